	.target	sm_90a

	.elftype	@"ET_EXEC"


//--------------------- .note.nv.tkinfo           --------------------------
	.section	.note.nv.tkinfo,"",@"SHT_NOTE"
	.sectionflags	@"SHF_NOTE_NV_TKINFO"
	.tkinfo
        /*0018*/ 	.word	0x00000002
        /*0030*/ 	.string	""
        /*0030*/ 	.string	"ptxas"
        /*0030*/ 	.string	"Cuda compilation tools, release 13.0, V13.0.88"
        /*0030*/ 	.string	"Build cuda_13.0.r13.0/compiler.36424714_0"
        /*0030*/ 	.string	"-arch sm_90a -m 64 "



//--------------------- .note.nv.cuinfo           --------------------------
	.section	.note.nv.cuinfo,"",@"SHT_NOTE"
	.sectionflags	@"SHF_NOTE_NV_CUINFO"
        /*0018*/ 	.short	0x0002
        /*001a*/ 	.short	0x005a
        /*001c*/ 	.short	0x0082
	.zero		2


//--------------------- .nv.info                  --------------------------
	.section	.nv.info,"",@"SHT_CUDA_INFO"
	.align	4


	//----- nvinfo : EIATTR_REGCOUNT
	.align		4
        /*0000*/ 	.byte	0x04, 0x2f
        /*0002*/ 	.short	(.L_41 - .L_40)
	.align		4
.L_40:
        /*0004*/ 	.word	index@(_Z35group_norm_nhwc_fwd_one_pass_kernelI11Fp32IOFp16WLi512ELi40ELi640EEv26Group_norm_nhwc_fwd_params)
        /*0008*/ 	.word	0x00000060


	//----- nvinfo : EIATTR_FRAME_SIZE
	.align		4
.L_41:
        /*000c*/ 	.byte	0x04, 0x11
        /*000e*/ 	.short	(.L_43 - .L_42)
	.align		4
.L_42:
        /*0010*/ 	.word	index@(_Z35group_norm_nhwc_fwd_one_pass_kernelI11Fp32IOFp16WLi512ELi40ELi640EEv26Group_norm_nhwc_fwd_params)
        /*0014*/ 	.word	0x00000000


	//----- nvinfo : EIATTR_REGCOUNT
	.align		4
.L_43:
        /*0018*/ 	.byte	0x04, 0x2f
        /*001a*/ 	.short	(.L_45 - .L_44)
	.align		4
.L_44:
        /*001c*/ 	.word	index@(_Z35group_norm_nhwc_fwd_one_pass_kernelI11Fp32IOFp16WLi256ELi40ELi640EEv26Group_norm_nhwc_fwd_params)
        /*0020*/ 	.word	0x00000030


	//----- nvinfo : EIATTR_FRAME_SIZE
	.align		4
.L_45:
        /*0024*/ 	.byte	0x04, 0x11
        /*0026*/ 	.short	(.L_47 - .L_46)
	.align		4
.L_46:
        /*0028*/ 	.word	index@(_Z35group_norm_nhwc_fwd_one_pass_kernelI11Fp32IOFp16WLi256ELi40ELi640EEv26Group_norm_nhwc_fwd_params)
        /*002c*/ 	.word	0x00000000


	//----- nvinfo : EIATTR_REGCOUNT
	.align		4
.L_47:
        /*0030*/ 	.byte	0x04, 0x2f
        /*0032*/ 	.short	(.L_49 - .L_48)
	.align		4
.L_48:
        /*0034*/ 	.word	index@(_Z35group_norm_nhwc_fwd_one_pass_kernelI11Fp32IOFp16WLi128ELi40ELi640EEv26Group_norm_nhwc_fwd_params)
        /*0038*/ 	.word	0x00000030


	//----- nvinfo : EIATTR_FRAME_SIZE
	.align		4
.L_49:
        /*003c*/ 	.byte	0x04, 0x11
        /*003e*/ 	.short	(.L_51 - .L_50)
	.align		4
.L_50:
        /*0040*/ 	.word	index@(_Z35group_norm_nhwc_fwd_one_pass_kernelI11Fp32IOFp16WLi128ELi40ELi640EEv26Group_norm_nhwc_fwd_params)
        /*0044*/ 	.word	0x00000000


	//----- nvinfo : EIATTR_REGCOUNT
	.align		4
.L_51:
        /*0048*/ 	.byte	0x04, 0x2f
        /*004a*/ 	.short	(.L_53 - .L_52)
	.align		4
.L_52:
        /*004c*/ 	.word	index@(_Z35group_norm_nhwc_fwd_one_pass_kernelI11Fp32IOFp16WLi64ELi40ELi640EEv26Group_norm_nhwc_fwd_params)
        /*0050*/ 	.word	0x00000020


	//----- nvinfo : EIATTR_FRAME_SIZE
	.align		4
.L_53:
        /*0054*/ 	.byte	0x04, 0x11
        /*0056*/ 	.short	(.L_55 - .L_54)
	.align		4
.L_54:
        /*0058*/ 	.word	index@(_Z35group_norm_nhwc_fwd_one_pass_kernelI11Fp32IOFp16WLi64ELi40ELi640EEv26Group_norm_nhwc_fwd_params)
        /*005c*/ 	.word	0x00000000


	//----- nvinfo : EIATTR_REGCOUNT
	.align		4
.L_55:
        /*0060*/ 	.byte	0x04, 0x2f
        /*0062*/ 	.short	(.L_57 - .L_56)
	.align		4
.L_56:
        /*0064*/ 	.word	index@(_Z35group_norm_nhwc_fwd_one_pass_kernelI11Fp32IOBf16WLi512ELi40ELi640EEv26Group_norm_nhwc_fwd_params)
        /*0068*/ 	.word	0x00000060


	//----- nvinfo : EIATTR_FRAME_SIZE
	.align		4
.L_57:
        /*006c*/ 	.byte	0x04, 0x11
        /*006e*/ 	.short	(.L_59 - .L_58)
	.align		4
.L_58:
        /*0070*/ 	.word	index@(_Z35group_norm_nhwc_fwd_one_pass_kernelI11Fp32IOBf16WLi512ELi40ELi640EEv26Group_norm_nhwc_fwd_params)
        /*0074*/ 	.word	0x00000000


	//----- nvinfo : EIATTR_REGCOUNT
	.align		4
.L_59:
        /*0078*/ 	.byte	0x04, 0x2f
        /*007a*/ 	.short	(.L_61 - .L_60)
	.align		4
.L_60:
        /*007c*/ 	.word	index@(_Z35group_norm_nhwc_fwd_one_pass_kernelI11Fp32IOBf16WLi256ELi40ELi640EEv26Group_norm_nhwc_fwd_params)
        /*0080*/ 	.word	0x00000030


	//----- nvinfo : EIATTR_FRAME_SIZE
	.align		4
.L_61:
        /*0084*/ 	.byte	0x04, 0x11
        /*0086*/ 	.short	(.L_63 - .L_62)
	.align		4
.L_62:
        /*0088*/ 	.word	index@(_Z35group_norm_nhwc_fwd_one_pass_kernelI11Fp32IOBf16WLi256ELi40ELi640EEv26Group_norm_nhwc_fwd_params)
        /*008c*/ 	.word	0x00000000


	//----- nvinfo : EIATTR_REGCOUNT
	.align		4
.L_63:
        /*0090*/ 	.byte	0x04, 0x2f
        /*0092*/ 	.short	(.L_65 - .L_64)
	.align		4
.L_64:
        /*0094*/ 	.word	index@(_Z35group_norm_nhwc_fwd_one_pass_kernelI11Fp32IOBf16WLi128ELi40ELi640EEv26Group_norm_nhwc_fwd_params)
        /*0098*/ 	.word	0x00000030


	//----- nvinfo : EIATTR_FRAME_SIZE
	.align		4
.L_65:
        /*009c*/ 	.byte	0x04, 0x11
        /*009e*/ 	.short	(.L_67 - .L_66)
	.align		4
.L_66:
        /*00a0*/ 	.word	index@(_Z35group_norm_nhwc_fwd_one_pass_kernelI11Fp32IOBf16WLi128ELi40ELi640EEv26Group_norm_nhwc_fwd_params)
        /*00a4*/ 	.word	0x00000000


	//----- nvinfo : EIATTR_REGCOUNT
	.align		4
.L_67:
        /*00a8*/ 	.byte	0x04, 0x2f
        /*00aa*/ 	.short	(.L_69 - .L_68)
	.align		4
.L_68:
        /*00ac*/ 	.word	index@(_Z35group_norm_nhwc_fwd_one_pass_kernelI11Fp32IOBf16WLi64ELi40ELi640EEv26Group_norm_nhwc_fwd_params)
        /*00b0*/ 	.word	0x00000020


	//----- nvinfo : EIATTR_FRAME_SIZE
	.align		4
.L_69:
        /*00b4*/ 	.byte	0x04, 0x11
        /*00b6*/ 	.short	(.L_71 - .L_70)
	.align		4
.L_70:
        /*00b8*/ 	.word	index@(_Z35group_norm_nhwc_fwd_one_pass_kernelI11Fp32IOBf16WLi64ELi40ELi640EEv26Group_norm_nhwc_fwd_params)
        /*00bc*/ 	.word	0x00000000


	//----- nvinfo : EIATTR_REGCOUNT
	.align		4
.L_71:
        /*00c0*/ 	.byte	0x04, 0x2f
        /*00c2*/ 	.short	(.L_73 - .L_72)
	.align		4
.L_72:
        /*00c4*/ 	.word	index@(_Z35group_norm_nhwc_fwd_one_pass_kernelI11Fp32IOFp32WLi512ELi40ELi640EEv26Group_norm_nhwc_fwd_params)
        /*00c8*/ 	.word	0x00000060


	//----- nvinfo : EIATTR_FRAME_SIZE
	.align		4
.L_73:
        /*00cc*/ 	.byte	0x04, 0x11
        /*00ce*/ 	.short	(.L_75 - .L_74)
	.align		4
.L_74:
        /*00d0*/ 	.word	index@(_Z35group_norm_nhwc_fwd_one_pass_kernelI11Fp32IOFp32WLi512ELi40ELi640EEv26Group_norm_nhwc_fwd_params)
        /*00d4*/ 	.word	0x00000000


	//----- nvinfo : EIATTR_REGCOUNT
	.align		4
.L_75:
        /*00d8*/ 	.byte	0x04, 0x2f
        /*00da*/ 	.short	(.L_77 - .L_76)
	.align		4
.L_76:
        /*00dc*/ 	.word	index@(_Z35group_norm_nhwc_fwd_one_pass_kernelI11Fp32IOFp32WLi256ELi40ELi640EEv26Group_norm_nhwc_fwd_params)
        /*00e0*/ 	.word	0x00000030


	//----- nvinfo : EIATTR_FRAME_SIZE
	.align		4
.L_77:
        /*00e4*/ 	.byte	0x04, 0x11
        /*00e6*/ 	.short	(.L_79 - .L_78)
	.align		4
.L_78:
        /*00e8*/ 	.word	index@(_Z35group_norm_nhwc_fwd_one_pass_kernelI11Fp32IOFp32WLi256ELi40ELi640EEv26Group_norm_nhwc_fwd_params)
        /*00ec*/ 	.word	0x00000000


	//----- nvinfo : EIATTR_REGCOUNT
	.align		4
.L_79:
        /*00f0*/ 	.byte	0x04, 0x2f
        /*00f2*/ 	.short	(.L_81 - .L_80)
	.align		4
.L_80:
        /*00f4*/ 	.word	index@(_Z35group_norm_nhwc_fwd_one_pass_kernelI11Fp32IOFp32WLi128ELi40ELi640EEv26Group_norm_nhwc_fwd_params)
        /*00f8*/ 	.word	0x00000030


	//----- nvinfo : EIATTR_FRAME_SIZE
	.align		4
.L_81:
        /*00fc*/ 	.byte	0x04, 0x11
        /*00fe*/ 	.short	(.L_83 - .L_82)
	.align		4
.L_82:
        /*0100*/ 	.word	index@(_Z35group_norm_nhwc_fwd_one_pass_kernelI11Fp32IOFp32WLi128ELi40ELi640EEv26Group_norm_nhwc_fwd_params)
        /*0104*/ 	.word	0x00000000


	//----- nvinfo : EIATTR_REGCOUNT
	.align		4
.L_83:
        /*0108*/ 	.byte	0x04, 0x2f
        /*010a*/ 	.short	(.L_85 - .L_84)
	.align		4
.L_84:
        /*010c*/ 	.word	index@(_Z35group_norm_nhwc_fwd_one_pass_kernelI11Fp32IOFp32WLi64ELi40ELi640EEv26Group_norm_nhwc_fwd_params)
        /*0110*/ 	.word	0x00000020


	//----- nvinfo : EIATTR_FRAME_SIZE
	.align		4
.L_85:
        /*0114*/ 	.byte	0x04, 0x11
        /*0116*/ 	.short	(.L_87 - .L_86)
	.align		4
.L_86:
        /*0118*/ 	.word	index@(_Z35group_norm_nhwc_fwd_one_pass_kernelI11Fp32IOFp32WLi64ELi40ELi640EEv26Group_norm_nhwc_fwd_params)
        /*011c*/ 	.word	0x00000000


	//----- nvinfo : EIATTR_REGCOUNT
	.align		4
.L_87:
        /*0120*/ 	.byte	0x04, 0x2f
        /*0122*/ 	.short	(.L_89 - .L_88)
	.align		4
.L_88:
        /*0124*/ 	.word	index@(_Z35group_norm_nhwc_fwd_one_pass_kernelI11Fp16IOFp16WLi512ELi40ELi640EEv26Group_norm_nhwc_fwd_params)
        /*0128*/ 	.word	0x00000060


	//----- nvinfo : EIATTR_FRAME_SIZE
	.align		4
.L_89:
        /*012c*/ 	.byte	0x04, 0x11
        /*012e*/ 	.short	(.L_91 - .L_90)
	.align		4
.L_90:
        /*0130*/ 	.word	index@(_Z35group_norm_nhwc_fwd_one_pass_kernelI11Fp16IOFp16WLi512ELi40ELi640EEv26Group_norm_nhwc_fwd_params)
        /*0134*/ 	.word	0x00000000


	//----- nvinfo : EIATTR_REGCOUNT
	.align		4
.L_91:
        /*0138*/ 	.byte	0x04, 0x2f
        /*013a*/ 	.short	(.L_93 - .L_92)
	.align		4
.L_92:
        /*013c*/ 	.word	index@(_Z35group_norm_nhwc_fwd_one_pass_kernelI11Fp16IOFp16WLi256ELi40ELi640EEv26Group_norm_nhwc_fwd_params)
        /*0140*/ 	.word	0x00000030


	//----- nvinfo : EIATTR_FRAME_SIZE
	.align		4
.L_93:
        /*0144*/ 	.byte	0x04, 0x11
        /*0146*/ 	.short	(.L_95 - .L_94)
	.align		4
.L_94:
        /*0148*/ 	.word	index@(_Z35group_norm_nhwc_fwd_one_pass_kernelI11Fp16IOFp16WLi256ELi40ELi640EEv26Group_norm_nhwc_fwd_params)
        /*014c*/ 	.word	0x00000000


	//----- nvinfo : EIATTR_REGCOUNT
	.align		4
.L_95:
        /*0150*/ 	.byte	0x04, 0x2f
        /*0152*/ 	.short	(.L_97 - .L_96)
	.align		4
.L_96:
        /*0154*/ 	.word	index@(_Z35group_norm_nhwc_fwd_one_pass_kernelI11Fp16IOFp16WLi128ELi40ELi640EEv26Group_norm_nhwc_fwd_params)
        /*0158*/ 	.word	0x0000002e


	//----- nvinfo : EIATTR_FRAME_SIZE
	.align		4
.L_97:
        /*015c*/ 	.byte	0x04, 0x11
        /*015e*/ 	.short	(.L_99 - .L_98)
	.align		4
.L_98:
        /*0160*/ 	.word	index@(_Z35group_norm_nhwc_fwd_one_pass_kernelI11Fp16IOFp16WLi128ELi40ELi640EEv26Group_norm_nhwc_fwd_params)
        /*0164*/ 	.word	0x00000000


	//----- nvinfo : EIATTR_REGCOUNT
	.align		4
.L_99:
        /*0168*/ 	.byte	0x04, 0x2f
        /*016a*/ 	.short	(.L_101 - .L_100)
	.align		4
.L_100:
        /*016c*/ 	.word	index@(_Z35group_norm_nhwc_fwd_one_pass_kernelI11Fp16IOFp16WLi64ELi40ELi640EEv26Group_norm_nhwc_fwd_params)
        /*0170*/ 	.word	0x00000020


	//----- nvinfo : EIATTR_FRAME_SIZE
	.align		4
.L_101:
        /*0174*/ 	.byte	0x04, 0x11
        /*0176*/ 	.short	(.L_103 - .L_102)
	.align		4
.L_102:
        /*0178*/ 	.word	index@(_Z35group_norm_nhwc_fwd_one_pass_kernelI11Fp16IOFp16WLi64ELi40ELi640EEv26Group_norm_nhwc_fwd_params)
        /*017c*/ 	.word	0x00000000


	//----- nvinfo : EIATTR_REGCOUNT
	.align		4
.L_103:
        /*0180*/ 	.byte	0x04, 0x2f
        /*0182*/ 	.short	(.L_105 - .L_104)
	.align		4
.L_104:
        /*0184*/ 	.word	index@(_Z35group_norm_nhwc_fwd_one_pass_kernelI11Fp16IOBf16WLi512ELi40ELi640EEv26Group_norm_nhwc_fwd_params)
        /*0188*/ 	.word	0x00000060


	//----- nvinfo : EIATTR_FRAME_SIZE
	.align		4
.L_105:
        /*018c*/ 	.byte	0x04, 0x11
        /*018e*/ 	.short	(.L_107 - .L_106)
	.align		4
.L_106:
        /*0190*/ 	.word	index@(_Z35group_norm_nhwc_fwd_one_pass_kernelI11Fp16IOBf16WLi512ELi40ELi640EEv26Group_norm_nhwc_fwd_params)
        /*0194*/ 	.word	0x00000000


	//----- nvinfo : EIATTR_REGCOUNT
	.align		4
.L_107:
        /*0198*/ 	.byte	0x04, 0x2f
        /*019a*/ 	.short	(.L_109 - .L_108)
	.align		4
.L_108:
        /*019c*/ 	.word	index@(_Z35group_norm_nhwc_fwd_one_pass_kernelI11Fp16IOBf16WLi256ELi40ELi640EEv26Group_norm_nhwc_fwd_params)
        /*01a0*/ 	.word	0x00000030


	//----- nvinfo : EIATTR_FRAME_SIZE
	.align		4
.L_109:
        /*01a4*/ 	.byte	0x04, 0x11
        /*01a6*/ 	.short	(.L_111 - .L_110)
	.align		4
.L_110:
        /*01a8*/ 	.word	index@(_Z35group_norm_nhwc_fwd_one_pass_kernelI11Fp16IOBf16WLi256ELi40ELi640EEv26Group_norm_nhwc_fwd_params)
        /*01ac*/ 	.word	0x00000000


	//----- nvinfo : EIATTR_REGCOUNT
	.align		4
.L_111:
        /*01b0*/ 	.byte	0x04, 0x2f
        /*01b2*/ 	.short	(.L_113 - .L_112)
	.align		4
.L_112:
        /*01b4*/ 	.word	index@(_Z35group_norm_nhwc_fwd_one_pass_kernelI11Fp16IOBf16WLi128ELi40ELi640EEv26Group_norm_nhwc_fwd_params)
        /*01b8*/ 	.word	0x0000002e


	//----- nvinfo : EIATTR_FRAME_SIZE
	.align		4
.L_113:
        /*01bc*/ 	.byte	0x04, 0x11
        /*01be*/ 	.short	(.L_115 - .L_114)
	.align		4
.L_114:
        /*01c0*/ 	.word	index@(_Z35group_norm_nhwc_fwd_one_pass_kernelI11Fp16IOBf16WLi128ELi40ELi640EEv26Group_norm_nhwc_fwd_params)
        /*01c4*/ 	.word	0x00000000


	//----- nvinfo : EIATTR_REGCOUNT
	.align		4
.L_115:
        /*01c8*/ 	.byte	0x04, 0x2f
        /*01ca*/ 	.short	(.L_117 - .L_116)
	.align		4
.L_116:
        /*01cc*/ 	.word	index@(_Z35group_norm_nhwc_fwd_one_pass_kernelI11Fp16IOBf16WLi64ELi40ELi640EEv26Group_norm_nhwc_fwd_params)
        /*01d0*/ 	.word	0x00000020


	//----- nvinfo : EIATTR_FRAME_SIZE
	.align		4
.L_117:
        /*01d4*/ 	.byte	0x04, 0x11
        /*01d6*/ 	.short	(.L_119 - .L_118)
	.align		4
.L_118:
        /*01d8*/ 	.word	index@(_Z35group_norm_nhwc_fwd_one_pass_kernelI11Fp16IOBf16WLi64ELi40ELi640EEv26Group_norm_nhwc_fwd_params)
        /*01dc*/ 	.word	0x00000000


	//----- nvinfo : EIATTR_REGCOUNT
	.align		4
.L_119:
        /*01e0*/ 	.byte	0x04, 0x2f
        /*01e2*/ 	.short	(.L_121 - .L_120)
	.align		4
.L_120:
        /*01e4*/ 	.word	index@(_Z35group_norm_nhwc_fwd_one_pass_kernelI11Fp16IOFp32WLi512ELi40ELi640EEv26Group_norm_nhwc_fwd_params)
        /*01e8*/ 	.word	0x00000060


	//----- nvinfo : EIATTR_FRAME_SIZE
	.align		4
.L_121:
        /*01ec*/ 	.byte	0x04, 0x11
        /*01ee*/ 	.short	(.L_123 - .L_122)
	.align		4
.L_122:
        /*01f0*/ 	.word	index@(_Z35group_norm_nhwc_fwd_one_pass_kernelI11Fp16IOFp32WLi512ELi40ELi640EEv26Group_norm_nhwc_fwd_params)
        /*01f4*/ 	.word	0x00000000


	//----- nvinfo : EIATTR_REGCOUNT
	.align		4
.L_123:
        /*01f8*/ 	.byte	0x04, 0x2f
        /*01fa*/ 	.short	(.L_125 - .L_124)
	.align		4
.L_124:
        /*01fc*/ 	.word	index@(_Z35group_norm_nhwc_fwd_one_pass_kernelI11Fp16IOFp32WLi256ELi40ELi640EEv26Group_norm_nhwc_fwd_params)
        /*0200*/ 	.word	0x00000030


	//----- nvinfo : EIATTR_FRAME_SIZE
	.align		4
.L_125:
        /*0204*/ 	.byte	0x04, 0x11
        /*0206*/ 	.short	(.L_127 - .L_126)
	.align		4
.L_126:
        /*0208*/ 	.word	index@(_Z35group_norm_nhwc_fwd_one_pass_kernelI11Fp16IOFp32WLi256ELi40ELi640EEv26Group_norm_nhwc_fwd_params)
        /*020c*/ 	.word	0x00000000


	//----- nvinfo : EIATTR_REGCOUNT
	.align		4
.L_127:
        /*0210*/ 	.byte	0x04, 0x2f
        /*0212*/ 	.short	(.L_129 - .L_128)
	.align		4
.L_128:
        /*0214*/ 	.word	index@(_Z35group_norm_nhwc_fwd_one_pass_kernelI11Fp16IOFp32WLi128ELi40ELi640EEv26Group_norm_nhwc_fwd_params)
        /*0218*/ 	.word	0x00000030


	//----- nvinfo : EIATTR_FRAME_SIZE
	.align		4
.L_129:
        /*021c*/ 	.byte	0x04, 0x11
        /*021e*/ 	.short	(.L_131 - .L_130)
	.align		4
.L_130:
        /*0220*/ 	.word	index@(_Z35group_norm_nhwc_fwd_one_pass_kernelI11Fp16IOFp32WLi128ELi40ELi640EEv26Group_norm_nhwc_fwd_params)
        /*0224*/ 	.word	0x00000000


	//----- nvinfo : EIATTR_REGCOUNT
	.align		4
.L_131:
        /*0228*/ 	.byte	0x04, 0x2f
        /*022a*/ 	.short	(.L_133 - .L_132)
	.align		4
.L_132:
        /*022c*/ 	.word	index@(_Z35group_norm_nhwc_fwd_one_pass_kernelI11Fp16IOFp32WLi64ELi40ELi640EEv26Group_norm_nhwc_fwd_params)
        /*0230*/ 	.word	0x00000020


	//----- nvinfo : EIATTR_FRAME_SIZE
	.align		4
.L_133:
        /*0234*/ 	.byte	0x04, 0x11
        /*0236*/ 	.short	(.L_135 - .L_134)
	.align		4
.L_134:
        /*0238*/ 	.word	index@(_Z35group_norm_nhwc_fwd_one_pass_kernelI11Fp16IOFp32WLi64ELi40ELi640EEv26Group_norm_nhwc_fwd_params)
        /*023c*/ 	.word	0x00000000


	//----- nvinfo : EIATTR_REGCOUNT
	.align		4
.L_135:
        /*0240*/ 	.byte	0x04, 0x2f
        /*0242*/ 	.short	(.L_137 - .L_136)
	.align		4
.L_136:
        /*0244*/ 	.word	index@(_Z35group_norm_nhwc_fwd_one_pass_kernelI11Bf16IOFp16WLi512ELi40ELi640EEv26Group_norm_nhwc_fwd_params)
        /*0248*/ 	.word	0x00000060


	//----- nvinfo : EIATTR_FRAME_SIZE
	.align		4
.L_137:
        /*024c*/ 	.byte	0x04, 0x11
        /*024e*/ 	.short	(.L_139 - .L_138)
	.align		4
.L_138:
        /*0250*/ 	.word	index@(_Z35group_norm_nhwc_fwd_one_pass_kernelI11Bf16IOFp16WLi512ELi40ELi640EEv26Group_norm_nhwc_fwd_params)
        /*0254*/ 	.word	0x00000000


	//----- nvinfo : EIATTR_REGCOUNT
	.align		4
.L_139:
        /*0258*/ 	.byte	0x04, 0x2f
        /*025a*/ 	.short	(.L_141 - .L_140)
	.align		4
.L_140:
        /*025c*/ 	.word	index@(_Z35group_norm_nhwc_fwd_one_pass_kernelI11Bf16IOFp16WLi256ELi40ELi640EEv26Group_norm_nhwc_fwd_params)
        /*0260*/ 	.word	0x00000030


	//----- nvinfo : EIATTR_FRAME_SIZE
	.align		4
.L_141:
        /*0264*/ 	.byte	0x04, 0x11
        /*0266*/ 	.short	(.L_143 - .L_142)
	.align		4
.L_142:
        /*0268*/ 	.word	index@(_Z35group_norm_nhwc_fwd_one_pass_kernelI11Bf16IOFp16WLi256ELi40ELi640EEv26Group_norm_nhwc_fwd_params)
        /*026c*/ 	.word	0x00000000


	//----- nvinfo : EIATTR_REGCOUNT
	.align		4
.L_143:
        /*0270*/ 	.byte	0x04, 0x2f
        /*0272*/ 	.short	(.L_145 - .L_144)
	.align		4
.L_144:
        /*0274*/ 	.word	index@(_Z35group_norm_nhwc_fwd_one_pass_kernelI11Bf16IOFp16WLi128ELi40ELi640EEv26Group_norm_nhwc_fwd_params)
        /*0278*/ 	.word	0x00000030


	//----- nvinfo : EIATTR_FRAME_SIZE
	.align		4
.L_145:
        /*027c*/ 	.byte	0x04, 0x11
        /*027e*/ 	.short	(.L_147 - .L_146)
	.align		4
.L_146:
        /*0280*/ 	.word	index@(_Z35group_norm_nhwc_fwd_one_pass_kernelI11Bf16IOFp16WLi128ELi40ELi640EEv26Group_norm_nhwc_fwd_params)
        /*0284*/ 	.word	0x00000000


	//----- nvinfo : EIATTR_REGCOUNT
	.align		4
.L_147:
        /*0288*/ 	.byte	0x04, 0x2f
        /*028a*/ 	.short	(.L_149 - .L_148)
	.align		4
.L_148:
        /*028c*/ 	.word	index@(_Z35group_norm_nhwc_fwd_one_pass_kernelI11Bf16IOFp16WLi64ELi40ELi640EEv26Group_norm_nhwc_fwd_params)
        /*0290*/ 	.word	0x00000020


	//----- nvinfo : EIATTR_FRAME_SIZE
	.align		4
.L_149:
        /*0294*/ 	.byte	0x04, 0x11
        /*0296*/ 	.short	(.L_151 - .L_150)
	.align		4
.L_150:
        /*0298*/ 	.word	index@(_Z35group_norm_nhwc_fwd_one_pass_kernelI11Bf16IOFp16WLi64ELi40ELi640EEv26Group_norm_nhwc_fwd_params)
        /*029c*/ 	.word	0x00000000


	//----- nvinfo : EIATTR_REGCOUNT
	.align		4
.L_151:
        /*02a0*/ 	.byte	0x04, 0x2f
        /*02a2*/ 	.short	(.L_153 - .L_152)
	.align		4
.L_152:
        /*02a4*/ 	.word	index@(_Z35group_norm_nhwc_fwd_one_pass_kernelI11Bf16IOBf16WLi512ELi40ELi640EEv26Group_norm_nhwc_fwd_params)
        /*02a8*/ 	.word	0x00000060


	//----- nvinfo : EIATTR_FRAME_SIZE
	.align		4
.L_153:
        /*02ac*/ 	.byte	0x04, 0x11
        /*02ae*/ 	.short	(.L_155 - .L_154)
	.align		4
.L_154:
        /*02b0*/ 	.word	index@(_Z35group_norm_nhwc_fwd_one_pass_kernelI11Bf16IOBf16WLi512ELi40ELi640EEv26Group_norm_nhwc_fwd_params)
        /*02b4*/ 	.word	0x00000000


	//----- nvinfo : EIATTR_REGCOUNT
	.align		4
.L_155:
        /*02b8*/ 	.byte	0x04, 0x2f
        /*02ba*/ 	.short	(.L_157 - .L_156)
	.align		4
.L_156:
        /*02bc*/ 	.word	index@(_Z35group_norm_nhwc_fwd_one_pass_kernelI11Bf16IOBf16WLi256ELi40ELi640EEv26Group_norm_nhwc_fwd_params)
        /*02c0*/ 	.word	0x00000030


	//----- nvinfo : EIATTR_FRAME_SIZE
	.align		4
.L_157:
        /*02c4*/ 	.byte	0x04, 0x11
        /*02c6*/ 	.short	(.L_159 - .L_158)
	.align		4
.L_158:
        /*02c8*/ 	.word	index@(_Z35group_norm_nhwc_fwd_one_pass_kernelI11Bf16IOBf16WLi256ELi40ELi640EEv26Group_norm_nhwc_fwd_params)
        /*02cc*/ 	.word	0x00000000


	//----- nvinfo : EIATTR_REGCOUNT
	.align		4
.L_159:
        /*02d0*/ 	.byte	0x04, 0x2f
        /*02d2*/ 	.short	(.L_161 - .L_160)
	.align		4
.L_160:
        /*02d4*/ 	.word	index@(_Z35group_norm_nhwc_fwd_one_pass_kernelI11Bf16IOBf16WLi128ELi40ELi640EEv26Group_norm_nhwc_fwd_params)
        /*02d8*/ 	.word	0x00000030


	//----- nvinfo : EIATTR_FRAME_SIZE
	.align		4
.L_161:
        /*02dc*/ 	.byte	0x04, 0x11
        /*02de*/ 	.short	(.L_163 - .L_162)
	.align		4
.L_162:
        /*02e0*/ 	.word	index@(_Z35group_norm_nhwc_fwd_one_pass_kernelI11Bf16IOBf16WLi128ELi40ELi640EEv26Group_norm_nhwc_fwd_params)
        /*02e4*/ 	.word	0x00000000


	//----- nvinfo : EIATTR_REGCOUNT
	.align		4
.L_163:
        /*02e8*/ 	.byte	0x04, 0x2f
        /*02ea*/ 	.short	(.L_165 - .L_164)
	.align		4
.L_164:
        /*02ec*/ 	.word	index@(_Z35group_norm_nhwc_fwd_one_pass_kernelI11Bf16IOBf16WLi64ELi40ELi640EEv26Group_norm_nhwc_fwd_params)
        /*02f0*/ 	.word	0x00000020


	//----- nvinfo : EIATTR_FRAME_SIZE
	.align		4
.L_165:
        /*02f4*/ 	.byte	0x04, 0x11
        /*02f6*/ 	.short	(.L_167 - .L_166)
	.align		4
.L_166:
        /*02f8*/ 	.word	index@(_Z35group_norm_nhwc_fwd_one_pass_kernelI11Bf16IOBf16WLi64ELi40ELi640EEv26Group_norm_nhwc_fwd_params)
        /*02fc*/ 	.word	0x00000000


	//----- nvinfo : EIATTR_REGCOUNT
	.align		4
.L_167:
        /*0300*/ 	.byte	0x04, 0x2f
        /*0302*/ 	.short	(.L_169 - .L_168)
	.align		4
.L_168:
        /*0304*/ 	.word	index@(_Z35group_norm_nhwc_fwd_one_pass_kernelI11Bf16IOFp32WLi512ELi40ELi640EEv26Group_norm_nhwc_fwd_params)
        /*0308*/ 	.word	0x00000060


	//----- nvinfo : EIATTR_FRAME_SIZE
	.align		4
.L_169:
        /*030c*/ 	.byte	0x04, 0x11
        /*030e*/ 	.short	(.L_171 - .L_170)
	.align		4
.L_170:
        /*0310*/ 	.word	index@(_Z35group_norm_nhwc_fwd_one_pass_kernelI11Bf16IOFp32WLi512ELi40ELi640EEv26Group_norm_nhwc_fwd_params)
        /*0314*/ 	.word	0x00000000


	//----- nvinfo : EIATTR_REGCOUNT
	.align		4
.L_171:
        /*0318*/ 	.byte	0x04, 0x2f
        /*031a*/ 	.short	(.L_173 - .L_172)
	.align		4
.L_172:
        /*031c*/ 	.word	index@(_Z35group_norm_nhwc_fwd_one_pass_kernelI11Bf16IOFp32WLi256ELi40ELi640EEv26Group_norm_nhwc_fwd_params)
        /*0320*/ 	.word	0x00000030


	//----- nvinfo : EIATTR_FRAME_SIZE
	.align		4
.L_173:
        /*0324*/ 	.byte	0x04, 0x11
        /*0326*/ 	.short	(.L_175 - .L_174)
	.align		4
.L_174:
        /*0328*/ 	.word	index@(_Z35group_norm_nhwc_fwd_one_pass_kernelI11Bf16IOFp32WLi256ELi40ELi640EEv26Group_norm_nhwc_fwd_params)
        /*032c*/ 	.word	0x00000000


	//----- nvinfo : EIATTR_REGCOUNT
	.align		4
.L_175:
        /*0330*/ 	.byte	0x04, 0x2f
        /*0332*/ 	.short	(.L_177 - .L_176)
	.align		4
.L_176:
        /*0334*/ 	.word	index@(_Z35group_norm_nhwc_fwd_one_pass_kernelI11Bf16IOFp32WLi128ELi40ELi640EEv26Group_norm_nhwc_fwd_params)
        /*0338*/ 	.word	0x00000030


	//----- nvinfo : EIATTR_FRAME_SIZE
	.align		4
.L_177:
        /*033c*/ 	.byte	0x04, 0x11
        /*033e*/ 	.short	(.L_179 - .L_178)
	.align		4
.L_178:
        /*0340*/ 	.word	index@(_Z35group_norm_nhwc_fwd_one_pass_kernelI11Bf16IOFp32WLi128ELi40ELi640EEv26Group_norm_nhwc_fwd_params)
        /*0344*/ 	.word	0x00000000


	//----- nvinfo : EIATTR_REGCOUNT
	.align		4
.L_179:
        /*0348*/ 	.byte	0x04, 0x2f
        /*034a*/ 	.short	(.L_181 - .L_180)
	.align		4
.L_180:
        /*034c*/ 	.word	index@(_Z35group_norm_nhwc_fwd_one_pass_kernelI11Bf16IOFp32WLi64ELi40ELi640EEv26Group_norm_nhwc_fwd_params)
        /*0350*/ 	.word	0x00000020


	//----- nvinfo : EIATTR_FRAME_SIZE
	.align		4
.L_181:
        /*0354*/ 	.byte	0x04, 0x11
        /*0356*/ 	.short	(.L_183 - .L_182)
	.align		4
.L_182:
        /*0358*/ 	.word	index@(_Z35group_norm_nhwc_fwd_one_pass_kernelI11Bf16IOFp32WLi64ELi40ELi640EEv26Group_norm_nhwc_fwd_params)
        /*035c*/ 	.word	0x00000000


	//----- nvinfo : EIATTR_REGCOUNT
	.align		4
.L_183:
        /*0360*/ 	.byte	0x04, 0x2f
        /*0362*/ 	.short	(.L_185 - .L_184)
	.align		4
.L_184:
        /*0364*/ 	.word	index@(_Z35group_norm_nhwc_bwd_one_pass_kernelI11Fp32IOFp16WLi512ELi40ELi640EEv26Group_norm_nhwc_bwd_params)
        /*0368*/ 	.word	0x00000060


	//----- nvinfo : EIATTR_FRAME_SIZE
	.align		4
.L_185:
        /*036c*/ 	.byte	0x04, 0x11
        /*036e*/ 	.short	(.L_187 - .L_186)
	.align		4
.L_186:
        /*0370*/ 	.word	index@(_Z35group_norm_nhwc_bwd_one_pass_kernelI11Fp32IOFp16WLi512ELi40ELi640EEv26Group_norm_nhwc_bwd_params)
        /*0374*/ 	.word	0x00000008


	//----- nvinfo : EIATTR_REGCOUNT
	.align		4
.L_187:
        /*0378*/ 	.byte	0x04, 0x2f
        /*037a*/ 	.short	(.L_189 - .L_188)
	.align		4
.L_188:
        /*037c*/ 	.word	index@(_Z35group_norm_nhwc_bwd_one_pass_kernelI11Fp32IOFp16WLi256ELi40ELi640EEv26Group_norm_nhwc_bwd_params)
        /*0380*/ 	.word	0x00000060


	//----- nvinfo : EIATTR_FRAME_SIZE
	.align		4
.L_189:
        /*0384*/ 	.byte	0x04, 0x11
        /*0386*/ 	.short	(.L_191 - .L_190)
	.align		4
.L_190:
        /*0388*/ 	.word	index@(_Z35group_norm_nhwc_bwd_one_pass_kernelI11Fp32IOFp16WLi256ELi40ELi640EEv26Group_norm_nhwc_bwd_params)
        /*038c*/ 	.word	0x00000000


	//----- nvinfo : EIATTR_REGCOUNT
	.align		4
.L_191:
        /*0390*/ 	.byte	0x04, 0x2f
        /*0392*/ 	.short	(.L_193 - .L_192)
	.align		4
.L_192:
        /*0394*/ 	.word	index@(_Z35group_norm_nhwc_bwd_one_pass_kernelI11Fp32IOFp16WLi128ELi40ELi640EEv26Group_norm_nhwc_bwd_params)
        /*0398*/ 	.word	0x00000030


	//----- nvinfo : EIATTR_FRAME_SIZE
	.align		4
.L_193:
        /*039c*/ 	.byte	0x04, 0x11
        /*039e*/ 	.short	(.L_195 - .L_194)
	.align		4
.L_194:
        /*03a0*/ 	.word	index@(_Z35group_norm_nhwc_bwd_one_pass_kernelI11Fp32IOFp16WLi128ELi40ELi640EEv26Group_norm_nhwc_bwd_params)
        /*03a4*/ 	.word	0x00000008


	//----- nvinfo : EIATTR_REGCOUNT
	.align		4
.L_195:
        /*03a8*/ 	.byte	0x04, 0x2f
        /*03aa*/ 	.short	(.L_197 - .L_196)
	.align		4
.L_196:
        /*03ac*/ 	.word	index@(_Z35group_norm_nhwc_bwd_one_pass_kernelI11Fp32IOFp16WLi64ELi40ELi640EEv26Group_norm_nhwc_bwd_params)
        /*03b0*/ 	.word	0x00000030


	//----- nvinfo : EIATTR_FRAME_SIZE
	.align		4
.L_197:
        /*03b4*/ 	.byte	0x04, 0x11
        /*03b6*/ 	.short	(.L_199 - .L_198)
	.align		4
.L_198:
        /*03b8*/ 	.word	index@(_Z35group_norm_nhwc_bwd_one_pass_kernelI11Fp32IOFp16WLi64ELi40ELi640EEv26Group_norm_nhwc_bwd_params)
        /*03bc*/ 	.word	0x00000000


	//----- nvinfo : EIATTR_REGCOUNT
	.align		4
.L_199:
        /*03c0*/ 	.byte	0x04, 0x2f
        /*03c2*/ 	.short	(.L_201 - .L_200)
	.align		4
.L_200:
        /*03c4*/ 	.word	index@(_Z35group_norm_nhwc_bwd_one_pass_kernelI11Fp32IOBf16WLi512ELi40ELi640EEv26Group_norm_nhwc_bwd_params)
        /*03c8*/ 	.word	0x00000060


	//----- nvinfo : EIATTR_FRAME_SIZE
	.align		4
.L_201:
        /*03cc*/ 	.byte	0x04, 0x11
        /*03ce*/ 	.short	(.L_203 - .L_202)
	.align		4
.L_202:
        /*03d0*/ 	.word	index@(_Z35group_norm_nhwc_bwd_one_pass_kernelI11Fp32IOBf16WLi512ELi40ELi640EEv26Group_norm_nhwc_bwd_params)
        /*03d4*/ 	.word	0x00000008


	//----- nvinfo : EIATTR_REGCOUNT
	.align		4
.L_203:
        /*03d8*/ 	.byte	0x04, 0x2f
        /*03da*/ 	.short	(.L_205 - .L_204)
	.align		4
.L_204:
        /*03dc*/ 	.word	index@(_Z35group_norm_nhwc_bwd_one_pass_kernelI11Fp32IOBf16WLi256ELi40ELi640EEv26Group_norm_nhwc_bwd_params)
        /*03e0*/ 	.word	0x00000060


	//----- nvinfo : EIATTR_FRAME_SIZE
	.align		4
.L_205:
        /*03e4*/ 	.byte	0x04, 0x11
        /*03e6*/ 	.short	(.L_207 - .L_206)
	.align		4
.L_206:
        /*03e8*/ 	.word	index@(_Z35group_norm_nhwc_bwd_one_pass_kernelI11Fp32IOBf16WLi256ELi40ELi640EEv26Group_norm_nhwc_bwd_params)
        /*03ec*/ 	.word	0x00000000


	//----- nvinfo : EIATTR_REGCOUNT
	.align		4
.L_207:
        /*03f0*/ 	.byte	0x04, 0x2f
        /*03f2*/ 	.short	(.L_209 - .L_208)
	.align		4
.L_208:
        /*03f4*/ 	.word	index@(_Z35group_norm_nhwc_bwd_one_pass_kernelI11Fp32IOBf16WLi128ELi40ELi640EEv26Group_norm_nhwc_bwd_params)
        /*03f8*/ 	.word	0x00000030


	//----- nvinfo : EIATTR_FRAME_SIZE
	.align		4
.L_209:
        /*03fc*/ 	.byte	0x04, 0x11
        /*03fe*/ 	.short	(.L_211 - .L_210)
	.align		4
.L_210:
        /*0400*/ 	.word	index@(_Z35group_norm_nhwc_bwd_one_pass_kernelI11Fp32IOBf16WLi128ELi40ELi640EEv26Group_norm_nhwc_bwd_params)
        /*0404*/ 	.word	0x00000008


	//----- nvinfo : EIATTR_REGCOUNT
	.align		4
.L_211:
        /*0408*/ 	.byte	0x04, 0x2f
        /*040a*/ 	.short	(.L_213 - .L_212)
	.align		4
.L_212:
        /*040c*/ 	.word	index@(_Z35group_norm_nhwc_bwd_one_pass_kernelI11Fp32IOBf16WLi64ELi40ELi640EEv26Group_norm_nhwc_bwd_params)
        /*0410*/ 	.word	0x00000030


	//----- nvinfo : EIATTR_FRAME_SIZE
	.align		4
.L_213:
        /*0414*/ 	.byte	0x04, 0x11
        /*0416*/ 	.short	(.L_215 - .L_214)
	.align		4
.L_214:
        /*0418*/ 	.word	index@(_Z35group_norm_nhwc_bwd_one_pass_kernelI11Fp32IOBf16WLi64ELi40ELi640EEv26Group_norm_nhwc_bwd_params)
        /*041c*/ 	.word	0x00000000


	//----- nvinfo : EIATTR_REGCOUNT
	.align		4
.L_215:
        /*0420*/ 	.byte	0x04, 0x2f
        /*0422*/ 	.short	(.L_217 - .L_216)
	.align		4
.L_216:
        /*0424*/ 	.word	index@(_Z35group_norm_nhwc_bwd_one_pass_kernelI11Fp32IOFp32WLi512ELi40ELi640EEv26Group_norm_nhwc_bwd_params)
        /*0428*/ 	.word	0x00000060


	//----- nvinfo : EIATTR_FRAME_SIZE
	.align		4
.L_217:
        /*042c*/ 	.byte	0x04, 0x11
        /*042e*/ 	.short	(.L_219 - .L_218)
	.align		4
.L_218:
        /*0430*/ 	.word	index@(_Z35group_norm_nhwc_bwd_one_pass_kernelI11Fp32IOFp32WLi512ELi40ELi640EEv26Group_norm_nhwc_bwd_params)
        /*0434*/ 	.word	0x00000008


	//----- nvinfo : EIATTR_REGCOUNT
	.align		4
.L_219:
        /*0438*/ 	.byte	0x04, 0x2f
        /*043a*/ 	.short	(.L_221 - .L_220)
	.align		4
.L_220:
        /*043c*/ 	.word	index@(_Z35group_norm_nhwc_bwd_one_pass_kernelI11Fp32IOFp32WLi256ELi40ELi640EEv26Group_norm_nhwc_bwd_params)
        /*0440*/ 	.word	0x00000060


	//----- nvinfo : EIATTR_FRAME_SIZE
	.align		4
.L_221:
        /*0444*/ 	.byte	0x04, 0x11
        /*0446*/ 	.short	(.L_223 - .L_222)
	.align		4
.L_222:
        /*0448*/ 	.word	index@(_Z35group_norm_nhwc_bwd_one_pass_kernelI11Fp32IOFp32WLi256ELi40ELi640EEv26Group_norm_nhwc_bwd_params)
        /*044c*/ 	.word	0x00000000


	//----- nvinfo : EIATTR_REGCOUNT
	.align		4
.L_223:
        /*0450*/ 	.byte	0x04, 0x2f
        /*0452*/ 	.short	(.L_225 - .L_224)
	.align		4
.L_224:
        /*0454*/ 	.word	index@(_Z35group_norm_nhwc_bwd_one_pass_kernelI11Fp32IOFp32WLi128ELi40ELi640EEv26Group_norm_nhwc_bwd_params)
        /*0458*/ 	.word	0x00000030


	//----- nvinfo : EIATTR_FRAME_SIZE
	.align		4
.L_225:
        /*045c*/ 	.byte	0x04, 0x11
        /*045e*/ 	.short	(.L_227 - .L_226)
	.align		4
.L_226:
        /*0460*/ 	.word	index@(_Z35group_norm_nhwc_bwd_one_pass_kernelI11Fp32IOFp32WLi128ELi40ELi640EEv26Group_norm_nhwc_bwd_params)
        /*0464*/ 	.word	0x00000008


	//----- nvinfo : EIATTR_REGCOUNT
	.align		4
.L_227:
        /*0468*/ 	.byte	0x04, 0x2f
        /*046a*/ 	.short	(.L_229 - .L_228)
	.align		4
.L_228:
        /*046c*/ 	.word	index@(_Z35group_norm_nhwc_bwd_one_pass_kernelI11Fp32IOFp32WLi64ELi40ELi640EEv26Group_norm_nhwc_bwd_params)
        /*0470*/ 	.word	0x00000030


	//----- nvinfo : EIATTR_FRAME_SIZE
	.align		4
.L_229:
        /*0474*/ 	.byte	0x04, 0x11
        /*0476*/ 	.short	(.L_231 - .L_230)
	.align		4
.L_230:
        /*0478*/ 	.word	index@(_Z35group_norm_nhwc_bwd_one_pass_kernelI11Fp32IOFp32WLi64ELi40ELi640EEv26Group_norm_nhwc_bwd_params)
        /*047c*/ 	.word	0x00000000


	//----- nvinfo : EIATTR_REGCOUNT
	.align		4
.L_231:
        /*0480*/ 	.byte	0x04, 0x2f
        /*0482*/ 	.short	(.L_233 - .L_232)
	.align		4
.L_232:
        /*0484*/ 	.word	index@(_Z35group_norm_nhwc_bwd_one_pass_kernelI11Fp16IOFp16WLi512ELi40ELi640EEv26Group_norm_nhwc_bwd_params)
        /*0488*/ 	.word	0x00000060


	//----- nvinfo : EIATTR_FRAME_SIZE
	.align		4
.L_233:
        /*048c*/ 	.byte	0x04, 0x11
        /*048e*/ 	.short	(.L_235 - .L_234)
	.align		4
.L_234:
        /*0490*/ 	.word	index@(_Z35group_norm_nhwc_bwd_one_pass_kernelI11Fp16IOFp16WLi512ELi40ELi640EEv26Group_norm_nhwc_bwd_params)
        /*0494*/ 	.word	0x00000000


	//----- nvinfo : EIATTR_REGCOUNT
	.align		4
.L_235:
        /*0498*/ 	.byte	0x04, 0x2f
        /*049a*/ 	.short	(.L_237 - .L_236)
	.align		4
.L_236:
        /*049c*/ 	.word	index@(_Z35group_norm_nhwc_bwd_one_pass_kernelI11Fp16IOFp16WLi256ELi40ELi640EEv26Group_norm_nhwc_bwd_params)
        /*04a0*/ 	.word	0x0000004d


	//----- nvinfo : EIATTR_FRAME_SIZE
	.align		4
.L_237:
        /*04a4*/ 	.byte	0x04, 0x11
        /*04a6*/ 	.short	(.L_239 - .L_238)
	.align		4
.L_238:
        /*04a8*/ 	.word	index@(_Z35group_norm_nhwc_bwd_one_pass_kernelI11Fp16IOFp16WLi256ELi40ELi640EEv26Group_norm_nhwc_bwd_params)
        /*04ac*/ 	.word	0x00000000


	//----- nvinfo : EIATTR_REGCOUNT
	.align		4
.L_239:
        /*04b0*/ 	.byte	0x04, 0x2f
        /*04b2*/ 	.short	(.L_241 - .L_240)
	.align		4
.L_240:
        /*04b4*/ 	.word	index@(_Z35group_norm_nhwc_bwd_one_pass_kernelI11Fp16IOFp16WLi128ELi40ELi640EEv26Group_norm_nhwc_bwd_params)
        /*04b8*/ 	.word	0x00000030


	//----- nvinfo : EIATTR_FRAME_SIZE
	.align		4
.L_241:
        /*04bc*/ 	.byte	0x04, 0x11
        /*04be*/ 	.short	(.L_243 - .L_242)
	.align		4
.L_242:
        /*04c0*/ 	.word	index@(_Z35group_norm_nhwc_bwd_one_pass_kernelI11Fp16IOFp16WLi128ELi40ELi640EEv26Group_norm_nhwc_bwd_params)
        /*04c4*/ 	.word	0x00000000


	//----- nvinfo : EIATTR_REGCOUNT
	.align		4
.L_243:
        /*04c8*/ 	.byte	0x04, 0x2f
        /*04ca*/ 	.short	(.L_245 - .L_244)
	.align		4
.L_244:
        /*04cc*/ 	.word	index@(_Z35group_norm_nhwc_bwd_one_pass_kernelI11Fp16IOFp16WLi64ELi40ELi640EEv26Group_norm_nhwc_bwd_params)
        /*04d0*/ 	.word	0x0000002a


	//----- nvinfo : EIATTR_FRAME_SIZE
	.align		4
.L_245:
        /*04d4*/ 	.byte	0x04, 0x11
        /*04d6*/ 	.short	(.L_247 - .L_246)
	.align		4
.L_246:
        /*04d8*/ 	.word	index@(_Z35group_norm_nhwc_bwd_one_pass_kernelI11Fp16IOFp16WLi64ELi40ELi640EEv26Group_norm_nhwc_bwd_params)
        /*04dc*/ 	.word	0x00000000


	//----- nvinfo : EIATTR_REGCOUNT
	.align		4
.L_247:
        /*04e0*/ 	.byte	0x04, 0x2f
        /*04e2*/ 	.short	(.L_249 - .L_248)
	.align		4
.L_248:
        /*04e4*/ 	.word	index@(_Z35group_norm_nhwc_bwd_one_pass_kernelI11Fp16IOBf16WLi512ELi40ELi640EEv26Group_norm_nhwc_bwd_params)
        /*04e8*/ 	.word	0x00000060


	//----- nvinfo : EIATTR_FRAME_SIZE
	.align		4
.L_249:
        /*04ec*/ 	.byte	0x04, 0x11
        /*04ee*/ 	.short	(.L_251 - .L_250)
	.align		4
.L_250:
        /*04f0*/ 	.word	index@(_Z35group_norm_nhwc_bwd_one_pass_kernelI11Fp16IOBf16WLi512ELi40ELi640EEv26Group_norm_nhwc_bwd_params)
        /*04f4*/ 	.word	0x00000000


	//----- nvinfo : EIATTR_REGCOUNT
	.align		4
.L_251:
        /*04f8*/ 	.byte	0x04, 0x2f
        /*04fa*/ 	.short	(.L_253 - .L_252)
	.align		4
.L_252:
        /*04fc*/ 	.word	index@(_Z35group_norm_nhwc_bwd_one_pass_kernelI11Fp16IOBf16WLi256ELi40ELi640EEv26Group_norm_nhwc_bwd_params)
        /*0500*/ 	.word	0x0000004d


	//----- nvinfo : EIATTR_FRAME_SIZE
	.align		4
.L_253:
        /*0504*/ 	.byte	0x04, 0x11
        /*0506*/ 	.short	(.L_255 - .L_254)
	.align		4
.L_254:
        /*0508*/ 	.word	index@(_Z35group_norm_nhwc_bwd_one_pass_kernelI11Fp16IOBf16WLi256ELi40ELi640EEv26Group_norm_nhwc_bwd_params)
        /*050c*/ 	.word	0x00000000


	//----- nvinfo : EIATTR_REGCOUNT
	.align		4
.L_255:
        /*0510*/ 	.byte	0x04, 0x2f
        /*0512*/ 	.short	(.L_257 - .L_256)
	.align		4
.L_256:
        /*0514*/ 	.word	index@(_Z35group_norm_nhwc_bwd_one_pass_kernelI11Fp16IOBf16WLi128ELi40ELi640EEv26Group_norm_nhwc_bwd_params)
        /*0518*/ 	.word	0x00000030


	//----- nvinfo : EIATTR_FRAME_SIZE
	.align		4
.L_257:
        /*051c*/ 	.byte	0x04, 0x11
        /*051e*/ 	.short	(.L_259 - .L_258)
	.align		4
.L_258:
        /*0520*/ 	.word	index@(_Z35group_norm_nhwc_bwd_one_pass_kernelI11Fp16IOBf16WLi128ELi40ELi640EEv26Group_norm_nhwc_bwd_params)
        /*0524*/ 	.word	0x00000000


	//----- nvinfo : EIATTR_REGCOUNT
	.align		4
.L_259:
        /*0528*/ 	.byte	0x04, 0x2f
        /*052a*/ 	.short	(.L_261 - .L_260)
	.align		4
.L_260:
        /*052c*/ 	.word	index@(_Z35group_norm_nhwc_bwd_one_pass_kernelI11Fp16IOBf16WLi64ELi40ELi640EEv26Group_norm_nhwc_bwd_params)
        /*0530*/ 	.word	0x0000002a


	//----- nvinfo : EIATTR_FRAME_SIZE
	.align		4
.L_261:
        /*0534*/ 	.byte	0x04, 0x11
        /*0536*/ 	.short	(.L_263 - .L_262)
	.align		4
.L_262:
        /*0538*/ 	.word	index@(_Z35group_norm_nhwc_bwd_one_pass_kernelI11Fp16IOBf16WLi64ELi40ELi640EEv26Group_norm_nhwc_bwd_params)
        /*053c*/ 	.word	0x00000000


	//----- nvinfo : EIATTR_REGCOUNT
	.align		4
.L_263:
        /*0540*/ 	.byte	0x04, 0x2f
        /*0542*/ 	.short	(.L_265 - .L_264)
	.align		4
.L_264:
        /*0544*/ 	.word	index@(_Z35group_norm_nhwc_bwd_one_pass_kernelI11Fp16IOFp32WLi512ELi40ELi640EEv26Group_norm_nhwc_bwd_params)
        /*0548*/ 	.word	0x00000060


	//----- nvinfo : EIATTR_FRAME_SIZE
	.align		4
.L_265:
        /*054c*/ 	.byte	0x04, 0x11
        /*054e*/ 	.short	(.L_267 - .L_266)
	.align		4
.L_266:
        /*0550*/ 	.word	index@(_Z35group_norm_nhwc_bwd_one_pass_kernelI11Fp16IOFp32WLi512ELi40ELi640EEv26Group_norm_nhwc_bwd_params)
        /*0554*/ 	.word	0x00000000


	//----- nvinfo : EIATTR_REGCOUNT
	.align		4
.L_267:
        /*0558*/ 	.byte	0x04, 0x2f
        /*055a*/ 	.short	(.L_269 - .L_268)
	.align		4
.L_268:
        /*055c*/ 	.word	index@(_Z35group_norm_nhwc_bwd_one_pass_kernelI11Fp16IOFp32WLi256ELi40ELi640EEv26Group_norm_nhwc_bwd_params)
        /*0560*/ 	.word	0x0000004d


	//----- nvinfo : EIATTR_FRAME_SIZE
	.align		4
.L_269:
        /*0564*/ 	.byte	0x04, 0x11
        /*0566*/ 	.short	(.L_271 - .L_270)
	.align		4
.L_270:
        /*0568*/ 	.word	index@(_Z35group_norm_nhwc_bwd_one_pass_kernelI11Fp16IOFp32WLi256ELi40ELi640EEv26Group_norm_nhwc_bwd_params)
        /*056c*/ 	.word	0x00000000


	//----- nvinfo : EIATTR_REGCOUNT
	.align		4
.L_271:
        /*0570*/ 	.byte	0x04, 0x2f
        /*0572*/ 	.short	(.L_273 - .L_272)
	.align		4
.L_272:
        /*0574*/ 	.word	index@(_Z35group_norm_nhwc_bwd_one_pass_kernelI11Fp16IOFp32WLi128ELi40ELi640EEv26Group_norm_nhwc_bwd_params)
        /*0578*/ 	.word	0x00000030


	//----- nvinfo : EIATTR_FRAME_SIZE
	.align		4
.L_273:
        /*057c*/ 	.byte	0x04, 0x11
        /*057e*/ 	.short	(.L_275 - .L_274)
	.align		4
.L_274:
        /*0580*/ 	.word	index@(_Z35group_norm_nhwc_bwd_one_pass_kernelI11Fp16IOFp32WLi128ELi40ELi640EEv26Group_norm_nhwc_bwd_params)
        /*0584*/ 	.word	0x00000000


	//----- nvinfo : EIATTR_REGCOUNT
	.align		4
.L_275:
        /*0588*/ 	.byte	0x04, 0x2f
        /*058a*/ 	.short	(.L_277 - .L_276)
	.align		4
.L_276:
        /*058c*/ 	.word	index@(_Z35group_norm_nhwc_bwd_one_pass_kernelI11Fp16IOFp32WLi64ELi40ELi640EEv26Group_norm_nhwc_bwd_params)
        /*0590*/ 	.word	0x0000002c


	//----- nvinfo : EIATTR_FRAME_SIZE
	.align		4
.L_277:
        /*0594*/ 	.byte	0x04, 0x11
        /*0596*/ 	.short	(.L_279 - .L_278)
	.align		4
.L_278:
        /*0598*/ 	.word	index@(_Z35group_norm_nhwc_bwd_one_pass_kernelI11Fp16IOFp32WLi64ELi40ELi640EEv26Group_norm_nhwc_bwd_params)
        /*059c*/ 	.word	0x00000000


	//----- nvinfo : EIATTR_REGCOUNT
	.align		4
.L_279:
        /*05a0*/ 	.byte	0x04, 0x2f
        /*05a2*/ 	.short	(.L_281 - .L_280)
	.align		4
.L_280:
        /*05a4*/ 	.word	index@(_Z35group_norm_nhwc_bwd_one_pass_kernelI11Bf16IOFp16WLi512ELi40ELi640EEv26Group_norm_nhwc_bwd_params)
        /*05a8*/ 	.word	0x00000060


	//----- nvinfo : EIATTR_FRAME_SIZE
	.align		4
.L_281:
        /*05ac*/ 	.byte	0x04, 0x11
        /*05ae*/ 	.short	(.L_283 - .L_282)
	.align		4
.L_282:
        /*05b0*/ 	.word	index@(_Z35group_norm_nhwc_bwd_one_pass_kernelI11Bf16IOFp16WLi512ELi40ELi640EEv26Group_norm_nhwc_bwd_params)
        /*05b4*/ 	.word	0x00000000


	//----- nvinfo : EIATTR_REGCOUNT
	.align		4
.L_283:
        /*05b8*/ 	.byte	0x04, 0x2f
        /*05ba*/ 	.short	(.L_285 - .L_284)
	.align		4
.L_284:
        /*05bc*/ 	.word	index@(_Z35group_norm_nhwc_bwd_one_pass_kernelI11Bf16IOFp16WLi256ELi40ELi640EEv26Group_norm_nhwc_bwd_params)
        /*05c0*/ 	.word	0x00000060


	//----- nvinfo : EIATTR_FRAME_SIZE
	.align		4
.L_285:
        /*05c4*/ 	.byte	0x04, 0x11
        /*05c6*/ 	.short	(.L_287 - .L_286)
	.align		4
.L_286:
        /*05c8*/ 	.word	index@(_Z35group_norm_nhwc_bwd_one_pass_kernelI11Bf16IOFp16WLi256ELi40ELi640EEv26Group_norm_nhwc_bwd_params)
        /*05cc*/ 	.word	0x00000000


	//----- nvinfo : EIATTR_REGCOUNT
	.align		4
.L_287:
        /*05d0*/ 	.byte	0x04, 0x2f
        /*05d2*/ 	.short	(.L_289 - .L_288)
	.align		4
.L_288:
        /*05d4*/ 	.word	index@(_Z35group_norm_nhwc_bwd_one_pass_kernelI11Bf16IOFp16WLi128ELi40ELi640EEv26Group_norm_nhwc_bwd_params)
        /*05d8*/ 	.word	0x00000030


	//----- nvinfo : EIATTR_FRAME_SIZE
	.align		4
.L_289:
        /*05dc*/ 	.byte	0x04, 0x11
        /*05de*/ 	.short	(.L_291 - .L_290)
	.align		4
.L_290:
        /*05e0*/ 	.word	index@(_Z35group_norm_nhwc_bwd_one_pass_kernelI11Bf16IOFp16WLi128ELi40ELi640EEv26Group_norm_nhwc_bwd_params)
        /*05e4*/ 	.word	0x00000000


	//----- nvinfo : EIATTR_REGCOUNT
	.align		4
.L_291:
        /*05e8*/ 	.byte	0x04, 0x2f
        /*05ea*/ 	.short	(.L_293 - .L_292)
	.align		4
.L_292:
        /*05ec*/ 	.word	index@(_Z35group_norm_nhwc_bwd_one_pass_kernelI11Bf16IOFp16WLi64ELi40ELi640EEv26Group_norm_nhwc_bwd_params)
        /*05f0*/ 	.word	0x0000002a


	//----- nvinfo : EIATTR_FRAME_SIZE
	.align		4
.L_293:
        /*05f4*/ 	.byte	0x04, 0x11
        /*05f6*/ 	.short	(.L_295 - .L_294)
	.align		4
.L_294:
        /*05f8*/ 	.word	index@(_Z35group_norm_nhwc_bwd_one_pass_kernelI11Bf16IOFp16WLi64ELi40ELi640EEv26Group_norm_nhwc_bwd_params)
        /*05fc*/ 	.word	0x00000000


	//----- nvinfo : EIATTR_REGCOUNT
	.align		4
.L_295:
        /*0600*/ 	.byte	0x04, 0x2f
        /*0602*/ 	.short	(.L_297 - .L_296)
	.align		4
.L_296:
        /*0604*/ 	.word	index@(_Z35group_norm_nhwc_bwd_one_pass_kernelI11Bf16IOBf16WLi512ELi40ELi640EEv26Group_norm_nhwc_bwd_params)
        /*0608*/ 	.word	0x00000060


	//----- nvinfo : EIATTR_FRAME_SIZE
	.align		4
.L_297:
        /*060c*/ 	.byte	0x04, 0x11
        /*060e*/ 	.short	(.L_299 - .L_298)
	.align		4
.L_298:
        /*0610*/ 	.word	index@(_Z35group_norm_nhwc_bwd_one_pass_kernelI11Bf16IOBf16WLi512ELi40ELi640EEv26Group_norm_nhwc_bwd_params)
        /*0614*/ 	.word	0x00000000


	//----- nvinfo : EIATTR_REGCOUNT
	.align		4
.L_299:
        /*0618*/ 	.byte	0x04, 0x2f
        /*061a*/ 	.short	(.L_301 - .L_300)
	.align		4
.L_300:
        /*061c*/ 	.word	index@(_Z35group_norm_nhwc_bwd_one_pass_kernelI11Bf16IOBf16WLi256ELi40ELi640EEv26Group_norm_nhwc_bwd_params)
        /*0620*/ 	.word	0x00000060


	//----- nvinfo : EIATTR_FRAME_SIZE
	.align		4
.L_301:
        /*0624*/ 	.byte	0x04, 0x11
        /*0626*/ 	.short	(.L_303 - .L_302)
	.align		4
.L_302:
        /*0628*/ 	.word	index@(_Z35group_norm_nhwc_bwd_one_pass_kernelI11Bf16IOBf16WLi256ELi40ELi640EEv26Group_norm_nhwc_bwd_params)
        /*062c*/ 	.word	0x00000000


	//----- nvinfo : EIATTR_REGCOUNT
	.align		4
.L_303:
        /*0630*/ 	.byte	0x04, 0x2f
        /*0632*/ 	.short	(.L_305 - .L_304)
	.align		4
.L_304:
        /*0634*/ 	.word	index@(_Z35group_norm_nhwc_bwd_one_pass_kernelI11Bf16IOBf16WLi128ELi40ELi640EEv26Group_norm_nhwc_bwd_params)
        /*0638*/ 	.word	0x00000030


	//----- nvinfo : EIATTR_FRAME_SIZE
	.align		4
.L_305:
        /*063c*/ 	.byte	0x04, 0x11
        /*063e*/ 	.short	(.L_307 - .L_306)
	.align		4
.L_306:
        /*0640*/ 	.word	index@(_Z35group_norm_nhwc_bwd_one_pass_kernelI11Bf16IOBf16WLi128ELi40ELi640EEv26Group_norm_nhwc_bwd_params)
        /*0644*/ 	.word	0x00000000


	//----- nvinfo : EIATTR_REGCOUNT
	.align		4
.L_307:
        /*0648*/ 	.byte	0x04, 0x2f
        /*064a*/ 	.short	(.L_309 - .L_308)
	.align		4
.L_308:
        /*064c*/ 	.word	index@(_Z35group_norm_nhwc_bwd_one_pass_kernelI11Bf16IOBf16WLi64ELi40ELi640EEv26Group_norm_nhwc_bwd_params)
        /*0650*/ 	.word	0x0000002a


	//----- nvinfo : EIATTR_FRAME_SIZE
	.align		4
.L_309:
        /*0654*/ 	.byte	0x04, 0x11
        /*0656*/ 	.short	(.L_311 - .L_310)
	.align		4
.L_310:
        /*0658*/ 	.word	index@(_Z35group_norm_nhwc_bwd_one_pass_kernelI11Bf16IOBf16WLi64ELi40ELi640EEv26Group_norm_nhwc_bwd_params)
        /*065c*/ 	.word	0x00000000


	//----- nvinfo : EIATTR_REGCOUNT
	.align		4
.L_311:
        /*0660*/ 	.byte	0x04, 0x2f
        /*0662*/ 	.short	(.L_313 - .L_312)
	.align		4
.L_312:
        /*0664*/ 	.word	index@(_Z35group_norm_nhwc_bwd_one_pass_kernelI11Bf16IOFp32WLi512ELi40ELi640EEv26Group_norm_nhwc_bwd_params)
        /*0668*/ 	.word	0x00000060


	//----- nvinfo : EIATTR_FRAME_SIZE
	.align		4
.L_313:
        /*066c*/ 	.byte	0x04, 0x11
        /*066e*/ 	.short	(.L_315 - .L_314)
	.align		4
.L_314:
        /*0670*/ 	.word	index@(_Z35group_norm_nhwc_bwd_one_pass_kernelI11Bf16IOFp32WLi512ELi40ELi640EEv26Group_norm_nhwc_bwd_params)
        /*0674*/ 	.word	0x00000000


	//----- nvinfo : EIATTR_REGCOUNT
	.align		4
.L_315:
        /*0678*/ 	.byte	0x04, 0x2f
        /*067a*/ 	.short	(.L_317 - .L_316)
	.align		4
.L_316:
        /*067c*/ 	.word	index@(_Z35group_norm_nhwc_bwd_one_pass_kernelI11Bf16IOFp32WLi256ELi40ELi640EEv26Group_norm_nhwc_bwd_params)
        /*0680*/ 	.word	0x00000060


	//----- nvinfo : EIATTR_FRAME_SIZE
	.align		4
.L_317:
        /*0684*/ 	.byte	0x04, 0x11
        /*0686*/ 	.short	(.L_319 - .L_318)
	.align		4
.L_318:
        /*0688*/ 	.word	index@(_Z35group_norm_nhwc_bwd_one_pass_kernelI11Bf16IOFp32WLi256ELi40ELi640EEv26Group_norm_nhwc_bwd_params)
        /*068c*/ 	.word	0x00000000


	//----- nvinfo : EIATTR_REGCOUNT
	.align		4
.L_319:
        /*0690*/ 	.byte	0x04, 0x2f
        /*0692*/ 	.short	(.L_321 - .L_320)
	.align		4
.L_320:
        /*0694*/ 	.word	index@(_Z35group_norm_nhwc_bwd_one_pass_kernelI11Bf16IOFp32WLi128ELi40ELi640EEv26Group_norm_nhwc_bwd_params)
        /*0698*/ 	.word	0x00000030


	//----- nvinfo : EIATTR_FRAME_SIZE
	.align		4
.L_321:
        /*069c*/ 	.byte	0x04, 0x11
        /*069e*/ 	.short	(.L_323 - .L_322)
	.align		4
.L_322:
        /*06a0*/ 	.word	index@(_Z35group_norm_nhwc_bwd_one_pass_kernelI11Bf16IOFp32WLi128ELi40ELi640EEv26Group_norm_nhwc_bwd_params)
        /*06a4*/ 	.word	0x00000000


	//----- nvinfo : EIATTR_REGCOUNT
	.align		4
.L_323:
        /*06a8*/ 	.byte	0x04, 0x2f
        /*06aa*/ 	.short	(.L_325 - .L_324)
	.align		4
.L_324:
        /*06ac*/ 	.word	index@(_Z35group_norm_nhwc_bwd_one_pass_kernelI11Bf16IOFp32WLi64ELi40ELi640EEv26Group_norm_nhwc_bwd_params)
        /*06b0*/ 	.word	0x0000002c


	//----- nvinfo : EIATTR_FRAME_SIZE
	.align		4
.L_325:
        /*06b4*/ 	.byte	0x04, 0x11
        /*06b6*/ 	.short	(.L_327 - .L_326)
	.align		4
.L_326:
        /*06b8*/ 	.word	index@(_Z35group_norm_nhwc_bwd_one_pass_kernelI11Bf16IOFp32WLi64ELi40ELi640EEv26Group_norm_nhwc_bwd_params)
        /*06bc*/ 	.word	0x00000000


	//----- nvinfo : EIATTR_REGCOUNT
	.align		4
.L_327:
        /*06c0*/ 	.byte	0x04, 0x2f
        /*06c2*/ 	.short	(.L_329 - .L_328)
	.align		4
.L_328:
        /*06c4*/ 	.word	index@(_ZN3cub17CUB_300001_SM_9006detail11EmptyKernelIvEEvv)
        /*06c8*/ 	.word	0x00000004


	//----- nvinfo : EIATTR_FRAME_SIZE
	.align		4
.L_329:
        /*06cc*/ 	.byte	0x04, 0x11
        /*06ce*/ 	.short	(.L_331 - .L_330)
	.align		4
.L_330:
        /*06d0*/ 	.word	index@(_ZN3cub17CUB_300001_SM_9006detail11EmptyKernelIvEEvv)
        /*06d4*/ 	.word	0x00000000


	//----- nvinfo : EIATTR_MIN_STACK_SIZE
	.align		4
.L_331:
        /*06d8*/ 	.byte	0x04, 0x12
        /*06da*/ 	.short	(.L_333 - .L_332)
	.align		4
.L_332:
        /*06dc*/ 	.word	index@(_ZN3cub17CUB_300001_SM_9006detail11EmptyKernelIvEEvv)
        /*06e0*/ 	.word	0x00000000


	//----- nvinfo : EIATTR_MIN_STACK_SIZE
	.align		4
.L_333:
        /*06e4*/ 	.byte	0x04, 0x12
        /*06e6*/ 	.short	(.L_335 - .L_334)
	.align		4
.L_334:
        /*06e8*/ 	.word	index@(_Z35group_norm_nhwc_bwd_one_pass_kernelI11Bf16IOFp32WLi64ELi40ELi640EEv26Group_norm_nhwc_bwd_params)
        /*06ec*/ 	.word	0x00000000


	//----- nvinfo : EIATTR_MIN_STACK_SIZE
	.align		4
.L_335:
        /*06f0*/ 	.byte	0x04, 0x12
        /*06f2*/ 	.short	(.L_337 - .L_336)
	.align		4
.L_336:
        /*06f4*/ 	.word	index@(_Z35group_norm_nhwc_bwd_one_pass_kernelI11Bf16IOFp32WLi128ELi40ELi640EEv26Group_norm_nhwc_bwd_params)
        /*06f8*/ 	.word	0x00000000


	//----- nvinfo : EIATTR_MIN_STACK_SIZE
	.align		4
.L_337:
        /*06fc*/ 	.byte	0x04, 0x12
        /*06fe*/ 	.short	(.L_339 - .L_338)
	.align		4
.L_338:
        /*0700*/ 	.word	index@(_Z35group_norm_nhwc_bwd_one_pass_kernelI11Bf16IOFp32WLi256ELi40ELi640EEv26Group_norm_nhwc_bwd_params)
        /*0704*/ 	.word	0x00000000


	//----- nvinfo : EIATTR_MIN_STACK_SIZE
	.align		4
.L_339:
        /*0708*/ 	.byte	0x04, 0x12
        /*070a*/ 	.short	(.L_341 - .L_340)
	.align		4
.L_340:
        /*070c*/ 	.word	index@(_Z35group_norm_nhwc_bwd_one_pass_kernelI11Bf16IOFp32WLi512ELi40ELi640EEv26Group_norm_nhwc_bwd_params)
        /*0710*/ 	.word	0x00000000


	//----- nvinfo : EIATTR_MIN_STACK_SIZE
	.align		4
.L_341:
        /*0714*/ 	.byte	0x04, 0x12
        /*0716*/ 	.short	(.L_343 - .L_342)
	.align		4
.L_342:
        /*0718*/ 	.word	index@(_Z35group_norm_nhwc_bwd_one_pass_kernelI11Bf16IOBf16WLi64ELi40ELi640EEv26Group_norm_nhwc_bwd_params)
        /*071c*/ 	.word	0x00000000


	//----- nvinfo : EIATTR_MIN_STACK_SIZE
	.align		4
.L_343:
        /*0720*/ 	.byte	0x04, 0x12
        /*0722*/ 	.short	(.L_345 - .L_344)
	.align		4
.L_344:
        /*0724*/ 	.word	index@(_Z35group_norm_nhwc_bwd_one_pass_kernelI11Bf16IOBf16WLi128ELi40ELi640EEv26Group_norm_nhwc_bwd_params)
        /*0728*/ 	.word	0x00000000


	//----- nvinfo : EIATTR_MIN_STACK_SIZE
	.align		4
.L_345:
        /*072c*/ 	.byte	0x04, 0x12
        /*072e*/ 	.short	(.L_347 - .L_346)
	.align		4
.L_346:
        /*0730*/ 	.word	index@(_Z35group_norm_nhwc_bwd_one_pass_kernelI11Bf16IOBf16WLi256ELi40ELi640EEv26Group_norm_nhwc_bwd_params)
        /*0734*/ 	.word	0x00000000


	//----- nvinfo : EIATTR_MIN_STACK_SIZE
	.align		4
.L_347:
        /*0738*/ 	.byte	0x04, 0x12
        /*073a*/ 	.short	(.L_349 - .L_348)
	.align		4
.L_348:
        /*073c*/ 	.word	index@(_Z35group_norm_nhwc_bwd_one_pass_kernelI11Bf16IOBf16WLi512ELi40ELi640EEv26Group_norm_nhwc_bwd_params)
        /*0740*/ 	.word	0x00000000


	//----- nvinfo : EIATTR_MIN_STACK_SIZE
	.align		4
.L_349:
        /*0744*/ 	.byte	0x04, 0x12
        /*0746*/ 	.short	(.L_351 - .L_350)
	.align		4
.L_350:
        /*0748*/ 	.word	index@(_Z35group_norm_nhwc_bwd_one_pass_kernelI11Bf16IOFp16WLi64ELi40ELi640EEv26Group_norm_nhwc_bwd_params)
        /*074c*/ 	.word	0x00000000


	//----- nvinfo : EIATTR_MIN_STACK_SIZE
	.align		4
.L_351:
        /*0750*/ 	.byte	0x04, 0x12
        /*0752*/ 	.short	(.L_353 - .L_352)
	.align		4
.L_352:
        /*0754*/ 	.word	index@(_Z35group_norm_nhwc_bwd_one_pass_kernelI11Bf16IOFp16WLi128ELi40ELi640EEv26Group_norm_nhwc_bwd_params)
        /*0758*/ 	.word	0x00000000


	//----- nvinfo : EIATTR_MIN_STACK_SIZE
	.align		4
.L_353:
        /*075c*/ 	.byte	0x04, 0x12
        /*075e*/ 	.short	(.L_355 - .L_354)
	.align		4
.L_354:
        /*0760*/ 	.word	index@(_Z35group_norm_nhwc_bwd_one_pass_kernelI11Bf16IOFp16WLi256ELi40ELi640EEv26Group_norm_nhwc_bwd_params)
        /*0764*/ 	.word	0x00000000


	//----- nvinfo : EIATTR_MIN_STACK_SIZE
	.align		4
.L_355:
        /*0768*/ 	.byte	0x04, 0x12
        /*076a*/ 	.short	(.L_357 - .L_356)
	.align		4
.L_356:
        /*076c*/ 	.word	index@(_Z35group_norm_nhwc_bwd_one_pass_kernelI11Bf16IOFp16WLi512ELi40ELi640EEv26Group_norm_nhwc_bwd_params)
        /*0770*/ 	.word	0x00000000


	//----- nvinfo : EIATTR_MIN_STACK_SIZE
	.align		4
.L_357:
        /*0774*/ 	.byte	0x04, 0x12
        /*0776*/ 	.short	(.L_359 - .L_358)
	.align		4
.L_358:
        /*0778*/ 	.word	index@(_Z35group_norm_nhwc_bwd_one_pass_kernelI11Fp16IOFp32WLi64ELi40ELi640EEv26Group_norm_nhwc_bwd_params)
        /*077c*/ 	.word	0x00000000


	//----- nvinfo : EIATTR_MIN_STACK_SIZE
	.align		4
.L_359:
        /*0780*/ 	.byte	0x04, 0x12
        /*0782*/ 	.short	(.L_361 - .L_360)
	.align		4
.L_360:
        /*0784*/ 	.word	index@(_Z35group_norm_nhwc_bwd_one_pass_kernelI11Fp16IOFp32WLi128ELi40ELi640EEv26Group_norm_nhwc_bwd_params)
        /*0788*/ 	.word	0x00000000


	//----- nvinfo : EIATTR_MIN_STACK_SIZE
	.align		4
.L_361:
        /*078c*/ 	.byte	0x04, 0x12
        /*078e*/ 	.short	(.L_363 - .L_362)
	.align		4
.L_362:
        /*0790*/ 	.word	index@(_Z35group_norm_nhwc_bwd_one_pass_kernelI11Fp16IOFp32WLi256ELi40ELi640EEv26Group_norm_nhwc_bwd_params)
        /*0794*/ 	.word	0x00000000


	//----- nvinfo : EIATTR_MIN_STACK_SIZE
	.align		4
.L_363:
        /*0798*/ 	.byte	0x04, 0x12
        /*079a*/ 	.short	(.L_365 - .L_364)
	.align		4
.L_364:
        /*079c*/ 	.word	index@(_Z35group_norm_nhwc_bwd_one_pass_kernelI11Fp16IOFp32WLi512ELi40ELi640EEv26Group_norm_nhwc_bwd_params)
        /*07a0*/ 	.word	0x00000000


	//----- nvinfo : EIATTR_MIN_STACK_SIZE
	.align		4
.L_365:
        /*07a4*/ 	.byte	0x04, 0x12
        /*07a6*/ 	.short	(.L_367 - .L_366)
	.align		4
.L_366:
        /*07a8*/ 	.word	index@(_Z35group_norm_nhwc_bwd_one_pass_kernelI11Fp16IOBf16WLi64ELi40ELi640EEv26Group_norm_nhwc_bwd_params)
        /*07ac*/ 	.word	0x00000000


	//----- nvinfo : EIATTR_MIN_STACK_SIZE
	.align		4
.L_367:
        /*07b0*/ 	.byte	0x04, 0x12
        /*07b2*/ 	.short	(.L_369 - .L_368)
	.align		4
.L_368:
        /*07b4*/ 	.word	index@(_Z35group_norm_nhwc_bwd_one_pass_kernelI11Fp16IOBf16WLi128ELi40ELi640EEv26Group_norm_nhwc_bwd_params)
        /*07b8*/ 	.word	0x00000000


	//----- nvinfo : EIATTR_MIN_STACK_SIZE
	.align		4
.L_369:
        /*07bc*/ 	.byte	0x04, 0x12
        /*07be*/ 	.short	(.L_371 - .L_370)
	.align		4
.L_370:
        /*07c0*/ 	.word	index@(_Z35group_norm_nhwc_bwd_one_pass_kernelI11Fp16IOBf16WLi256ELi40ELi640EEv26Group_norm_nhwc_bwd_params)
        /*07c4*/ 	.word	0x00000000


	//----- nvinfo : EIATTR_MIN_STACK_SIZE
	.align		4
.L_371:
        /*07c8*/ 	.byte	0x04, 0x12
        /*07ca*/ 	.short	(.L_373 - .L_372)
	.align		4
.L_372:
        /*07cc*/ 	.word	index@(_Z35group_norm_nhwc_bwd_one_pass_kernelI11Fp16IOBf16WLi512ELi40ELi640EEv26Group_norm_nhwc_bwd_params)
        /*07d0*/ 	.word	0x00000000


	//----- nvinfo : EIATTR_MIN_STACK_SIZE
	.align		4
.L_373:
        /*07d4*/ 	.byte	0x04, 0x12
        /*07d6*/ 	.short	(.L_375 - .L_374)
	.align		4
.L_374:
        /*07d8*/ 	.word	index@(_Z35group_norm_nhwc_bwd_one_pass_kernelI11Fp16IOFp16WLi64ELi40ELi640EEv26Group_norm_nhwc_bwd_params)
        /*07dc*/ 	.word	0x00000000


	//----- nvinfo : EIATTR_MIN_STACK_SIZE
	.align		4
.L_375:
        /*07e0*/ 	.byte	0x04, 0x12
        /*07e2*/ 	.short	(.L_377 - .L_376)
	.align		4
.L_376:
        /*07e4*/ 	.word	index@(_Z35group_norm_nhwc_bwd_one_pass_kernelI11Fp16IOFp16WLi128ELi40ELi640EEv26Group_norm_nhwc_bwd_params)
        /*07e8*/ 	.word	0x00000000


	//----- nvinfo : EIATTR_MIN_STACK_SIZE
	.align		4
.L_377:
        /*07ec*/ 	.byte	0x04, 0x12
        /*07ee*/ 	.short	(.L_379 - .L_378)
	.align		4
.L_378:
        /*07f0*/ 	.word	index@(_Z35group_norm_nhwc_bwd_one_pass_kernelI11Fp16IOFp16WLi256ELi40ELi640EEv26Group_norm_nhwc_bwd_params)
        /*07f4*/ 	.word	0x00000000


	//----- nvinfo : EIATTR_MIN_STACK_SIZE
	.align		4
.L_379:
        /*07f8*/ 	.byte	0x04, 0x12
        /*07fa*/ 	.short	(.L_381 - .L_380)
	.align		4
.L_380:
        /*07fc*/ 	.word	index@(_Z35group_norm_nhwc_bwd_one_pass_kernelI11Fp16IOFp16WLi512ELi40ELi640EEv26Group_norm_nhwc_bwd_params)
        /*0800*/ 	.word	0x00000000


	//----- nvinfo : EIATTR_MIN_STACK_SIZE
	.align		4
.L_381:
        /*0804*/ 	.byte	0x04, 0x12
        /*0806*/ 	.short	(.L_383 - .L_382)
	.align		4
.L_382:
        /*0808*/ 	.word	index@(_Z35group_norm_nhwc_bwd_one_pass_kernelI11Fp32IOFp32WLi64ELi40ELi640EEv26Group_norm_nhwc_bwd_params)
        /*080c*/ 	.word	0x00000000


	//----- nvinfo : EIATTR_MIN_STACK_SIZE
	.align		4
.L_383:
        /*0810*/ 	.byte	0x04, 0x12
        /*0812*/ 	.short	(.L_385 - .L_384)
	.align		4
.L_384:
        /*0814*/ 	.word	index@(_Z35group_norm_nhwc_bwd_one_pass_kernelI11Fp32IOFp32WLi128ELi40ELi640EEv26Group_norm_nhwc_bwd_params)
        /*0818*/ 	.word	0x00000008


	//----- nvinfo : EIATTR_MIN_STACK_SIZE
	.align		4
.L_385:
        /*081c*/ 	.byte	0x04, 0x12
        /*081e*/ 	.short	(.L_387 - .L_386)
	.align		4
.L_386:
        /*0820*/ 	.word	index@(_Z35group_norm_nhwc_bwd_one_pass_kernelI11Fp32IOFp32WLi256ELi40ELi640EEv26Group_norm_nhwc_bwd_params)
        /*0824*/ 	.word	0x00000000


	//----- nvinfo : EIATTR_MIN_STACK_SIZE
	.align		4
.L_387:
        /*0828*/ 	.byte	0x04, 0x12
        /*082a*/ 	.short	(.L_389 - .L_388)
	.align		4
.L_388:
        /*082c*/ 	.word	index@(_Z35group_norm_nhwc_bwd_one_pass_kernelI11Fp32IOFp32WLi512ELi40ELi640EEv26Group_norm_nhwc_bwd_params)
        /*0830*/ 	.word	0x00000008


	//----- nvinfo : EIATTR_MIN_STACK_SIZE
	.align		4
.L_389:
        /*0834*/ 	.byte	0x04, 0x12
        /*0836*/ 	.short	(.L_391 - .L_390)
	.align		4
.L_390:
        /*0838*/ 	.word	index@(_Z35group_norm_nhwc_bwd_one_pass_kernelI11Fp32IOBf16WLi64ELi40ELi640EEv26Group_norm_nhwc_bwd_params)
        /*083c*/ 	.word	0x00000000


	//----- nvinfo : EIATTR_MIN_STACK_SIZE
	.align		4
.L_391:
        /*0840*/ 	.byte	0x04, 0x12
        /*0842*/ 	.short	(.L_393 - .L_392)
	.align		4
.L_392:
        /*0844*/ 	.word	index@(_Z35group_norm_nhwc_bwd_one_pass_kernelI11Fp32IOBf16WLi128ELi40ELi640EEv26Group_norm_nhwc_bwd_params)
        /*0848*/ 	.word	0x00000008


	//----- nvinfo : EIATTR_MIN_STACK_SIZE
	.align		4
.L_393:
        /*084c*/ 	.byte	0x04, 0x12
        /*084e*/ 	.short	(.L_395 - .L_394)
	.align		4
.L_394:
        /*0850*/ 	.word	index@(_Z35group_norm_nhwc_bwd_one_pass_kernelI11Fp32IOBf16WLi256ELi40ELi640EEv26Group_norm_nhwc_bwd_params)
        /*0854*/ 	.word	0x00000000


	//----- nvinfo : EIATTR_MIN_STACK_SIZE
	.align		4
.L_395:
        /*0858*/ 	.byte	0x04, 0x12
        /*085a*/ 	.short	(.L_397 - .L_396)
	.align		4
.L_396:
        /*085c*/ 	.word	index@(_Z35group_norm_nhwc_bwd_one_pass_kernelI11Fp32IOBf16WLi512ELi40ELi640EEv26Group_norm_nhwc_bwd_params)
        /*0860*/ 	.word	0x00000008


	//----- nvinfo : EIATTR_MIN_STACK_SIZE
	.align		4
.L_397:
        /*0864*/ 	.byte	0x04, 0x12
        /*0866*/ 	.short	(.L_399 - .L_398)
	.align		4
.L_398:
        /*0868*/ 	.word	index@(_Z35group_norm_nhwc_bwd_one_pass_kernelI11Fp32IOFp16WLi64ELi40ELi640EEv26Group_norm_nhwc_bwd_params)
        /*086c*/ 	.word	0x00000000


	//----- nvinfo : EIATTR_MIN_STACK_SIZE
	.align		4
.L_399:
        /*0870*/ 	.byte	0x04, 0x12
        /*0872*/ 	.short	(.L_401 - .L_400)
	.align		4
.L_400:
        /*0874*/ 	.word	index@(_Z35group_norm_nhwc_bwd_one_pass_kernelI11Fp32IOFp16WLi128ELi40ELi640EEv26Group_norm_nhwc_bwd_params)
        /*0878*/ 	.word	0x00000008


	//----- nvinfo : EIATTR_MIN_STACK_SIZE
	.align		4
.L_401:
        /*087c*/ 	.byte	0x04, 0x12
        /*087e*/ 	.short	(.L_403 - .L_402)
	.align		4
.L_402:
        /*0880*/ 	.word	index@(_Z35group_norm_nhwc_bwd_one_pass_kernelI11Fp32IOFp16WLi256ELi40ELi640EEv26Group_norm_nhwc_bwd_params)
        /*0884*/ 	.word	0x00000000


	//----- nvinfo : EIATTR_MIN_STACK_SIZE
	.align		4
.L_403:
        /*0888*/ 	.byte	0x04, 0x12
        /*088a*/ 	.short	(.L_405 - .L_404)
	.align		4
.L_404:
        /*088c*/ 	.word	index@(_Z35group_norm_nhwc_bwd_one_pass_kernelI11Fp32IOFp16WLi512ELi40ELi640EEv26Group_norm_nhwc_bwd_params)
        /*0890*/ 	.word	0x00000008


	//----- nvinfo : EIATTR_MIN_STACK_SIZE
	.align		4
.L_405:
        /*0894*/ 	.byte	0x04, 0x12
        /*0896*/ 	.short	(.L_407 - .L_406)
	.align		4
.L_406:
        /*0898*/ 	.word	index@(_Z35group_norm_nhwc_fwd_one_pass_kernelI11Bf16IOFp32WLi64ELi40ELi640EEv26Group_norm_nhwc_fwd_params)
        /*089c*/ 	.word	0x00000000


	//----- nvinfo : EIATTR_MIN_STACK_SIZE
	.align		4
.L_407:
        /*08a0*/ 	.byte	0x04, 0x12
        /*08a2*/ 	.short	(.L_409 - .L_408)
	.align		4
.L_408:
        /*08a4*/ 	.word	index@(_Z35group_norm_nhwc_fwd_one_pass_kernelI11Bf16IOFp32WLi128ELi40ELi640EEv26Group_norm_nhwc_fwd_params)
        /*08a8*/ 	.word	0x00000000


	//----- nvinfo : EIATTR_MIN_STACK_SIZE
	.align		4
.L_409:
        /*08ac*/ 	.byte	0x04, 0x12
        /*08ae*/ 	.short	(.L_411 - .L_410)
	.align		4
.L_410:
        /*08b0*/ 	.word	index@(_Z35group_norm_nhwc_fwd_one_pass_kernelI11Bf16IOFp32WLi256ELi40ELi640EEv26Group_norm_nhwc_fwd_params)
        /*08b4*/ 	.word	0x00000000


	//----- nvinfo : EIATTR_MIN_STACK_SIZE
	.align		4
.L_411:
        /*08b8*/ 	.byte	0x04, 0x12
        /*08ba*/ 	.short	(.L_413 - .L_412)
	.align		4
.L_412:
        /*08bc*/ 	.word	index@(_Z35group_norm_nhwc_fwd_one_pass_kernelI11Bf16IOFp32WLi512ELi40ELi640EEv26Group_norm_nhwc_fwd_params)
        /*08c0*/ 	.word	0x00000000


	//----- nvinfo : EIATTR_MIN_STACK_SIZE
	.align		4
.L_413:
        /*08c4*/ 	.byte	0x04, 0x12
        /*08c6*/ 	.short	(.L_415 - .L_414)
	.align		4
.L_414:
        /*08c8*/ 	.word	index@(_Z35group_norm_nhwc_fwd_one_pass_kernelI11Bf16IOBf16WLi64ELi40ELi640EEv26Group_norm_nhwc_fwd_params)
        /*08cc*/ 	.word	0x00000000


	//----- nvinfo : EIATTR_MIN_STACK_SIZE
	.align		4
.L_415:
        /*08d0*/ 	.byte	0x04, 0x12
        /*08d2*/ 	.short	(.L_417 - .L_416)
	.align		4
.L_416:
        /*08d4*/ 	.word	index@(_Z35group_norm_nhwc_fwd_one_pass_kernelI11Bf16IOBf16WLi128ELi40ELi640EEv26Group_norm_nhwc_fwd_params)
        /*08d8*/ 	.word	0x00000000


	//----- nvinfo : EIATTR_MIN_STACK_SIZE
	.align		4
.L_417:
        /*08dc*/ 	.byte	0x04, 0x12
        /*08de*/ 	.short	(.L_419 - .L_418)
	.align		4
.L_418:
        /*08e0*/ 	.word	index@(_Z35group_norm_nhwc_fwd_one_pass_kernelI11Bf16IOBf16WLi256ELi40ELi640EEv26Group_norm_nhwc_fwd_params)
        /*08e4*/ 	.word	0x00000000


	//----- nvinfo : EIATTR_MIN_STACK_SIZE
	.align		4
.L_419:
        /*08e8*/ 	.byte	0x04, 0x12
        /*08ea*/ 	.short	(.L_421 - .L_420)
	.align		4
.L_420:
        /*08ec*/ 	.word	index@(_Z35group_norm_nhwc_fwd_one_pass_kernelI11Bf16IOBf16WLi512ELi40ELi640EEv26Group_norm_nhwc_fwd_params)
        /*08f0*/ 	.word	0x00000000


	//----- nvinfo : EIATTR_MIN_STACK_SIZE
	.align		4
.L_421:
        /*08f4*/ 	.byte	0x04, 0x12
        /*08f6*/ 	.short	(.L_423 - .L_422)
	.align		4
.L_422:
        /*08f8*/ 	.word	index@(_Z35group_norm_nhwc_fwd_one_pass_kernelI11Bf16IOFp16WLi64ELi40ELi640EEv26Group_norm_nhwc_fwd_params)
        /*08fc*/ 	.word	0x00000000


	//----- nvinfo : EIATTR_MIN_STACK_SIZE
	.align		4
.L_423:
        /*0900*/ 	.byte	0x04, 0x12
        /*0902*/ 	.short	(.L_425 - .L_424)
	.align		4
.L_424:
        /*0904*/ 	.word	index@(_Z35group_norm_nhwc_fwd_one_pass_kernelI11Bf16IOFp16WLi128ELi40ELi640EEv26Group_norm_nhwc_fwd_params)
        /*0908*/ 	.word	0x00000000


	//----- nvinfo : EIATTR_MIN_STACK_SIZE
	.align		4
.L_425:
        /*090c*/ 	.byte	0x04, 0x12
        /*090e*/ 	.short	(.L_427 - .L_426)
	.align		4
.L_426:
        /*0910*/ 	.word	index@(_Z35group_norm_nhwc_fwd_one_pass_kernelI11Bf16IOFp16WLi256ELi40ELi640EEv26Group_norm_nhwc_fwd_params)
        /*0914*/ 	.word	0x00000000


	//----- nvinfo : EIATTR_MIN_STACK_SIZE
	.align		4
.L_427:
        /*0918*/ 	.byte	0x04, 0x12
        /*091a*/ 	.short	(.L_429 - .L_428)
	.align		4
.L_428:
        /*091c*/ 	.word	index@(_Z35group_norm_nhwc_fwd_one_pass_kernelI11Bf16IOFp16WLi512ELi40ELi640EEv26Group_norm_nhwc_fwd_params)
        /*0920*/ 	.word	0x00000000


	//----- nvinfo : EIATTR_MIN_STACK_SIZE
	.align		4
.L_429:
        /*0924*/ 	.byte	0x04, 0x12
        /*0926*/ 	.short	(.L_431 - .L_430)
	.align		4
.L_430:
        /*0928*/ 	.word	index@(_Z35group_norm_nhwc_fwd_one_pass_kernelI11Fp16IOFp32WLi64ELi40ELi640EEv26Group_norm_nhwc_fwd_params)
        /*092c*/ 	.word	0x00000000


	//----- nvinfo : EIATTR_MIN_STACK_SIZE
	.align		4
.L_431:
        /*0930*/ 	.byte	0x04, 0x12
        /*0932*/ 	.short	(.L_433 - .L_432)
	.align		4
.L_432:
        /*0934*/ 	.word	index@(_Z35group_norm_nhwc_fwd_one_pass_kernelI11Fp16IOFp32WLi128ELi40ELi640EEv26Group_norm_nhwc_fwd_params)
        /*0938*/ 	.word	0x00000000


	//----- nvinfo : EIATTR_MIN_STACK_SIZE
	.align		4
.L_433:
        /*093c*/ 	.byte	0x04, 0x12
        /*093e*/ 	.short	(.L_435 - .L_434)
	.align		4
.L_434:
        /*0940*/ 	.word	index@(_Z35group_norm_nhwc_fwd_one_pass_kernelI11Fp16IOFp32WLi256ELi40ELi640EEv26Group_norm_nhwc_fwd_params)
        /*0944*/ 	.word	0x00000000


	//----- nvinfo : EIATTR_MIN_STACK_SIZE
	.align		4
.L_435:
        /*0948*/ 	.byte	0x04, 0x12
        /*094a*/ 	.short	(.L_437 - .L_436)
	.align		4
.L_436:
        /*094c*/ 	.word	index@(_Z35group_norm_nhwc_fwd_one_pass_kernelI11Fp16IOFp32WLi512ELi40ELi640EEv26Group_norm_nhwc_fwd_params)
        /*0950*/ 	.word	0x00000000


	//----- nvinfo : EIATTR_MIN_STACK_SIZE
	.align		4
.L_437:
        /*0954*/ 	.byte	0x04, 0x12
        /*0956*/ 	.short	(.L_439 - .L_438)
	.align		4
.L_438:
        /*0958*/ 	.word	index@(_Z35group_norm_nhwc_fwd_one_pass_kernelI11Fp16IOBf16WLi64ELi40ELi640EEv26Group_norm_nhwc_fwd_params)
        /*095c*/ 	.word	0x00000000


	//----- nvinfo : EIATTR_MIN_STACK_SIZE
	.align		4
.L_439:
        /*0960*/ 	.byte	0x04, 0x12
        /*0962*/ 	.short	(.L_441 - .L_440)
	.align		4
.L_440:
        /*0964*/ 	.word	index@(_Z35group_norm_nhwc_fwd_one_pass_kernelI11Fp16IOBf16WLi128ELi40ELi640EEv26Group_norm_nhwc_fwd_params)
        /*0968*/ 	.word	0x00000000


	//----- nvinfo : EIATTR_MIN_STACK_SIZE
	.align		4
.L_441:
        /*096c*/ 	.byte	0x04, 0x12
        /*096e*/ 	.short	(.L_443 - .L_442)
	.align		4
.L_442:
        /*0970*/ 	.word	index@(_Z35group_norm_nhwc_fwd_one_pass_kernelI11Fp16IOBf16WLi256ELi40ELi640EEv26Group_norm_nhwc_fwd_params)
        /*0974*/ 	.word	0x00000000


	//----- nvinfo : EIATTR_MIN_STACK_SIZE
	.align		4
.L_443:
        /*0978*/ 	.byte	0x04, 0x12
        /*097a*/ 	.short	(.L_445 - .L_444)
	.align		4
.L_444:
        /*097c*/ 	.word	index@(_Z35group_norm_nhwc_fwd_one_pass_kernelI11Fp16IOBf16WLi512ELi40ELi640EEv26Group_norm_nhwc_fwd_params)
        /*0980*/ 	.word	0x00000000


	//----- nvinfo : EIATTR_MIN_STACK_SIZE
	.align		4
.L_445:
        /*0984*/ 	.byte	0x04, 0x12
        /*0986*/ 	.short	(.L_447 - .L_446)
	.align		4
.L_446:
        /*0988*/ 	.word	index@(_Z35group_norm_nhwc_fwd_one_pass_kernelI11Fp16IOFp16WLi64ELi40ELi640EEv26Group_norm_nhwc_fwd_params)
        /*098c*/ 	.word	0x00000000


	//----- nvinfo : EIATTR_MIN_STACK_SIZE
	.align		4
.L_447:
        /*0990*/ 	.byte	0x04, 0x12
        /*0992*/ 	.short	(.L_449 - .L_448)
	.align		4
.L_448:
        /*0994*/ 	.word	index@(_Z35group_norm_nhwc_fwd_one_pass_kernelI11Fp16IOFp16WLi128ELi40ELi640EEv26Group_norm_nhwc_fwd_params)
        /*0998*/ 	.word	0x00000000


	//----- nvinfo : EIATTR_MIN_STACK_SIZE
	.align		4
.L_449:
        /*099c*/ 	.byte	0x04, 0x12
        /*099e*/ 	.short	(.L_451 - .L_450)
	.align		4
.L_450:
        /*09a0*/ 	.word	index@(_Z35group_norm_nhwc_fwd_one_pass_kernelI11Fp16IOFp16WLi256ELi40ELi640EEv26Group_norm_nhwc_fwd_params)
        /*09a4*/ 	.word	0x00000000


	//----- nvinfo : EIATTR_MIN_STACK_SIZE
	.align		4
.L_451:
        /*09a8*/ 	.byte	0x04, 0x12
        /*09aa*/ 	.short	(.L_453 - .L_452)
	.align		4
.L_452:
        /*09ac*/ 	.word	index@(_Z35group_norm_nhwc_fwd_one_pass_kernelI11Fp16IOFp16WLi512ELi40ELi640EEv26Group_norm_nhwc_fwd_params)
        /*09b0*/ 	.word	0x00000000


	//----- nvinfo : EIATTR_MIN_STACK_SIZE
	.align		4
.L_453:
        /*09b4*/ 	.byte	0x04, 0x12
        /*09b6*/ 	.short	(.L_455 - .L_454)
	.align		4
.L_454:
        /*09b8*/ 	.word	index@(_Z35group_norm_nhwc_fwd_one_pass_kernelI11Fp32IOFp32WLi64ELi40ELi640EEv26Group_norm_nhwc_fwd_params)
        /*09bc*/ 	.word	0x00000000


	//----- nvinfo : EIATTR_MIN_STACK_SIZE
	.align		4
.L_455:
        /*09c0*/ 	.byte	0x04, 0x12
        /*09c2*/ 	.short	(.L_457 - .L_456)
	.align		4
.L_456:
        /*09c4*/ 	.word	index@(_Z35group_norm_nhwc_fwd_one_pass_kernelI11Fp32IOFp32WLi128ELi40ELi640EEv26Group_norm_nhwc_fwd_params)
        /*09c8*/ 	.word	0x00000000


	//----- nvinfo : EIATTR_MIN_STACK_SIZE
	.align		4
.L_457:
        /*09cc*/ 	.byte	0x04, 0x12
        /*09ce*/ 	.short	(.L_459 - .L_458)
	.align		4
.L_458:
        /*09d0*/ 	.word	index@(_Z35group_norm_nhwc_fwd_one_pass_kernelI11Fp32IOFp32WLi256ELi40ELi640EEv26Group_norm_nhwc_fwd_params)
        /*09d4*/ 	.word	0x00000000


	//----- nvinfo : EIATTR_MIN_STACK_SIZE
	.align		4
.L_459:
        /*09d8*/ 	.byte	0x04, 0x12
        /*09da*/ 	.short	(.L_461 - .L_460)
	.align		4
.L_460:
        /*09dc*/ 	.word	index@(_Z35group_norm_nhwc_fwd_one_pass_kernelI11Fp32IOFp32WLi512ELi40ELi640EEv26Group_norm_nhwc_fwd_params)
        /*09e0*/ 	.word	0x00000000


	//----- nvinfo : EIATTR_MIN_STACK_SIZE
	.align		4
.L_461:
        /*09e4*/ 	.byte	0x04, 0x12
        /*09e6*/ 	.short	(.L_463 - .L_462)
	.align		4
.L_462:
        /*09e8*/ 	.word	index@(_Z35group_norm_nhwc_fwd_one_pass_kernelI11Fp32IOBf16WLi64ELi40ELi640EEv26Group_norm_nhwc_fwd_params)
        /*09ec*/ 	.word	0x00000000


	//----- nvinfo : EIATTR_MIN_STACK_SIZE
	.align		4
.L_463:
        /*09f0*/ 	.byte	0x04, 0x12
        /*09f2*/ 	.short	(.L_465 - .L_464)
	.align		4
.L_464:
        /*09f4*/ 	.word	index@(_Z35group_norm_nhwc_fwd_one_pass_kernelI11Fp32IOBf16WLi128ELi40ELi640EEv26Group_norm_nhwc_fwd_params)
        /*09f8*/ 	.word	0x00000000


	//----- nvinfo : EIATTR_MIN_STACK_SIZE
	.align		4
.L_465:
        /*09fc*/ 	.byte	0x04, 0x12
        /*09fe*/ 	.short	(.L_467 - .L_466)
	.align		4
.L_466:
        /*0a00*/ 	.word	index@(_Z35group_norm_nhwc_fwd_one_pass_kernelI11Fp32IOBf16WLi256ELi40ELi640EEv26Group_norm_nhwc_fwd_params)
        /*0a04*/ 	.word	0x00000000


	//----- nvinfo : EIATTR_MIN_STACK_SIZE
	.align		4
.L_467:
        /*0a08*/ 	.byte	0x04, 0x12
        /*0a0a*/ 	.short	(.L_469 - .L_468)
	.align		4
.L_468:
        /*0a0c*/ 	.word	index@(_Z35group_norm_nhwc_fwd_one_pass_kernelI11Fp32IOBf16WLi512ELi40ELi640EEv26Group_norm_nhwc_fwd_params)
        /*0a10*/ 	.word	0x00000000


	//----- nvinfo : EIATTR_MIN_STACK_SIZE
	.align		4
.L_469:
        /*0a14*/ 	.byte	0x04, 0x12
        /*0a16*/ 	.short	(.L_471 - .L_470)
	.align		4
.L_470:
        /*0a18*/ 	.word	index@(_Z35group_norm_nhwc_fwd_one_pass_kernelI11Fp32IOFp16WLi64ELi40ELi640EEv26Group_norm_nhwc_fwd_params)
        /*0a1c*/ 	.word	0x00000000


	//----- nvinfo : EIATTR_MIN_STACK_SIZE
	.align		4
.L_471:
        /*0a20*/ 	.byte	0x04, 0x12
        /*0a22*/ 	.short	(.L_473 - .L_472)
	.align		4
.L_472:
        /*0a24*/ 	.word	index@(_Z35group_norm_nhwc_fwd_one_pass_kernelI11Fp32IOFp16WLi128ELi40ELi640EEv26Group_norm_nhwc_fwd_params)
        /*0a28*/ 	.word	0x00000000


	//----- nvinfo : EIATTR_MIN_STACK_SIZE
	.align		4
.L_473:
        /*0a2c*/ 	.byte	0x04, 0x12
        /*0a2e*/ 	.short	(.L_475 - .L_474)
	.align		4
.L_474:
        /*0a30*/ 	.word	index@(_Z35group_norm_nhwc_fwd_one_pass_kernelI11Fp32IOFp16WLi256ELi40ELi640EEv26Group_norm_nhwc_fwd_params)
        /*0a34*/ 	.word	0x00000000


	//----- nvinfo : EIATTR_MIN_STACK_SIZE
	.align		4
.L_475:
        /*0a38*/ 	.byte	0x04, 0x12
        /*0a3a*/ 	.short	(.L_477 - .L_476)
	.align		4
.L_476:
        /*0a3c*/ 	.word	index@(_Z35group_norm_nhwc_fwd_one_pass_kernelI11Fp32IOFp16WLi512ELi40ELi640EEv26Group_norm_nhwc_fwd_params)
        /*0a40*/ 	.word	0x00000000
.L_477:


//--------------------- .nv.compat                --------------------------
	.section	.nv.compat,"",@"SHT_CUDA_COMPAT_INFO"
	.align	4
        /*0000*/ 	.byte	0x02, 0x09, 0x01, 0x00, 0x02, 0x02, 0x01, 0x00, 0x02, 0x05, 0x05, 0x00, 0x03, 0x07, 0x01, 0x01
        /*0010*/ 	.byte	0x02, 0x03, 0x00, 0x00, 0x02, 0x06, 0x01, 0x00, 0x04, 0x0b, 0x08, 0x00, 0x00, 0x00, 0x00, 0x00
        /*0020*/ 	.byte	0x00, 0x00, 0x00, 0x00


//--------------------- .nv.info._ZN3cub17CUB_300001_SM_9006detail11EmptyKernelIvEEvv --------------------------
	.section	.nv.info._ZN3cub17CUB_300001_SM_9006detail11EmptyKernelIvEEvv,"",@"SHT_CUDA_INFO"
	.sectionflags	@""
	.align	4


	//----- nvinfo : EIATTR_CUDA_API_VERSION
	.align		4
        /*0000*/ 	.byte	0x04, 0x37
        /*0002*/ 	.short	(.L_479 - .L_478)
.L_478:
        /*0004*/ 	.word	0x00000082


	//----- nvinfo : EIATTR_SPARSE_MMA_MASK
	.align		4
.L_479:
        /*0008*/ 	.byte	0x03, 0x50
        /*000a*/ 	.short	0x0000


	//----- nvinfo : EIATTR_MAXREG_COUNT
	.align		4
        /*000c*/ 	.byte	0x03, 0x1b
        /*000e*/ 	.short	0x00ff


	//----- nvinfo : EIATTR_MERCURY_ISA_VERSION
	.align		4
        /*0010*/ 	.byte	0x03, 0x5f
        /*0012*/ 	.short	0x0101


	//----- nvinfo : EIATTR_EXIT_INSTR_OFFSETS
	.align		4
        /*0014*/ 	.byte	0x04, 0x1c
        /*0016*/ 	.short	(.L_481 - .L_480)


	//   ....[0]....
.L_480:
        /*0018*/ 	.word	0x00000010


	//----- nvinfo : EIATTR_SW_WAR
	.align		4
.L_481:
        /*001c*/ 	.byte	0x04, 0x36
        /*001e*/ 	.short	(.L_483 - .L_482)
.L_482:
        /*0020*/ 	.word	0x00000008
.L_483:


//--------------------- .nv.info._Z35group_norm_nhwc_bwd_one_pass_kernelI11Bf16IOFp32WLi64ELi40ELi640EEv26Group_norm_nhwc_bwd_params --------------------------
	.section	.nv.info._Z35group_norm_nhwc_bwd_one_pass_kernelI11Bf16IOFp32WLi64ELi40ELi640EEv26Group_norm_nhwc_bwd_params,"",@"SHT_CUDA_INFO"
	.sectionflags	@""
	.align	4


	//----- nvinfo : EIATTR_CUDA_API_VERSION
	.align		4
        /*0000*/ 	.byte	0x04, 0x37
        /*0002*/ 	.short	(.L_485 - .L_484)
.L_484:
        /*0004*/ 	.word	0x00000082


	//----- nvinfo : EIATTR_KPARAM_INFO
	.align		4
.L_485:
        /*0008*/ 	.byte	0x04, 0x17
        /*000a*/ 	.short	(.L_487 - .L_486)
.L_486:
        /*000c*/ 	.word	0x00000000
        /*0010*/ 	.short	0x0000
        /*0012*/ 	.short	0x0000
        /*0014*/ 	.byte	0x00, 0xf0, 0xe1, 0x02


	//----- nvinfo : EIATTR_SPARSE_MMA_MASK
	.align		4
.L_487:
        /*0018*/ 	.byte	0x03, 0x50
        /*001a*/ 	.short	0x0000


	//----- nvinfo : EIATTR_MAXREG_COUNT
	.align		4
        /*001c*/ 	.byte	0x03, 0x1b
        /*001e*/ 	.short	0x0060


	//----- nvinfo : EIATTR_NUM_BARRIERS
	.align		4
        /*0020*/ 	.byte	0x02, 0x4c
        /*0022*/ 	.byte	0x01
	.zero		1


	//----- nvinfo : EIATTR_MERCURY_ISA_VERSION
	.align		4
        /*0024*/ 	.byte	0x03, 0x5f
        /*0026*/ 	.short	0x0101


	//----- nvinfo : EIATTR_INT_WARP_WIDE_INSTR_OFFSETS
	.align		4
        /*0028*/ 	.byte	0x04, 0x31
        /*002a*/ 	.short	(.L_489 - .L_488)


	//   ....[0]....
.L_488:
        /*002c*/ 	.word	0x000020e0


	//   ....[1]....
        /*0030*/ 	.word	0x00003a70


	//----- nvinfo : EIATTR_COOP_GROUP_MASK_REGIDS
	.align		4
.L_489:
        /*0034*/ 	.byte	0x04, 0x29
        /*0036*/ 	.short	(.L_491 - .L_490)


	//   ....[0]....
.L_490:
        /*0038*/ 	.word	0xffffffff


	//   ....[1]....
        /*003c*/ 	.word	0xffffffff


	//   ....[2]....
        /*0040*/ 	.word	0xffffffff


	//   ....[3]....
        /*0044*/ 	.word	0xffffffff


	//   ....[4]....
        /*0048*/ 	.word	0xffffffff


	//   ....[5]....
        /*004c*/ 	.word	0xffffffff


	//   ....[6]....
        /*0050*/ 	.word	0xffffffff


	//   ....[7]....
        /*0054*/ 	.word	0xffffffff


	//   ....[8]....
        /*0058*/ 	.word	0xffffffff


	//   ....[9]....
        /*005c*/ 	.word	0xffffffff


	//----- nvinfo : EIATTR_COOP_GROUP_INSTR_OFFSETS
	.align		4
.L_491:
        /*0060*/ 	.byte	0x04, 0x28
        /*0062*/ 	.short	(.L_493 - .L_492)


	//   ....[0]....
.L_492:
        /*0064*/ 	.word	0x00000f00


	//   ....[1]....
        /*0068*/ 	.word	0x00000f40


	//   ....[2]....
        /*006c*/ 	.word	0x00000f90


	//   ....[3]....
        /*0070*/ 	.word	0x00000fb0


	//   ....[4]....
        /*0074*/ 	.word	0x00000fe0


	//   ....[5]....
        /*0078*/ 	.word	0x00001000


	//   ....[6]....
        /*007c*/ 	.word	0x00001030


	//   ....[7]....
        /*0080*/ 	.word	0x00001050


	//   ....[8]....
        /*0084*/ 	.word	0x00001080


	//   ....[9]....
        /*0088*/ 	.word	0x000010a0


	//----- nvinfo : EIATTR_EXIT_INSTR_OFFSETS
	.align		4
.L_493:
        /*008c*/ 	.byte	0x04, 0x1c
        /*008e*/ 	.short	(.L_495 - .L_494)


	//   ....[0]....
.L_494:
        /*0090*/ 	.word	0x00003b60


	//   ....[1]....
        /*0094*/ 	.word	0x00003ca0


	//   ....[2]....
        /*0098*/ 	.word	0x00003ee0


	//----- nvinfo : EIATTR_MAX_THREADS
	.align		4
.L_495:
        /*009c*/ 	.byte	0x04, 0x05
        /*009e*/ 	.short	(.L_497 - .L_496)
.L_496:
        /*00a0*/ 	.word	0x00000280
        /*00a4*/ 	.word	0x00000001
        /*00a8*/ 	.word	0x00000001


	//----- nvinfo : EIATTR_CRS_STACK_SIZE
	.align		4
.L_497:
        /*00ac*/ 	.byte	0x04, 0x1e
        /*00ae*/ 	.short	(.L_499 - .L_498)
.L_498:
        /*00b0*/ 	.word	0x00000000


	//----- nvinfo : EIATTR_CBANK_PARAM_SIZE
	.align		4
.L_499:
        /*00b4*/ 	.byte	0x03, 0x19
        /*00b6*/ 	.short	0x00b8


	//----- nvinfo : EIATTR_PARAM_CBANK
	.align		4
        /*00b8*/ 	.byte	0x04, 0x0a
        /*00ba*/ 	.short	(.L_501 - .L_500)
	.align		4
.L_500:
        /*00bc*/ 	.word	index@(.nv.constant0._Z35group_norm_nhwc_bwd_one_pass_kernelI11Bf16IOFp32WLi64ELi40ELi640EEv26Group_norm_nhwc_bwd_params)
        /*00c0*/ 	.short	0x0210
        /*00c2*/ 	.short	0x00b8


	//----- nvinfo : EIATTR_SW_WAR
	.align		4
.L_501:
        /*00c4*/ 	.byte	0x04, 0x36
        /*00c6*/ 	.short	(.L_503 - .L_502)
.L_502:
        /*00c8*/ 	.word	0x00000008
.L_503:


//--------------------- .nv.info._Z35group_norm_nhwc_bwd_one_pass_kernelI11Bf16IOFp32WLi128ELi40ELi640EEv26Group_norm_nhwc_bwd_params --------------------------
	.section	.nv.info._Z35group_norm_nhwc_bwd_one_pass_kernelI11Bf16IOFp32WLi128ELi40ELi640EEv26Group_norm_nhwc_bwd_params,"",@"SHT_CUDA_INFO"
	.sectionflags	@""
	.align	4


	//----- nvinfo : EIATTR_CUDA_API_VERSION
	.align		4
        /*0000*/ 	.byte	0x04, 0x37
        /*0002*/ 	.short	(.L_505 - .L_504)
.L_504:
        /*0004*/ 	.word	0x00000082


	//----- nvinfo : EIATTR_KPARAM_INFO
	.align		4
.L_505:
        /*0008*/ 	.byte	0x04, 0x17
        /*000a*/ 	.short	(.L_507 - .L_506)
.L_506:
        /*000c*/ 	.word	0x00000000
        /*0010*/ 	.short	0x0000
        /*0012*/ 	.short	0x0000
        /*0014*/ 	.byte	0x00, 0xf0, 0xe1, 0x02


	//----- nvinfo : EIATTR_SPARSE_MMA_MASK
	.align		4
.L_507:
        /*0018*/ 	.byte	0x03, 0x50
        /*001a*/ 	.short	0x0000


	//----- nvinfo : EIATTR_MAXREG_COUNT
	.align		4
        /*001c*/ 	.byte	0x03, 0x1b
        /*001e*/ 	.short	0x0060


	//----- nvinfo : EIATTR_NUM_BARRIERS
	.align		4
        /*0020*/ 	.byte	0x02, 0x4c
        /*0022*/ 	.byte	0x01
	.zero		1


	//----- nvinfo : EIATTR_MERCURY_ISA_VERSION
	.align		4
        /*0024*/ 	.byte	0x03, 0x5f
        /*0026*/ 	.short	0x0101


	//----- nvinfo : EIATTR_INT_WARP_WIDE_INSTR_OFFSETS
	.align		4
        /*0028*/ 	.byte	0x04, 0x31
        /*002a*/ 	.short	(.L_509 - .L_508)


	//   ....[0]....
.L_508:
        /*002c*/ 	.word	0x000028d0


	//   ....[1]....
        /*0030*/ 	.word	0x00004970


	//----- nvinfo : EIATTR_COOP_GROUP_MASK_REGIDS
	.align		4
.L_509:
        /*0034*/ 	.byte	0x04, 0x29
        /*0036*/ 	.short	(.L_511 - .L_510)


	//   ....[0]....
.L_510:
        /*0038*/ 	.word	0xffffffff


	//   ....[1]....
        /*003c*/ 	.word	0xffffffff


	//   ....[2]....
        /*0040*/ 	.word	0xffffffff


	//   ....[3]....
        /*0044*/ 	.word	0xffffffff


	//   ....[4]....
        /*0048*/ 	.word	0xffffffff


	//   ....[5]....
        /*004c*/ 	.word	0xffffffff


	//   ....[6]....
        /*0050*/ 	.word	0xffffffff


	//   ....[7]....
        /*0054*/ 	.word	0xffffffff


	//   ....[8]....
        /*0058*/ 	.word	0xffffffff


	//   ....[9]....
        /*005c*/ 	.word	0xffffffff


	//----- nvinfo : EIATTR_COOP_GROUP_INSTR_OFFSETS
	.align		4
.L_511:
        /*0060*/ 	.byte	0x04, 0x28
        /*0062*/ 	.short	(.L_513 - .L_512)


	//   ....[0]....
.L_512:
        /*0064*/ 	.word	0x00001680


	//   ....[1]....
        /*0068*/ 	.word	0x000016c0


	//   ....[2]....
        /*006c*/ 	.word	0x000017f0


	//   ....[3]....
        /*0070*/ 	.word	0x00001810


	//   ....[4]....
        /*0074*/ 	.word	0x00001840


	//   ....[5]....
        /*0078*/ 	.word	0x00001860


	//   ....[6]....
        /*007c*/ 	.word	0x00001890


	//   ....[7]....
        /*0080*/ 	.word	0x000018b0


	//   ....[8]....
        /*0084*/ 	.word	0x000018e0


	//   ....[9]....
        /*0088*/ 	.word	0x00001900


	//----- nvinfo : EIATTR_EXIT_INSTR_OFFSETS
	.align		4
.L_513:
        /*008c*/ 	.byte	0x04, 0x1c
        /*008e*/ 	.short	(.L_515 - .L_514)


	//   ....[0]....
.L_514:
        /*0090*/ 	.word	0x00004a60


	//   ....[1]....
        /*0094*/ 	.word	0x00004ba0


	//   ....[2]....
        /*0098*/ 	.word	0x00004de0


	//----- nvinfo : EIATTR_MAX_THREADS
	.align		4
.L_515:
        /*009c*/ 	.byte	0x04, 0x05
        /*009e*/ 	.short	(.L_517 - .L_516)
.L_516:
        /*00a0*/ 	.word	0x00000280
        /*00a4*/ 	.word	0x00000001
        /*00a8*/ 	.word	0x00000001


	//----- nvinfo : EIATTR_CRS_STACK_SIZE
	.align		4
.L_517:
        /*00ac*/ 	.byte	0x04, 0x1e
        /*00ae*/ 	.short	(.L_519 - .L_518)
.L_518:
        /*00b0*/ 	.word	0x00000000


	//----- nvinfo : EIATTR_CBANK_PARAM_SIZE
	.align		4
.L_519:
        /*00b4*/ 	.byte	0x03, 0x19
        /*00b6*/ 	.short	0x00b8


	//----- nvinfo : EIATTR_PARAM_CBANK
	.align		4
        /*00b8*/ 	.byte	0x04, 0x0a
        /*00ba*/ 	.short	(.L_521 - .L_520)
	.align		4
.L_520:
        /*00bc*/ 	.word	index@(.nv.constant0._Z35group_norm_nhwc_bwd_one_pass_kernelI11Bf16IOFp32WLi128ELi40ELi640EEv26Group_norm_nhwc_bwd_params)
        /*00c0*/ 	.short	0x0210
        /*00c2*/ 	.short	0x00b8


	//----- nvinfo : EIATTR_SW_WAR
	.align		4
.L_521:
        /*00c4*/ 	.byte	0x04, 0x36
        /*00c6*/ 	.short	(.L_523 - .L_522)
.L_522:
        /*00c8*/ 	.word	0x00000008
.L_523:


//--------------------- .nv.info._Z35group_norm_nhwc_bwd_one_pass_kernelI11Bf16IOFp32WLi256ELi40ELi640EEv26Group_norm_nhwc_bwd_params --------------------------
	.section	.nv.info._Z35group_norm_nhwc_bwd_one_pass_kernelI11Bf16IOFp32WLi256ELi40ELi640EEv26Group_norm_nhwc_bwd_params,"",@"SHT_CUDA_INFO"
	.sectionflags	@""
	.align	4


	//----- nvinfo : EIATTR_CUDA_API_VERSION
	.align		4
        /*0000*/ 	.byte	0x04, 0x37
        /*0002*/ 	.short	(.L_525 - .L_524)
.L_524:
        /*0004*/ 	.word	0x00000082


	//----- nvinfo : EIATTR_KPARAM_INFO
	.align		4
.L_525:
        /*0008*/ 	.byte	0x04, 0x17
        /*000a*/ 	.short	(.L_527 - .L_526)
.L_526:
        /*000c*/ 	.word	0x00000000
        /*0010*/ 	.short	0x0000
        /*0012*/ 	.short	0x0000
        /*0014*/ 	.byte	0x00, 0xf0, 0xe1, 0x02


	//----- nvinfo : EIATTR_SPARSE_MMA_MASK
	.align		4
.L_527:
        /*0018*/ 	.byte	0x03, 0x50
        /*001a*/ 	.short	0x0000


	//----- nvinfo : EIATTR_MAXREG_COUNT
	.align		4
        /*001c*/ 	.byte	0x03, 0x1b
        /*001e*/ 	.short	0x0060


	//----- nvinfo : EIATTR_NUM_BARRIERS
	.align		4
        /*0020*/ 	.byte	0x02, 0x4c
        /*0022*/ 	.byte	0x01
	.zero		1


	//----- nvinfo : EIATTR_MERCURY_ISA_VERSION
	.align		4
        /*0024*/ 	.byte	0x03, 0x5f
        /*0026*/ 	.short	0x0101


	//----- nvinfo : EIATTR_INT_WARP_WIDE_INSTR_OFFSETS
	.align		4
        /*0028*/ 	.byte	0x04, 0x31
        /*002a*/ 	.short	(.L_529 - .L_528)


	//   ....[0]....
.L_528:
        /*002c*/ 	.word	0x00003880


	//   ....[1]....
        /*0030*/ 	.word	0x000064b0


	//----- nvinfo : EIATTR_COOP_GROUP_MASK_REGIDS
	.align		4
.L_529:
        /*0034*/ 	.byte	0x04, 0x29
        /*0036*/ 	.short	(.L_531 - .L_530)


	//   ....[0]....
.L_530:
        /*0038*/ 	.word	0xffffffff


	//   ....[1]....
        /*003c*/ 	.word	0xffffffff


	//   ....[2]....
        /*0040*/ 	.word	0xffffffff


	//   ....[3]....
        /*0044*/ 	.word	0xffffffff


	//   ....[4]....
        /*0048*/ 	.word	0xffffffff


	//   ....[5]....
        /*004c*/ 	.word	0xffffffff


	//   ....[6]....
        /*0050*/ 	.word	0xffffffff


	//   ....[7]....
        /*0054*/ 	.word	0xffffffff


	//   ....[8]....
        /*0058*/ 	.word	0xffffffff


	//   ....[9]....
        /*005c*/ 	.word	0xffffffff


	//----- nvinfo : EIATTR_COOP_GROUP_INSTR_OFFSETS
	.align		4
.L_531:
        /*0060*/ 	.byte	0x04, 0x28
        /*0062*/ 	.short	(.L_533 - .L_532)


	//   ....[0]....
.L_532:
        /*0064*/ 	.word	0x00002490


	//   ....[1]....
        /*0068*/ 	.word	0x000024d0


	//   ....[2]....
        /*006c*/ 	.word	0x00002660


	//   ....[3]....
        /*0070*/ 	.word	0x000026a0


	//   ....[4]....
        /*0074*/ 	.word	0x000026f0


	//   ....[5]....
        /*0078*/ 	.word	0x00002710


	//   ....[6]....
        /*007c*/ 	.word	0x00002740


	//   ....[7]....
        /*0080*/ 	.word	0x00002760


	//   ....[8]....
        /*0084*/ 	.word	0x000027a0


	//   ....[9]....
        /*0088*/ 	.word	0x000027d0


	//----- nvinfo : EIATTR_EXIT_INSTR_OFFSETS
	.align		4
.L_533:
        /*008c*/ 	.byte	0x04, 0x1c
        /*008e*/ 	.short	(.L_535 - .L_534)


	//   ....[0]....
.L_534:
        /*0090*/ 	.word	0x000065a0


	//   ....[1]....
        /*0094*/ 	.word	0x000066e0


	//   ....[2]....
        /*0098*/ 	.word	0x00006920


	//----- nvinfo : EIATTR_MAX_THREADS
	.align		4
.L_535:
        /*009c*/ 	.byte	0x04, 0x05
        /*009e*/ 	.short	(.L_537 - .L_536)
.L_536:
        /*00a0*/ 	.word	0x00000280
        /*00a4*/ 	.word	0x00000001
        /*00a8*/ 	.word	0x00000001


	//----- nvinfo : EIATTR_CRS_STACK_SIZE
	.align		4
.L_537:
        /*00ac*/ 	.byte	0x04, 0x1e
        /*00ae*/ 	.short	(.L_539 - .L_538)
.L_538:
        /*00b0*/ 	.word	0x00000000


	//----- nvinfo : EIATTR_CBANK_PARAM_SIZE
	.align		4
.L_539:
        /*00b4*/ 	.byte	0x03, 0x19
        /*00b6*/ 	.short	0x00b8


	//----- nvinfo : EIATTR_PARAM_CBANK
	.align		4
        /*00b8*/ 	.byte	0x04, 0x0a
        /*00ba*/ 	.short	(.L_541 - .L_540)
	.align		4
.L_540:
        /*00bc*/ 	.word	index@(.nv.constant0._Z35group_norm_nhwc_bwd_one_pass_kernelI11Bf16IOFp32WLi256ELi40ELi640EEv26Group_norm_nhwc_bwd_params)
        /*00c0*/ 	.short	0x0210
        /*00c2*/ 	.short	0x00b8


	//----- nvinfo : EIATTR_SW_WAR
	.align		4
.L_541:
        /*00c4*/ 	.byte	0x04, 0x36
        /*00c6*/ 	.short	(.L_543 - .L_542)
.L_542:
        /*00c8*/ 	.word	0x00000008
.L_543:


//--------------------- .nv.info._Z35group_norm_nhwc_bwd_one_pass_kernelI11Bf16IOFp32WLi512ELi40ELi640EEv26Group_norm_nhwc_bwd_params --------------------------
	.section	.nv.info._Z35group_norm_nhwc_bwd_one_pass_kernelI11Bf16IOFp32WLi512ELi40ELi640EEv26Group_norm_nhwc_bwd_params,"",@"SHT_CUDA_INFO"
	.sectionflags	@""
	.align	4


	//----- nvinfo : EIATTR_CUDA_API_VERSION
	.align		4
        /*0000*/ 	.byte	0x04, 0x37
        /*0002*/ 	.short	(.L_545 - .L_544)
.L_544:
        /*0004*/ 	.word	0x00000082


	//----- nvinfo : EIATTR_KPARAM_INFO
	.align		4
.L_545:
        /*0008*/ 	.byte	0x04, 0x17
        /*000a*/ 	.short	(.L_547 - .L_546)
.L_546:
        /*000c*/ 	.word	0x00000000
        /*0010*/ 	.short	0x0000
        /*0012*/ 	.short	0x0000
        /*0014*/ 	.byte	0x00, 0xf0, 0xe1, 0x02


	//----- nvinfo : EIATTR_SPARSE_MMA_MASK
	.align		4
.L_547:
        /*0018*/ 	.byte	0x03, 0x50
        /*001a*/ 	.short	0x0000


	//----- nvinfo : EIATTR_MAXREG_COUNT
	.align		4
        /*001c*/ 	.byte	0x03, 0x1b
        /*001e*/ 	.short	0x0060


	//----- nvinfo : EIATTR_NUM_BARRIERS
	.align		4
        /*0020*/ 	.byte	0x02, 0x4c
        /*0022*/ 	.byte	0x01
	.zero		1


	//----- nvinfo : EIATTR_MERCURY_ISA_VERSION
	.align		4
        /*0024*/ 	.byte	0x03, 0x5f
        /*0026*/ 	.short	0x0101


	//----- nvinfo : EIATTR_INT_WARP_WIDE_INSTR_OFFSETS
	.align		4
        /*0028*/ 	.byte	0x04, 0x31
        /*002a*/ 	.short	(.L_549 - .L_548)


	//   ....[0]....
.L_548:
        /*002c*/ 	.word	0x00005820


	//   ....[1]....
        /*0030*/ 	.word	0x0000a080


	//----- nvinfo : EIATTR_COOP_GROUP_MASK_REGIDS
	.align		4
.L_549:
        /*0034*/ 	.byte	0x04, 0x29
        /*0036*/ 	.short	(.L_551 - .L_550)


	//   ....[0]....
.L_550:
        /*0038*/ 	.word	0xffffffff


	//   ....[1]....
        /*003c*/ 	.word	0xffffffff


	//   ....[2]....
        /*0040*/ 	.word	0xffffffff


	//   ....[3]....
        /*0044*/ 	.word	0xffffffff


	//   ....[4]....
        /*0048*/ 	.word	0xffffffff


	//   ....[5]....
        /*004c*/ 	.word	0xffffffff


	//   ....[6]....
        /*0050*/ 	.word	0xffffffff


	//   ....[7]....
        /*0054*/ 	.word	0xffffffff


	//   ....[8]....
        /*0058*/ 	.word	0xffffffff


	//   ....[9]....
        /*005c*/ 	.word	0xffffffff


	//----- nvinfo : EIATTR_COOP_GROUP_INSTR_OFFSETS
	.align		4
.L_551:
        /*0060*/ 	.byte	0x04, 0x28
        /*0062*/ 	.short	(.L_553 - .L_552)


	//   ....[0]....
.L_552:
        /*0064*/ 	.word	0x000044b0


	//   ....[1]....
        /*0068*/ 	.word	0x000044f0


	//   ....[2]....
        /*006c*/ 	.word	0x00004680


	//   ....[3]....
        /*0070*/ 	.word	0x000046c0


	//   ....[4]....
        /*0074*/ 	.word	0x00004700


	//   ....[5]....
        /*0078*/ 	.word	0x00004720


	//   ....[6]....
        /*007c*/ 	.word	0x00004750


	//   ....[7]....
        /*0080*/ 	.word	0x00004770


	//   ....[8]....
        /*0084*/ 	.word	0x000047b0


	//   ....[9]....
        /*0088*/ 	.word	0x000047e0


	//----- nvinfo : EIATTR_EXIT_INSTR_OFFSETS
	.align		4
.L_553:
        /*008c*/ 	.byte	0x04, 0x1c
        /*008e*/ 	.short	(.L_555 - .L_554)


	//   ....[0]....
.L_554:
        /*0090*/ 	.word	0x0000a170


	//   ....[1]....
        /*0094*/ 	.word	0x0000a2b0


	//   ....[2]....
        /*0098*/ 	.word	0x0000a4f0


	//----- nvinfo : EIATTR_MAX_THREADS
	.align		4
.L_555:
        /*009c*/ 	.byte	0x04, 0x05
        /*009e*/ 	.short	(.L_557 - .L_556)
.L_556:
        /*00a0*/ 	.word	0x00000280
        /*00a4*/ 	.word	0x00000001
        /*00a8*/ 	.word	0x00000001


	//----- nvinfo : EIATTR_CRS_STACK_SIZE
	.align		4
.L_557:
        /*00ac*/ 	.byte	0x04, 0x1e
        /*00ae*/ 	.short	(.L_559 - .L_558)
.L_558:
        /*00b0*/ 	.word	0x00000000


	//----- nvinfo : EIATTR_CBANK_PARAM_SIZE
	.align		4
.L_559:
        /*00b4*/ 	.byte	0x03, 0x19
        /*00b6*/ 	.short	0x00b8


	//----- nvinfo : EIATTR_PARAM_CBANK
	.align		4
        /*00b8*/ 	.byte	0x04, 0x0a
        /*00ba*/ 	.short	(.L_561 - .L_560)
	.align		4
.L_560:
        /*00bc*/ 	.word	index@(.nv.constant0._Z35group_norm_nhwc_bwd_one_pass_kernelI11Bf16IOFp32WLi512ELi40ELi640EEv26Group_norm_nhwc_bwd_params)
        /*00c0*/ 	.short	0x0210
        /*00c2*/ 	.short	0x00b8


	//----- nvinfo : EIATTR_SW_WAR
	.align		4
.L_561:
        /*00c4*/ 	.byte	0x04, 0x36
        /*00c6*/ 	.short	(.L_563 - .L_562)
.L_562:
        /*00c8*/ 	.word	0x00000008
.L_563:


//--------------------- .nv.info._Z35group_norm_nhwc_bwd_one_pass_kernelI11Bf16IOBf16WLi64ELi40ELi640EEv26Group_norm_nhwc_bwd_params --------------------------
	.section	.nv.info._Z35group_norm_nhwc_bwd_one_pass_kernelI11Bf16IOBf16WLi64ELi40ELi640EEv26Group_norm_nhwc_bwd_params,"",@"SHT_CUDA_INFO"
	.sectionflags	@""
	.align	4


	//----- nvinfo : EIATTR_CUDA_API_VERSION
	.align		4
        /*0000*/ 	.byte	0x04, 0x37
        /*0002*/ 	.short	(.L_565 - .L_564)
.L_564:
        /*0004*/ 	.word	0x00000082


	//----- nvinfo : EIATTR_KPARAM_INFO
	.align		4
.L_565:
        /*0008*/ 	.byte	0x04, 0x17
        /*000a*/ 	.short	(.L_567 - .L_566)
.L_566:
        /*000c*/ 	.word	0x00000000
        /*0010*/ 	.short	0x0000
        /*0012*/ 	.short	0x0000
        /*0014*/ 	.byte	0x00, 0xf0, 0xe1, 0x02


	//----- nvinfo : EIATTR_SPARSE_MMA_MASK
	.align		4
.L_567:
        /*0018*/ 	.byte	0x03, 0x50
        /*001a*/ 	.short	0x0000


	//----- nvinfo : EIATTR_MAXREG_COUNT
	.align		4
        /*001c*/ 	.byte	0x03, 0x1b
        /*001e*/ 	.short	0x0060


	//----- nvinfo : EIATTR_NUM_BARRIERS
	.align		4
        /*0020*/ 	.byte	0x02, 0x4c
        /*0022*/ 	.byte	0x01
	.zero		1


	//----- nvinfo : EIATTR_MERCURY_ISA_VERSION
	.align		4
        /*0024*/ 	.byte	0x03, 0x5f
        /*0026*/ 	.short	0x0101


	//----- nvinfo : EIATTR_INT_WARP_WIDE_INSTR_OFFSETS
	.align		4
        /*0028*/ 	.byte	0x04, 0x31
        /*002a*/ 	.short	(.L_569 - .L_568)


	//   ....[0]....
.L_568:
        /*002c*/ 	.word	0x00002140


	//   ....[1]....
        /*0030*/ 	.word	0x00003ad0


	//----- nvinfo : EIATTR_COOP_GROUP_MASK_REGIDS
	.align		4
.L_569:
        /*0034*/ 	.byte	0x04, 0x29
        /*0036*/ 	.short	(.L_571 - .L_570)


	//   ....[0]....
.L_570:
        /*0038*/ 	.word	0xffffffff


	//   ....[1]....
        /*003c*/ 	.word	0xffffffff


	//   ....[2]....
        /*0040*/ 	.word	0xffffffff


	//   ....[3]....
        /*0044*/ 	.word	0xffffffff


	//   ....[4]....
        /*0048*/ 	.word	0xffffffff


	//   ....[5]....
        /*004c*/ 	.word	0xffffffff


	//   ....[6]....
        /*0050*/ 	.word	0xffffffff


	//   ....[7]....
        /*0054*/ 	.word	0xffffffff


	//   ....[8]....
        /*0058*/ 	.word	0xffffffff


	//   ....[9]....
        /*005c*/ 	.word	0xffffffff


	//----- nvinfo : EIATTR_COOP_GROUP_INSTR_OFFSETS
	.align		4
.L_571:
        /*0060*/ 	.byte	0x04, 0x28
        /*0062*/ 	.short	(.L_573 - .L_572)


	//   ....[0]....
.L_572:
        /*0064*/ 	.word	0x00000f60


	//   ....[1]....
        /*0068*/ 	.word	0x00000f90


	//   ....[2]....
        /*006c*/ 	.word	0x00000fe0


	//   ....[3]....
        /*0070*/ 	.word	0x00001000


	//   ....[4]....
        /*0074*/ 	.word	0x00001030


	//   ....[5]....
        /*0078*/ 	.word	0x00001050


	//   ....[6]....
        /*007c*/ 	.word	0x00001080


	//   ....[7]....
        /*0080*/ 	.word	0x000010a0


	//   ....[8]....
        /*0084*/ 	.word	0x000010d0


	//   ....[9]....
        /*0088*/ 	.word	0x000010f0


	//----- nvinfo : EIATTR_EXIT_INSTR_OFFSETS
	.align		4
.L_573:
        /*008c*/ 	.byte	0x04, 0x1c
        /*008e*/ 	.short	(.L_575 - .L_574)


	//   ....[0]....
.L_574:
        /*0090*/ 	.word	0x00003bc0


	//   ....[1]....
        /*0094*/ 	.word	0x00003d00


	//   ....[2]....
        /*0098*/ 	.word	0x00003f60


	//----- nvinfo : EIATTR_MAX_THREADS
	.align		4
.L_575:
        /*009c*/ 	.byte	0x04, 0x05
        /*009e*/ 	.short	(.L_577 - .L_576)
.L_576:
        /*00a0*/ 	.word	0x00000280
        /*00a4*/ 	.word	0x00000001
        /*00a8*/ 	.word	0x00000001


	//----- nvinfo : EIATTR_CRS_STACK_SIZE
	.align		4
.L_577:
        /*00ac*/ 	.byte	0x04, 0x1e
        /*00ae*/ 	.short	(.L_579 - .L_578)
.L_578:
        /*00b0*/ 	.word	0x00000000


	//----- nvinfo : EIATTR_CBANK_PARAM_SIZE
	.align		4
.L_579:
        /*00b4*/ 	.byte	0x03, 0x19
        /*00b6*/ 	.short	0x00b8


	//----- nvinfo : EIATTR_PARAM_CBANK
	.align		4
        /*00b8*/ 	.byte	0x04, 0x0a
        /*00ba*/ 	.short	(.L_581 - .L_580)
	.align		4
.L_580:
        /*00bc*/ 	.word	index@(.nv.constant0._Z35group_norm_nhwc_bwd_one_pass_kernelI11Bf16IOBf16WLi64ELi40ELi640EEv26Group_norm_nhwc_bwd_params)
        /*00c0*/ 	.short	0x0210
        /*00c2*/ 	.short	0x00b8


	//----- nvinfo : EIATTR_SW_WAR
	.align		4
.L_581:
        /*00c4*/ 	.byte	0x04, 0x36
        /*00c6*/ 	.short	(.L_583 - .L_582)
.L_582:
        /*00c8*/ 	.word	0x00000008
.L_583:


//--------------------- .nv.info._Z35group_norm_nhwc_bwd_one_pass_kernelI11Bf16IOBf16WLi128ELi40ELi640EEv26Group_norm_nhwc_bwd_params --------------------------
	.section	.nv.info._Z35group_norm_nhwc_bwd_one_pass_kernelI11Bf16IOBf16WLi128ELi40ELi640EEv26Group_norm_nhwc_bwd_params,"",@"SHT_CUDA_INFO"
	.sectionflags	@""
	.align	4


	//----- nvinfo : EIATTR_CUDA_API_VERSION
	.align		4
        /*0000*/ 	.byte	0x04, 0x37
        /*0002*/ 	.short	(.L_585 - .L_584)
.L_584:
        /*0004*/ 	.word	0x00000082


	//----- nvinfo : EIATTR_KPARAM_INFO
	.align		4
.L_585:
        /*0008*/ 	.byte	0x04, 0x17
        /*000a*/ 	.short	(.L_587 - .L_586)
.L_586:
        /*000c*/ 	.word	0x00000000
        /*0010*/ 	.short	0x0000
        /*0012*/ 	.short	0x0000
        /*0014*/ 	.byte	0x00, 0xf0, 0xe1, 0x02


	//----- nvinfo : EIATTR_SPARSE_MMA_MASK
	.align		4
.L_587:
        /*0018*/ 	.byte	0x03, 0x50
        /*001a*/ 	.short	0x0000


	//----- nvinfo : EIATTR_MAXREG_COUNT
	.align		4
        /*001c*/ 	.byte	0x03, 0x1b
        /*001e*/ 	.short	0x0060


	//----- nvinfo : EIATTR_NUM_BARRIERS
	.align		4
        /*0020*/ 	.byte	0x02, 0x4c
        /*0022*/ 	.byte	0x01
	.zero		1


	//----- nvinfo : EIATTR_MERCURY_ISA_VERSION
	.align		4
        /*0024*/ 	.byte	0x03, 0x5f
        /*0026*/ 	.short	0x0101


	//----- nvinfo : EIATTR_INT_WARP_WIDE_INSTR_OFFSETS
	.align		4
        /*0028*/ 	.byte	0x04, 0x31
        /*002a*/ 	.short	(.L_589 - .L_588)


	//   ....[0]....
.L_588:
        /*002c*/ 	.word	0x00002960


	//   ....[1]....
        /*0030*/ 	.word	0x00004a00


	//----- nvinfo : EIATTR_COOP_GROUP_MASK_REGIDS
	.align		4
.L_589:
        /*0034*/ 	.byte	0x04, 0x29
        /*0036*/ 	.short	(.L_591 - .L_590)


	//   ....[0]....
.L_590:
        /*0038*/ 	.word	0xffffffff


	//   ....[1]....
        /*003c*/ 	.word	0xffffffff


	//   ....[2]....
        /*0040*/ 	.word	0xffffffff


	//   ....[3]....
        /*0044*/ 	.word	0xffffffff


	//   ....[4]....
        /*0048*/ 	.word	0xffffffff


	//   ....[5]....
        /*004c*/ 	.word	0xffffffff


	//   ....[6]....
        /*0050*/ 	.word	0xffffffff


	//   ....[7]....
        /*0054*/ 	.word	0xffffffff


	//   ....[8]....
        /*0058*/ 	.word	0xffffffff


	//   ....[9]....
        /*005c*/ 	.word	0xffffffff


	//----- nvinfo : EIATTR_COOP_GROUP_INSTR_OFFSETS
	.align		4
.L_591:
        /*0060*/ 	.byte	0x04, 0x28
        /*0062*/ 	.short	(.L_593 - .L_592)


	//   ....[0]....
.L_592:
        /*0064*/ 	.word	0x00001710


	//   ....[1]....
        /*0068*/ 	.word	0x00001750


	//   ....[2]....
        /*006c*/ 	.word	0x00001860


	//   ....[3]....
        /*0070*/ 	.word	0x00001880


	//   ....[4]....
        /*0074*/ 	.word	0x000018b0


	//   ....[5]....
        /*0078*/ 	.word	0x000018d0


	//   ....[6]....
        /*007c*/ 	.word	0x00001900


	//   ....[7]....
        /*0080*/ 	.word	0x00001920


	//   ....[8]....
        /*0084*/ 	.word	0x00001950


	//   ....[9]....
        /*0088*/ 	.word	0x00001970


	//----- nvinfo : EIATTR_EXIT_INSTR_OFFSETS
	.align		4
.L_593:
        /*008c*/ 	.byte	0x04, 0x1c
        /*008e*/ 	.short	(.L_595 - .L_594)


	//   ....[0]....
.L_594:
        /*0090*/ 	.word	0x00004af0


	//   ....[1]....
        /*0094*/ 	.word	0x00004c30


	//   ....[2]....
        /*0098*/ 	.word	0x00004e90


	//----- nvinfo : EIATTR_MAX_THREADS
	.align		4
.L_595:
        /*009c*/ 	.byte	0x04, 0x05
        /*009e*/ 	.short	(.L_597 - .L_596)
.L_596:
        /*00a0*/ 	.word	0x00000280
        /*00a4*/ 	.word	0x00000001
        /*00a8*/ 	.word	0x00000001


	//----- nvinfo : EIATTR_CRS_STACK_SIZE
	.align		4
.L_597:
        /*00ac*/ 	.byte	0x04, 0x1e
        /*00ae*/ 	.short	(.L_599 - .L_598)
.L_598:
        /*00b0*/ 	.word	0x00000000


	//----- nvinfo : EIATTR_CBANK_PARAM_SIZE
	.align		4
.L_599:
        /*00b4*/ 	.byte	0x03, 0x19
        /*00b6*/ 	.short	0x00b8


	//----- nvinfo : EIATTR_PARAM_CBANK
	.align		4
        /*00b8*/ 	.byte	0x04, 0x0a
        /*00ba*/ 	.short	(.L_601 - .L_600)
	.align		4
.L_600:
        /*00bc*/ 	.word	index@(.nv.constant0._Z35group_norm_nhwc_bwd_one_pass_kernelI11Bf16IOBf16WLi128ELi40ELi640EEv26Group_norm_nhwc_bwd_params)
        /*00c0*/ 	.short	0x0210
        /*00c2*/ 	.short	0x00b8


	//----- nvinfo : EIATTR_SW_WAR
	.align		4
.L_601:
        /*00c4*/ 	.byte	0x04, 0x36
        /*00c6*/ 	.short	(.L_603 - .L_602)
.L_602:
        /*00c8*/ 	.word	0x00000008
.L_603:


//--------------------- .nv.info._Z35group_norm_nhwc_bwd_one_pass_kernelI11Bf16IOBf16WLi256ELi40ELi640EEv26Group_norm_nhwc_bwd_params --------------------------
	.section	.nv.info._Z35group_norm_nhwc_bwd_one_pass_kernelI11Bf16IOBf16WLi256ELi40ELi640EEv26Group_norm_nhwc_bwd_params,"",@"SHT_CUDA_INFO"
	.sectionflags	@""
	.align	4


	//----- nvinfo : EIATTR_CUDA_API_VERSION
	.align		4
        /*0000*/ 	.byte	0x04, 0x37
        /*0002*/ 	.short	(.L_605 - .L_604)
.L_604:
        /*0004*/ 	.word	0x00000082


	//----- nvinfo : EIATTR_KPARAM_INFO
	.align		4
.L_605:
        /*0008*/ 	.byte	0x04, 0x17
        /*000a*/ 	.short	(.L_607 - .L_606)
.L_606:
        /*000c*/ 	.word	0x00000000
        /*0010*/ 	.short	0x0000
        /*0012*/ 	.short	0x0000
        /*0014*/ 	.byte	0x00, 0xf0, 0xe1, 0x02


	//----- nvinfo : EIATTR_SPARSE_MMA_MASK
	.align		4
.L_607:
        /*0018*/ 	.byte	0x03, 0x50
        /*001a*/ 	.short	0x0000


	//----- nvinfo : EIATTR_MAXREG_COUNT
	.align		4
        /*001c*/ 	.byte	0x03, 0x1b
        /*001e*/ 	.short	0x0060


	//----- nvinfo : EIATTR_NUM_BARRIERS
	.align		4
        /*0020*/ 	.byte	0x02, 0x4c
        /*0022*/ 	.byte	0x01
	.zero		1


	//----- nvinfo : EIATTR_MERCURY_ISA_VERSION
	.align		4
        /*0024*/ 	.byte	0x03, 0x5f
        /*0026*/ 	.short	0x0101


	//----- nvinfo : EIATTR_INT_WARP_WIDE_INSTR_OFFSETS
	.align		4
        /*0028*/ 	.byte	0x04, 0x31
        /*002a*/ 	.short	(.L_609 - .L_608)


	//   ....[0]....
.L_608:
        /*002c*/ 	.word	0x00003910


	//   ....[1]....
        /*0030*/ 	.word	0x00006530


	//----- nvinfo : EIATTR_COOP_GROUP_MASK_REGIDS
	.align		4
.L_609:
        /*0034*/ 	.byte	0x04, 0x29
        /*0036*/ 	.short	(.L_611 - .L_610)


	//   ....[0]....
.L_610:
        /*0038*/ 	.word	0xffffffff


	//   ....[1]....
        /*003c*/ 	.word	0xffffffff


	//   ....[2]....
        /*0040*/ 	.word	0xffffffff


	//   ....[3]....
        /*0044*/ 	.word	0xffffffff


	//   ....[4]....
        /*0048*/ 	.word	0xffffffff


	//   ....[5]....
        /*004c*/ 	.word	0xffffffff


	//   ....[6]....
        /*0050*/ 	.word	0xffffffff


	//   ....[7]....
        /*0054*/ 	.word	0xffffffff


	//   ....[8]....
        /*0058*/ 	.word	0xffffffff


	//   ....[9]....
        /*005c*/ 	.word	0xffffffff


	//----- nvinfo : EIATTR_COOP_GROUP_INSTR_OFFSETS
	.align		4
.L_611:
        /*0060*/ 	.byte	0x04, 0x28
        /*0062*/ 	.short	(.L_613 - .L_612)


	//   ....[0]....
.L_612:
        /*0064*/ 	.word	0x000024e0


	//   ....[1]....
        /*0068*/ 	.word	0x00002520


	//   ....[2]....
        /*006c*/ 	.word	0x000026b0


	//   ....[3]....
        /*0070*/ 	.word	0x000026f0


	//   ....[4]....
        /*0074*/ 	.word	0x000027d0


	//   ....[5]....
        /*0078*/ 	.word	0x000027f0


	//   ....[6]....
        /*007c*/ 	.word	0x00002830


	//   ....[7]....
        /*0080*/ 	.word	0x00002840


	//   ....[8]....
        /*0084*/ 	.word	0x00002870


	//   ....[9]....
        /*0088*/ 	.word	0x000028a0


	//----- nvinfo : EIATTR_EXIT_INSTR_OFFSETS
	.align		4
.L_613:
        /*008c*/ 	.byte	0x04, 0x1c
        /*008e*/ 	.short	(.L_615 - .L_614)


	//   ....[0]....
.L_614:
        /*0090*/ 	.word	0x00006620


	//   ....[1]....
        /*0094*/ 	.word	0x00006760


	//   ....[2]....
        /*0098*/ 	.word	0x000069c0


	//----- nvinfo : EIATTR_MAX_THREADS
	.align		4
.L_615:
        /*009c*/ 	.byte	0x04, 0x05
        /*009e*/ 	.short	(.L_617 - .L_616)
.L_616:
        /*00a0*/ 	.word	0x00000280
        /*00a4*/ 	.word	0x00000001
        /*00a8*/ 	.word	0x00000001


	//----- nvinfo : EIATTR_CRS_STACK_SIZE
	.align		4
.L_617:
        /*00ac*/ 	.byte	0x04, 0x1e
        /*00ae*/ 	.short	(.L_619 - .L_618)
.L_618:
        /*00b0*/ 	.word	0x00000000


	//----- nvinfo : EIATTR_CBANK_PARAM_SIZE
	.align		4
.L_619:
        /*00b4*/ 	.byte	0x03, 0x19
        /*00b6*/ 	.short	0x00b8


	//----- nvinfo : EIATTR_PARAM_CBANK
	.align		4
        /*00b8*/ 	.byte	0x04, 0x0a
        /*00ba*/ 	.short	(.L_621 - .L_620)
	.align		4
.L_620:
        /*00bc*/ 	.word	index@(.nv.constant0._Z35group_norm_nhwc_bwd_one_pass_kernelI11Bf16IOBf16WLi256ELi40ELi640EEv26Group_norm_nhwc_bwd_params)
        /*00c0*/ 	.short	0x0210
        /*00c2*/ 	.short	0x00b8


	//----- nvinfo : EIATTR_SW_WAR
	.align		4
.L_621:
        /*00c4*/ 	.byte	0x04, 0x36
        /*00c6*/ 	.short	(.L_623 - .L_622)
.L_622:
        /*00c8*/ 	.word	0x00000008
.L_623:


//--------------------- .nv.info._Z35group_norm_nhwc_bwd_one_pass_kernelI11Bf16IOBf16WLi512ELi40ELi640EEv26Group_norm_nhwc_bwd_params --------------------------
	.section	.nv.info._Z35group_norm_nhwc_bwd_one_pass_kernelI11Bf16IOBf16WLi512ELi40ELi640EEv26Group_norm_nhwc_bwd_params,"",@"SHT_CUDA_INFO"
	.sectionflags	@""
	.align	4


	//----- nvinfo : EIATTR_CUDA_API_VERSION
	.align		4
        /*0000*/ 	.byte	0x04, 0x37
        /*0002*/ 	.short	(.L_625 - .L_624)
.L_624:
        /*0004*/ 	.word	0x00000082


	//----- nvinfo : EIATTR_KPARAM_INFO
	.align		4
.L_625:
        /*0008*/ 	.byte	0x04, 0x17
        /*000a*/ 	.short	(.L_627 - .L_626)
.L_626:
        /*000c*/ 	.word	0x00000000
        /*0010*/ 	.short	0x0000
        /*0012*/ 	.short	0x0000
        /*0014*/ 	.byte	0x00, 0xf0, 0xe1, 0x02


	//----- nvinfo : EIATTR_SPARSE_MMA_MASK
	.align		4
.L_627:
        /*0018*/ 	.byte	0x03, 0x50
        /*001a*/ 	.short	0x0000


	//----- nvinfo : EIATTR_MAXREG_COUNT
	.align		4
        /*001c*/ 	.byte	0x03, 0x1b
        /*001e*/ 	.short	0x0060


	//----- nvinfo : EIATTR_NUM_BARRIERS
	.align		4
        /*0020*/ 	.byte	0x02, 0x4c
        /*0022*/ 	.byte	0x01
	.zero		1


	//----- nvinfo : EIATTR_MERCURY_ISA_VERSION
	.align		4
        /*0024*/ 	.byte	0x03, 0x5f
        /*0026*/ 	.short	0x0101


	//----- nvinfo : EIATTR_INT_WARP_WIDE_INSTR_OFFSETS
	.align		4
        /*0028*/ 	.byte	0x04, 0x31
        /*002a*/ 	.short	(.L_629 - .L_628)


	//   ....[0]....
.L_628:
        /*002c*/ 	.word	0x00005880


	//   ....[1]....
        /*0030*/ 	.word	0x0000a0e0


	//----- nvinfo : EIATTR_COOP_GROUP_MASK_REGIDS
	.align		4
.L_629:
        /*0034*/ 	.byte	0x04, 0x29
        /*0036*/ 	.short	(.L_631 - .L_630)


	//   ....[0]....
.L_630:
        /*0038*/ 	.word	0xffffffff


	//   ....[1]....
        /*003c*/ 	.word	0xffffffff


	//   ....[2]....
        /*0040*/ 	.word	0xffffffff


	//   ....[3]....
        /*0044*/ 	.word	0xffffffff


	//   ....[4]....
        /*0048*/ 	.word	0xffffffff


	//   ....[5]....
        /*004c*/ 	.word	0xffffffff


	//   ....[6]....
        /*0050*/ 	.word	0xffffffff


	//   ....[7]....
        /*0054*/ 	.word	0xffffffff


	//   ....[8]....
        /*0058*/ 	.word	0xffffffff


	//   ....[9]....
        /*005c*/ 	.word	0xffffffff


	//----- nvinfo : EIATTR_COOP_GROUP_INSTR_OFFSETS
	.align		4
.L_631:
        /*0060*/ 	.byte	0x04, 0x28
        /*0062*/ 	.short	(.L_633 - .L_632)


	//   ....[0]....
.L_632:
        /*0064*/ 	.word	0x00004510


	//   ....[1]....
        /*0068*/ 	.word	0x00004550


	//   ....[2]....
        /*006c*/ 	.word	0x000046e0


	//   ....[3]....
        /*0070*/ 	.word	0x00004720


	//   ....[4]....
        /*0074*/ 	.word	0x00004760


	//   ....[5]....
        /*0078*/ 	.word	0x00004780


	//   ....[6]....
        /*007c*/ 	.word	0x000047b0


	//   ....[7]....
        /*0080*/ 	.word	0x000047d0


	//   ....[8]....
        /*0084*/ 	.word	0x00004810


	//   ....[9]....
        /*0088*/ 	.word	0x00004840


	//----- nvinfo : EIATTR_EXIT_INSTR_OFFSETS
	.align		4
.L_633:
        /*008c*/ 	.byte	0x04, 0x1c
        /*008e*/ 	.short	(.L_635 - .L_634)


	//   ....[0]....
.L_634:
        /*0090*/ 	.word	0x0000a1d0


	//   ....[1]....
        /*0094*/ 	.word	0x0000a310


	//   ....[2]....
        /*0098*/ 	.word	0x0000a570


	//----- nvinfo : EIATTR_MAX_THREADS
	.align		4
.L_635:
        /*009c*/ 	.byte	0x04, 0x05
        /*009e*/ 	.short	(.L_637 - .L_636)
.L_636:
        /*00a0*/ 	.word	0x00000280
        /*00a4*/ 	.word	0x00000001
        /*00a8*/ 	.word	0x00000001


	//----- nvinfo : EIATTR_CRS_STACK_SIZE
	.align		4
.L_637:
        /*00ac*/ 	.byte	0x04, 0x1e
        /*00ae*/ 	.short	(.L_639 - .L_638)
.L_638:
        /*00b0*/ 	.word	0x00000000


	//----- nvinfo : EIATTR_CBANK_PARAM_SIZE
	.align		4
.L_639:
        /*00b4*/ 	.byte	0x03, 0x19
        /*00b6*/ 	.short	0x00b8


	//----- nvinfo : EIATTR_PARAM_CBANK
	.align		4
        /*00b8*/ 	.byte	0x04, 0x0a
        /*00ba*/ 	.short	(.L_641 - .L_640)
	.align		4
.L_640:
        /*00bc*/ 	.word	index@(.nv.constant0._Z35group_norm_nhwc_bwd_one_pass_kernelI11Bf16IOBf16WLi512ELi40ELi640EEv26Group_norm_nhwc_bwd_params)
        /*00c0*/ 	.short	0x0210
        /*00c2*/ 	.short	0x00b8


	//----- nvinfo : EIATTR_SW_WAR
	.align		4
.L_641:
        /*00c4*/ 	.byte	0x04, 0x36
        /*00c6*/ 	.short	(.L_643 - .L_642)
.L_642:
        /*00c8*/ 	.word	0x00000008
.L_643:


//--------------------- .nv.info._Z35group_norm_nhwc_bwd_one_pass_kernelI11Bf16IOFp16WLi64ELi40ELi640EEv26Group_norm_nhwc_bwd_params --------------------------
	.section	.nv.info._Z35group_norm_nhwc_bwd_one_pass_kernelI11Bf16IOFp16WLi64ELi40ELi640EEv26Group_norm_nhwc_bwd_params,"",@"SHT_CUDA_INFO"
	.sectionflags	@""
	.align	4


	//----- nvinfo : EIATTR_CUDA_API_VERSION
	.align		4
        /*0000*/ 	.byte	0x04, 0x37
        /*0002*/ 	.short	(.L_645 - .L_644)
.L_644:
        /*0004*/ 	.word	0x00000082


	//----- nvinfo : EIATTR_KPARAM_INFO
	.align		4
.L_645:
        /*0008*/ 	.byte	0x04, 0x17
        /*000a*/ 	.short	(.L_647 - .L_646)
.L_646:
        /*000c*/ 	.word	0x00000000
        /*0010*/ 	.short	0x0000
        /*0012*/ 	.short	0x0000
        /*0014*/ 	.byte	0x00, 0xf0, 0xe1, 0x02


	//----- nvinfo : EIATTR_SPARSE_MMA_MASK
	.align		4
.L_647:
        /*0018*/ 	.byte	0x03, 0x50
        /*001a*/ 	.short	0x0000


	//----- nvinfo : EIATTR_MAXREG_COUNT
	.align		4
        /*001c*/ 	.byte	0x03, 0x1b
        /*001e*/ 	.short	0x0060


	//----- nvinfo : EIATTR_NUM_BARRIERS
	.align		4
        /*0020*/ 	.byte	0x02, 0x4c
        /*0022*/ 	.byte	0x01
	.zero		1


	//----- nvinfo : EIATTR_MERCURY_ISA_VERSION
	.align		4
        /*0024*/ 	.byte	0x03, 0x5f
        /*0026*/ 	.short	0x0101


	//----- nvinfo : EIATTR_INT_WARP_WIDE_INSTR_OFFSETS
	.align		4
        /*0028*/ 	.byte	0x04, 0x31
        /*002a*/ 	.short	(.L_649 - .L_648)


	//   ....[0]....
.L_648:
        /*002c*/ 	.word	0x00002140


	//   ....[1]....
        /*0030*/ 	.word	0x00003ad0


	//----- nvinfo : EIATTR_COOP_GROUP_MASK_REGIDS
	.align		4
.L_649:
        /*0034*/ 	.byte	0x04, 0x29
        /*0036*/ 	.short	(.L_651 - .L_650)


	//   ....[0]....
.L_650:
        /*0038*/ 	.word	0xffffffff


	//   ....[1]....
        /*003c*/ 	.word	0xffffffff


	//   ....[2]....
        /*0040*/ 	.word	0xffffffff


	//   ....[3]....
        /*0044*/ 	.word	0xffffffff


	//   ....[4]....
        /*0048*/ 	.word	0xffffffff


	//   ....[5]....
        /*004c*/ 	.word	0xffffffff


	//   ....[6]....
        /*0050*/ 	.word	0xffffffff


	//   ....[7]....
        /*0054*/ 	.word	0xffffffff


	//   ....[8]....
        /*0058*/ 	.word	0xffffffff


	//   ....[9]....
        /*005c*/ 	.word	0xffffffff


	//----- nvinfo : EIATTR_COOP_GROUP_INSTR_OFFSETS
	.align		4
.L_651:
        /*0060*/ 	.byte	0x04, 0x28
        /*0062*/ 	.short	(.L_653 - .L_652)


	//   ....[0]....
.L_652:
        /*0064*/ 	.word	0x00000f60


	//   ....[1]....
        /*0068*/ 	.word	0x00000f90


	//   ....[2]....
        /*006c*/ 	.word	0x00000fe0


	//   ....[3]....
        /*0070*/ 	.word	0x00001000


	//   ....[4]....
        /*0074*/ 	.word	0x00001030


	//   ....[5]....
        /*0078*/ 	.word	0x00001050


	//   ....[6]....
        /*007c*/ 	.word	0x00001080


	//   ....[7]....
        /*0080*/ 	.word	0x000010a0


	//   ....[8]....
        /*0084*/ 	.word	0x000010d0


	//   ....[9]....
        /*0088*/ 	.word	0x000010f0


	//----- nvinfo : EIATTR_EXIT_INSTR_OFFSETS
	.align		4
.L_653:
        /*008c*/ 	.byte	0x04, 0x1c
        /*008e*/ 	.short	(.L_655 - .L_654)


	//   ....[0]....
.L_654:
        /*0090*/ 	.word	0x00003bc0


	//   ....[1]....
        /*0094*/ 	.word	0x00003d00


	//   ....[2]....
        /*0098*/ 	.word	0x00003f60


	//----- nvinfo : EIATTR_MAX_THREADS
	.align		4
.L_655:
        /*009c*/ 	.byte	0x04, 0x05
        /*009e*/ 	.short	(.L_657 - .L_656)
.L_656:
        /*00a0*/ 	.word	0x00000280
        /*00a4*/ 	.word	0x00000001
        /*00a8*/ 	.word	0x00000001


	//----- nvinfo : EIATTR_CRS_STACK_SIZE
	.align		4
.L_657:
        /*00ac*/ 	.byte	0x04, 0x1e
        /*00ae*/ 	.short	(.L_659 - .L_658)
.L_658:
        /*00b0*/ 	.word	0x00000000


	//----- nvinfo : EIATTR_CBANK_PARAM_SIZE
	.align		4
.L_659:
        /*00b4*/ 	.byte	0x03, 0x19
        /*00b6*/ 	.short	0x00b8


	//----- nvinfo : EIATTR_PARAM_CBANK
	.align		4
        /*00b8*/ 	.byte	0x04, 0x0a
        /*00ba*/ 	.short	(.L_661 - .L_660)
	.align		4
.L_660:
        /*00bc*/ 	.word	index@(.nv.constant0._Z35group_norm_nhwc_bwd_one_pass_kernelI11Bf16IOFp16WLi64ELi40ELi640EEv26Group_norm_nhwc_bwd_params)
        /*00c0*/ 	.short	0x0210
        /*00c2*/ 	.short	0x00b8


	//----- nvinfo : EIATTR_SW_WAR
	.align		4
.L_661:
        /*00c4*/ 	.byte	0x04, 0x36
        /*00c6*/ 	.short	(.L_663 - .L_662)
.L_662:
        /*00c8*/ 	.word	0x00000008
.L_663:


//--------------------- .nv.info._Z35group_norm_nhwc_bwd_one_pass_kernelI11Bf16IOFp16WLi128ELi40ELi640EEv26Group_norm_nhwc_bwd_params --------------------------
	.section	.nv.info._Z35group_norm_nhwc_bwd_one_pass_kernelI11Bf16IOFp16WLi128ELi40ELi640EEv26Group_norm_nhwc_bwd_params,"",@"SHT_CUDA_INFO"
	.sectionflags	@""
	.align	4


	//----- nvinfo : EIATTR_CUDA_API_VERSION
	.align		4
        /*0000*/ 	.byte	0x04, 0x37
        /*0002*/ 	.short	(.L_665 - .L_664)
.L_664:
        /*0004*/ 	.word	0x00000082


	//----- nvinfo : EIATTR_KPARAM_INFO
	.align		4
.L_665:
        /*0008*/ 	.byte	0x04, 0x17
        /*000a*/ 	.short	(.L_667 - .L_666)
.L_666:
        /*000c*/ 	.word	0x00000000
        /*0010*/ 	.short	0x0000
        /*0012*/ 	.short	0x0000
        /*0014*/ 	.byte	0x00, 0xf0, 0xe1, 0x02


	//----- nvinfo : EIATTR_SPARSE_MMA_MASK
	.align		4
.L_667:
        /*0018*/ 	.byte	0x03, 0x50
        /*001a*/ 	.short	0x0000


	//----- nvinfo : EIATTR_MAXREG_COUNT
	.align		4
        /*001c*/ 	.byte	0x03, 0x1b
        /*001e*/ 	.short	0x0060


	//----- nvinfo : EIATTR_NUM_BARRIERS
	.align		4
        /*0020*/ 	.byte	0x02, 0x4c
        /*0022*/ 	.byte	0x01
	.zero		1


	//----- nvinfo : EIATTR_MERCURY_ISA_VERSION
	.align		4
        /*0024*/ 	.byte	0x03, 0x5f
        /*0026*/ 	.short	0x0101


	//----- nvinfo : EIATTR_INT_WARP_WIDE_INSTR_OFFSETS
	.align		4
        /*0028*/ 	.byte	0x04, 0x31
        /*002a*/ 	.short	(.L_669 - .L_668)


	//   ....[0]....
.L_668:
        /*002c*/ 	.word	0x00002960


	//   ....[1]....
        /*0030*/ 	.word	0x00004a00


	//----- nvinfo : EIATTR_COOP_GROUP_MASK_REGIDS
	.align		4
.L_669:
        /*0034*/ 	.byte	0x04, 0x29
        /*0036*/ 	.short	(.L_671 - .L_670)


	//   ....[0]....
.L_670:
        /*0038*/ 	.word	0xffffffff


	//   ....[1]....
        /*003c*/ 	.word	0xffffffff


	//   ....[2]....
        /*0040*/ 	.word	0xffffffff


	//   ....[3]....
        /*0044*/ 	.word	0xffffffff


	//   ....[4]....
        /*0048*/ 	.word	0xffffffff


	//   ....[5]....
        /*004c*/ 	.word	0xffffffff


	//   ....[6]....
        /*0050*/ 	.word	0xffffffff


	//   ....[7]....
        /*0054*/ 	.word	0xffffffff


	//   ....[8]....
        /*0058*/ 	.word	0xffffffff


	//   ....[9]....
        /*005c*/ 	.word	0xffffffff


	//----- nvinfo : EIATTR_COOP_GROUP_INSTR_OFFSETS
	.align		4
.L_671:
        /*0060*/ 	.byte	0x04, 0x28
        /*0062*/ 	.short	(.L_673 - .L_672)


	//   ....[0]....
.L_672:
        /*0064*/ 	.word	0x00001710


	//   ....[1]....
        /*0068*/ 	.word	0x00001750


	//   ....[2]....
        /*006c*/ 	.word	0x00001860


	//   ....[3]....
        /*0070*/ 	.word	0x00001880


	//   ....[4]....
        /*0074*/ 	.word	0x000018b0


	//   ....[5]....
        /*0078*/ 	.word	0x000018d0


	//   ....[6]....
        /*007c*/ 	.word	0x00001900


	//   ....[7]....
        /*0080*/ 	.word	0x00001920


	//   ....[8]....
        /*0084*/ 	.word	0x00001950


	//   ....[9]....
        /*0088*/ 	.word	0x00001970


	//----- nvinfo : EIATTR_EXIT_INSTR_OFFSETS
	.align		4
.L_673:
        /*008c*/ 	.byte	0x04, 0x1c
        /*008e*/ 	.short	(.L_675 - .L_674)


	//   ....[0]....
.L_674:
        /*0090*/ 	.word	0x00004af0


	//   ....[1]....
        /*0094*/ 	.word	0x00004c30


	//   ....[2]....
        /*0098*/ 	.word	0x00004e90


	//----- nvinfo : EIATTR_MAX_THREADS
	.align		4
.L_675:
        /*009c*/ 	.byte	0x04, 0x05
        /*009e*/ 	.short	(.L_677 - .L_676)
.L_676:
        /*00a0*/ 	.word	0x00000280
        /*00a4*/ 	.word	0x00000001
        /*00a8*/ 	.word	0x00000001


	//----- nvinfo : EIATTR_CRS_STACK_SIZE
	.align		4
.L_677:
        /*00ac*/ 	.byte	0x04, 0x1e
        /*00ae*/ 	.short	(.L_679 - .L_678)
.L_678:
        /*00b0*/ 	.word	0x00000000


	//----- nvinfo : EIATTR_CBANK_PARAM_SIZE
	.align		4
.L_679:
        /*00b4*/ 	.byte	0x03, 0x19
        /*00b6*/ 	.short	0x00b8


	//----- nvinfo : EIATTR_PARAM_CBANK
	.align		4
        /*00b8*/ 	.byte	0x04, 0x0a
        /*00ba*/ 	.short	(.L_681 - .L_680)
	.align		4
.L_680:
        /*00bc*/ 	.word	index@(.nv.constant0._Z35group_norm_nhwc_bwd_one_pass_kernelI11Bf16IOFp16WLi128ELi40ELi640EEv26Group_norm_nhwc_bwd_params)
        /*00c0*/ 	.short	0x0210
        /*00c2*/ 	.short	0x00b8


	//----- nvinfo : EIATTR_SW_WAR
	.align		4
.L_681:
        /*00c4*/ 	.byte	0x04, 0x36
        /*00c6*/ 	.short	(.L_683 - .L_682)
.L_682:
        /*00c8*/ 	.word	0x00000008
.L_683:


//--------------------- .nv.info._Z35group_norm_nhwc_bwd_one_pass_kernelI11Bf16IOFp16WLi256ELi40ELi640EEv26Group_norm_nhwc_bwd_params --------------------------
	.section	.nv.info._Z35group_norm_nhwc_bwd_one_pass_kernelI11Bf16IOFp16WLi256ELi40ELi640EEv26Group_norm_nhwc_bwd_params,"",@"SHT_CUDA_INFO"
	.sectionflags	@""
	.align	4


	//----- nvinfo : EIATTR_CUDA_API_VERSION
	.align		4
        /*0000*/ 	.byte	0x04, 0x37
        /*0002*/ 	.short	(.L_685 - .L_684)
.L_684:
        /*0004*/ 	.word	0x00000082


	//----- nvinfo : EIATTR_KPARAM_INFO
	.align		4
.L_685:
        /*0008*/ 	.byte	0x04, 0x17
        /*000a*/ 	.short	(.L_687 - .L_686)
.L_686:
        /*000c*/ 	.word	0x00000000
        /*0010*/ 	.short	0x0000
        /*0012*/ 	.short	0x0000
        /*0014*/ 	.byte	0x00, 0xf0, 0xe1, 0x02


	//----- nvinfo : EIATTR_SPARSE_MMA_MASK
	.align		4
.L_687:
        /*0018*/ 	.byte	0x03, 0x50
        /*001a*/ 	.short	0x0000


	//----- nvinfo : EIATTR_MAXREG_COUNT
	.align		4
        /*001c*/ 	.byte	0x03, 0x1b
        /*001e*/ 	.short	0x0060


	//----- nvinfo : EIATTR_NUM_BARRIERS
	.align		4
        /*0020*/ 	.byte	0x02, 0x4c
        /*0022*/ 	.byte	0x01
	.zero		1


	//----- nvinfo : EIATTR_MERCURY_ISA_VERSION
	.align		4
        /*0024*/ 	.byte	0x03, 0x5f
        /*0026*/ 	.short	0x0101


	//----- nvinfo : EIATTR_INT_WARP_WIDE_INSTR_OFFSETS
	.align		4
        /*0028*/ 	.byte	0x04, 0x31
        /*002a*/ 	.short	(.L_689 - .L_688)


	//   ....[0]....
.L_688:
        /*002c*/ 	.word	0x00003910


	//   ....[1]....
        /*0030*/ 	.word	0x00006530


	//----- nvinfo : EIATTR_COOP_GROUP_MASK_REGIDS
	.align		4
.L_689:
        /*0034*/ 	.byte	0x04, 0x29
        /*0036*/ 	.short	(.L_691 - .L_690)


	//   ....[0]....
.L_690:
        /*0038*/ 	.word	0xffffffff


	//   ....[1]....
        /*003c*/ 	.word	0xffffffff


	//   ....[2]....
        /*0040*/ 	.word	0xffffffff


	//   ....[3]....
        /*0044*/ 	.word	0xffffffff


	//   ....[4]....
        /*0048*/ 	.word	0xffffffff


	//   ....[5]....
        /*004c*/ 	.word	0xffffffff


	//   ....[6]....
        /*0050*/ 	.word	0xffffffff


	//   ....[7]....
        /*0054*/ 	.word	0xffffffff


	//   ....[8]....
        /*0058*/ 	.word	0xffffffff


	//   ....[9]....
        /*005c*/ 	.word	0xffffffff


	//----- nvinfo : EIATTR_COOP_GROUP_INSTR_OFFSETS
	.align		4
.L_691:
        /*0060*/ 	.byte	0x04, 0x28
        /*0062*/ 	.short	(.L_693 - .L_692)


	//   ....[0]....
.L_692:
        /*0064*/ 	.word	0x000024e0


	//   ....[1]....
        /*0068*/ 	.word	0x00002520


	//   ....[2]....
        /*006c*/ 	.word	0x000026b0


	//   ....[3]....
        /*0070*/ 	.word	0x000026f0


	//   ....[4]....
        /*0074*/ 	.word	0x000027d0


	//   ....[5]....
        /*0078*/ 	.word	0x000027f0


	//   ....[6]....
        /*007c*/ 	.word	0x00002830


	//   ....[7]....
        /*0080*/ 	.word	0x00002840


	//   ....[8]....
        /*0084*/ 	.word	0x00002870


	//   ....[9]....
        /*0088*/ 	.word	0x000028a0


	//----- nvinfo : EIATTR_EXIT_INSTR_OFFSETS
	.align		4
.L_693:
        /*008c*/ 	.byte	0x04, 0x1c
        /*008e*/ 	.short	(.L_695 - .L_694)


	//   ....[0]....
.L_694:
        /*0090*/ 	.word	0x00006620


	//   ....[1]....
        /*0094*/ 	.word	0x00006760


	//   ....[2]....
        /*0098*/ 	.word	0x000069c0


	//----- nvinfo : EIATTR_MAX_THREADS
	.align		4
.L_695:
        /*009c*/ 	.byte	0x04, 0x05
        /*009e*/ 	.short	(.L_697 - .L_696)
.L_696:
        /*00a0*/ 	.word	0x00000280
        /*00a4*/ 	.word	0x00000001
        /*00a8*/ 	.word	0x00000001


	//----- nvinfo : EIATTR_CRS_STACK_SIZE
	.align		4
.L_697:
        /*00ac*/ 	.byte	0x04, 0x1e
        /*00ae*/ 	.short	(.L_699 - .L_698)
.L_698:
        /*00b0*/ 	.word	0x00000000


	//----- nvinfo : EIATTR_CBANK_PARAM_SIZE
	.align		4
.L_699:
        /*00b4*/ 	.byte	0x03, 0x19
        /*00b6*/ 	.short	0x00b8


	//----- nvinfo : EIATTR_PARAM_CBANK
	.align		4
        /*00b8*/ 	.byte	0x04, 0x0a
        /*00ba*/ 	.short	(.L_701 - .L_700)
	.align		4
.L_700:
        /*00bc*/ 	.word	index@(.nv.constant0._Z35group_norm_nhwc_bwd_one_pass_kernelI11Bf16IOFp16WLi256ELi40ELi640EEv26Group_norm_nhwc_bwd_params)
        /*00c0*/ 	.short	0x0210
        /*00c2*/ 	.short	0x00b8


	//----- nvinfo : EIATTR_SW_WAR
	.align		4
.L_701:
        /*00c4*/ 	.byte	0x04, 0x36
        /*00c6*/ 	.short	(.L_703 - .L_702)
.L_702:
        /*00c8*/ 	.word	0x00000008
.L_703:


//--------------------- .nv.info._Z35group_norm_nhwc_bwd_one_pass_kernelI11Bf16IOFp16WLi512ELi40ELi640EEv26Group_norm_nhwc_bwd_params --------------------------
	.section	.nv.info._Z35group_norm_nhwc_bwd_one_pass_kernelI11Bf16IOFp16WLi512ELi40ELi640EEv26Group_norm_nhwc_bwd_params,"",@"SHT_CUDA_INFO"
	.sectionflags	@""
	.align	4


	//----- nvinfo : EIATTR_CUDA_API_VERSION
	.align		4
        /*0000*/ 	.byte	0x04, 0x37
        /*0002*/ 	.short	(.L_705 - .L_704)
.L_704:
        /*0004*/ 	.word	0x00000082


	//----- nvinfo : EIATTR_KPARAM_INFO
	.align		4
.L_705:
        /*0008*/ 	.byte	0x04, 0x17
        /*000a*/ 	.short	(.L_707 - .L_706)
.L_706:
        /*000c*/ 	.word	0x00000000
        /*0010*/ 	.short	0x0000
        /*0012*/ 	.short	0x0000
        /*0014*/ 	.byte	0x00, 0xf0, 0xe1, 0x02


	//----- nvinfo : EIATTR_SPARSE_MMA_MASK
	.align		4
.L_707:
        /*0018*/ 	.byte	0x03, 0x50
        /*001a*/ 	.short	0x0000


	//----- nvinfo : EIATTR_MAXREG_COUNT
	.align		4
        /*001c*/ 	.byte	0x03, 0x1b
        /*001e*/ 	.short	0x0060


	//----- nvinfo : EIATTR_NUM_BARRIERS
	.align		4
        /*0020*/ 	.byte	0x02, 0x4c
        /*0022*/ 	.byte	0x01
	.zero		1


	//----- nvinfo : EIATTR_MERCURY_ISA_VERSION
	.align		4
        /*0024*/ 	.byte	0x03, 0x5f
        /*0026*/ 	.short	0x0101


	//----- nvinfo : EIATTR_INT_WARP_WIDE_INSTR_OFFSETS
	.align		4
        /*0028*/ 	.byte	0x04, 0x31
        /*002a*/ 	.short	(.L_709 - .L_708)


	//   ....[0]....
.L_708:
        /*002c*/ 	.word	0x00005880


	//   ....[1]....
        /*0030*/ 	.word	0x0000a0e0


	//----- nvinfo : EIATTR_COOP_GROUP_MASK_REGIDS
	.align		4
.L_709:
        /*0034*/ 	.byte	0x04, 0x29
        /*0036*/ 	.short	(.L_711 - .L_710)


	//   ....[0]....
.L_710:
        /*0038*/ 	.word	0xffffffff


	//   ....[1]....
        /*003c*/ 	.word	0xffffffff


	//   ....[2]....
        /*0040*/ 	.word	0xffffffff


	//   ....[3]....
        /*0044*/ 	.word	0xffffffff


	//   ....[4]....
        /*0048*/ 	.word	0xffffffff


	//   ....[5]....
        /*004c*/ 	.word	0xffffffff


	//   ....[6]....
        /*0050*/ 	.word	0xffffffff


	//   ....[7]....
        /*0054*/ 	.word	0xffffffff


	//   ....[8]....
        /*0058*/ 	.word	0xffffffff


	//   ....[9]....
        /*005c*/ 	.word	0xffffffff


	//----- nvinfo : EIATTR_COOP_GROUP_INSTR_OFFSETS
	.align		4
.L_711:
        /*0060*/ 	.byte	0x04, 0x28
        /*0062*/ 	.short	(.L_713 - .L_712)


	//   ....[0]....
.L_712:
        /*0064*/ 	.word	0x00004510


	//   ....[1]....
        /*0068*/ 	.word	0x00004550


	//   ....[2]....
        /*006c*/ 	.word	0x000046e0


	//   ....[3]....
        /*0070*/ 	.word	0x00004720


	//   ....[4]....
        /*0074*/ 	.word	0x00004760


	//   ....[5]....
        /*0078*/ 	.word	0x00004780


	//   ....[6]....
        /*007c*/ 	.word	0x000047b0


	//   ....[7]....
        /*0080*/ 	.word	0x000047d0


	//   ....[8]....
        /*0084*/ 	.word	0x00004810


	//   ....[9]....
        /*0088*/ 	.word	0x00004840


	//----- nvinfo : EIATTR_EXIT_INSTR_OFFSETS
	.align		4
.L_713:
        /*008c*/ 	.byte	0x04, 0x1c
        /*008e*/ 	.short	(.L_715 - .L_714)


	//   ....[0]....
.L_714:
        /*0090*/ 	.word	0x0000a1d0


	//   ....[1]....
        /*0094*/ 	.word	0x0000a310


	//   ....[2]....
        /*0098*/ 	.word	0x0000a570


	//----- nvinfo : EIATTR_MAX_THREADS
	.align		4
.L_715:
        /*009c*/ 	.byte	0x04, 0x05
        /*009e*/ 	.short	(.L_717 - .L_716)
.L_716:
        /*00a0*/ 	.word	0x00000280
        /*00a4*/ 	.word	0x00000001
        /*00a8*/ 	.word	0x00000001


	//----- nvinfo : EIATTR_CRS_STACK_SIZE
	.align		4
.L_717:
        /*00ac*/ 	.byte	0x04, 0x1e
        /*00ae*/ 	.short	(.L_719 - .L_718)
.L_718:
        /*00b0*/ 	.word	0x00000000


	//----- nvinfo : EIATTR_CBANK_PARAM_SIZE
	.align		4
.L_719:
        /*00b4*/ 	.byte	0x03, 0x19
        /*00b6*/ 	.short	0x00b8


	//----- nvinfo : EIATTR_PARAM_CBANK
	.align		4
        /*00b8*/ 	.byte	0x04, 0x0a
        /*00ba*/ 	.short	(.L_721 - .L_720)
	.align		4
.L_720:
        /*00bc*/ 	.word	index@(.nv.constant0._Z35group_norm_nhwc_bwd_one_pass_kernelI11Bf16IOFp16WLi512ELi40ELi640EEv26Group_norm_nhwc_bwd_params)
        /*00c0*/ 	.short	0x0210
        /*00c2*/ 	.short	0x00b8


	//----- nvinfo : EIATTR_SW_WAR
	.align		4
.L_721:
        /*00c4*/ 	.byte	0x04, 0x36
        /*00c6*/ 	.short	(.L_723 - .L_722)
.L_722:
        /*00c8*/ 	.word	0x00000008
.L_723:


//--------------------- .nv.info._Z35group_norm_nhwc_bwd_one_pass_kernelI11Fp16IOFp32WLi64ELi40ELi640EEv26Group_norm_nhwc_bwd_params --------------------------
	.section	.nv.info._Z35group_norm_nhwc_bwd_one_pass_kernelI11Fp16IOFp32WLi64ELi40ELi640EEv26Group_norm_nhwc_bwd_params,"",@"SHT_CUDA_INFO"
	.sectionflags	@""
	.align	4


	//----- nvinfo : EIATTR_CUDA_API_VERSION
	.align		4
        /*0000*/ 	.byte	0x04, 0x37
        /*0002*/ 	.short	(.L_725 - .L_724)
.L_724:
        /*0004*/ 	.word	0x00000082


	//----- nvinfo : EIATTR_KPARAM_INFO
	.align		4
.L_725:
        /*0008*/ 	.byte	0x04, 0x17
        /*000a*/ 	.short	(.L_727 - .L_726)
.L_726:
        /*000c*/ 	.word	0x00000000
        /*0010*/ 	.short	0x0000
        /*0012*/ 	.short	0x0000
        /*0014*/ 	.byte	0x00, 0xf0, 0xe1, 0x02


	//----- nvinfo : EIATTR_SPARSE_MMA_MASK
	.align		4
.L_727:
        /*0018*/ 	.byte	0x03, 0x50
        /*001a*/ 	.short	0x0000


	//----- nvinfo : EIATTR_MAXREG_COUNT
	.align		4
        /*001c*/ 	.byte	0x03, 0x1b
        /*001e*/ 	.short	0x0060


	//----- nvinfo : EIATTR_NUM_BARRIERS
	.align		4
        /*0020*/ 	.byte	0x02, 0x4c
        /*0022*/ 	.byte	0x01
	.zero		1


	//----- nvinfo : EIATTR_MERCURY_ISA_VERSION
	.align		4
        /*0024*/ 	.byte	0x03, 0x5f
        /*0026*/ 	.short	0x0101


	//----- nvinfo : EIATTR_INT_WARP_WIDE_INSTR_OFFSETS
	.align		4
        /*0028*/ 	.byte	0x04, 0x31
        /*002a*/ 	.short	(.L_729 - .L_728)


	//   ....[0]....
.L_728:
        /*002c*/ 	.word	0x000020a0


	//   ....[1]....
        /*0030*/ 	.word	0x000039f0


	//----- nvinfo : EIATTR_COOP_GROUP_MASK_REGIDS
	.align		4
.L_729:
        /*0034*/ 	.byte	0x04, 0x29
        /*0036*/ 	.short	(.L_731 - .L_730)


	//   ....[0]....
.L_730:
        /*0038*/ 	.word	0xffffffff


	//   ....[1]....
        /*003c*/ 	.word	0xffffffff


	//   ....[2]....
        /*0040*/ 	.word	0xffffffff


	//   ....[3]....
        /*0044*/ 	.word	0xffffffff


	//   ....[4]....
        /*0048*/ 	.word	0xffffffff


	//   ....[5]....
        /*004c*/ 	.word	0xffffffff


	//   ....[6]....
        /*0050*/ 	.word	0xffffffff


	//   ....[7]....
        /*0054*/ 	.word	0xffffffff


	//   ....[8]....
        /*0058*/ 	.word	0xffffffff


	//   ....[9]....
        /*005c*/ 	.word	0xffffffff


	//----- nvinfo : EIATTR_COOP_GROUP_INSTR_OFFSETS
	.align		4
.L_731:
        /*0060*/ 	.byte	0x04, 0x28
        /*0062*/ 	.short	(.L_733 - .L_732)


	//   ....[0]....
.L_732:
        /*0064*/ 	.word	0x00000ec0


	//   ....[1]....
        /*0068*/ 	.word	0x00000f00


	//   ....[2]....
        /*006c*/ 	.word	0x00000f50


	//   ....[3]....
        /*0070*/ 	.word	0x00000f70


	//   ....[4]....
        /*0074*/ 	.word	0x00000fa0


	//   ....[5]....
        /*0078*/ 	.word	0x00000fc0


	//   ....[6]....
        /*007c*/ 	.word	0x00000ff0


	//   ....[7]....
        /*0080*/ 	.word	0x00001010


	//   ....[8]....
        /*0084*/ 	.word	0x00001040


	//   ....[9]....
        /*0088*/ 	.word	0x00001060


	//----- nvinfo : EIATTR_EXIT_INSTR_OFFSETS
	.align		4
.L_733:
        /*008c*/ 	.byte	0x04, 0x1c
        /*008e*/ 	.short	(.L_735 - .L_734)


	//   ....[0]....
.L_734:
        /*0090*/ 	.word	0x00003ae0


	//   ....[1]....
        /*0094*/ 	.word	0x00003c20


	//   ....[2]....
        /*0098*/ 	.word	0x00003e60


	//----- nvinfo : EIATTR_MAX_THREADS
	.align		4
.L_735:
        /*009c*/ 	.byte	0x04, 0x05
        /*009e*/ 	.short	(.L_737 - .L_736)
.L_736:
        /*00a0*/ 	.word	0x00000280
        /*00a4*/ 	.word	0x00000001
        /*00a8*/ 	.word	0x00000001


	//----- nvinfo : EIATTR_CRS_STACK_SIZE
	.align		4
.L_737:
        /*00ac*/ 	.byte	0x04, 0x1e
        /*00ae*/ 	.short	(.L_739 - .L_738)
.L_738:
        /*00b0*/ 	.word	0x00000000


	//----- nvinfo : EIATTR_CBANK_PARAM_SIZE
	.align		4
.L_739:
        /*00b4*/ 	.byte	0x03, 0x19
        /*00b6*/ 	.short	0x00b8


	//----- nvinfo : EIATTR_PARAM_CBANK
	.align		4
        /*00b8*/ 	.byte	0x04, 0x0a
        /*00ba*/ 	.short	(.L_741 - .L_740)
	.align		4
.L_740:
        /*00bc*/ 	.word	index@(.nv.constant0._Z35group_norm_nhwc_bwd_one_pass_kernelI11Fp16IOFp32WLi64ELi40ELi640EEv26Group_norm_nhwc_bwd_params)
        /*00c0*/ 	.short	0x0210
        /*00c2*/ 	.short	0x00b8


	//----- nvinfo : EIATTR_SW_WAR
	.align		4
.L_741:
        /*00c4*/ 	.byte	0x04, 0x36
        /*00c6*/ 	.short	(.L_743 - .L_742)
.L_742:
        /*00c8*/ 	.word	0x00000008
.L_743:


//--------------------- .nv.info._Z35group_norm_nhwc_bwd_one_pass_kernelI11Fp16IOFp32WLi128ELi40ELi640EEv26Group_norm_nhwc_bwd_params --------------------------
	.section	.nv.info._Z35group_norm_nhwc_bwd_one_pass_kernelI11Fp16IOFp32WLi128ELi40ELi640EEv26Group_norm_nhwc_bwd_params,"",@"SHT_CUDA_INFO"
	.sectionflags	@""
	.align	4


	//----- nvinfo : EIATTR_CUDA_API_VERSION
	.align		4
        /*0000*/ 	.byte	0x04, 0x37
        /*0002*/ 	.short	(.L_745 - .L_744)
.L_744:
        /*0004*/ 	.word	0x00000082


	//----- nvinfo : EIATTR_KPARAM_INFO
	.align		4
.L_745:
        /*0008*/ 	.byte	0x04, 0x17
        /*000a*/ 	.short	(.L_747 - .L_746)
.L_746:
        /*000c*/ 	.word	0x00000000
        /*0010*/ 	.short	0x0000
        /*0012*/ 	.short	0x0000
        /*0014*/ 	.byte	0x00, 0xf0, 0xe1, 0x02


	//----- nvinfo : EIATTR_SPARSE_MMA_MASK
	.align		4
.L_747:
        /*0018*/ 	.byte	0x03, 0x50
        /*001a*/ 	.short	0x0000


	//----- nvinfo : EIATTR_MAXREG_COUNT
	.align		4
        /*001c*/ 	.byte	0x03, 0x1b
        /*001e*/ 	.short	0x0060


	//----- nvinfo : EIATTR_NUM_BARRIERS
	.align		4
        /*0020*/ 	.byte	0x02, 0x4c
        /*0022*/ 	.byte	0x01
	.zero		1


	//----- nvinfo : EIATTR_MERCURY_ISA_VERSION
	.align		4
        /*0024*/ 	.byte	0x03, 0x5f
        /*0026*/ 	.short	0x0101


	//----- nvinfo : EIATTR_INT_WARP_WIDE_INSTR_OFFSETS
	.align		4
        /*0028*/ 	.byte	0x04, 0x31
        /*002a*/ 	.short	(.L_749 - .L_748)


	//   ....[0]....
.L_748:
        /*002c*/ 	.word	0x00002870


	//   ....[1]....
        /*0030*/ 	.word	0x000048a0


	//----- nvinfo : EIATTR_COOP_GROUP_MASK_REGIDS
	.align		4
.L_749:
        /*0034*/ 	.byte	0x04, 0x29
        /*0036*/ 	.short	(.L_751 - .L_750)


	//   ....[0]....
.L_750:
        /*0038*/ 	.word	0xffffffff


	//   ....[1]....
        /*003c*/ 	.word	0xffffffff


	//   ....[2]....
        /*0040*/ 	.word	0xffffffff


	//   ....[3]....
        /*0044*/ 	.word	0xffffffff


	//   ....[4]....
        /*0048*/ 	.word	0xffffffff


	//   ....[5]....
        /*004c*/ 	.word	0xffffffff


	//   ....[6]....
        /*0050*/ 	.word	0xffffffff


	//   ....[7]....
        /*0054*/ 	.word	0xffffffff


	//   ....[8]....
        /*0058*/ 	.word	0xffffffff


	//   ....[9]....
        /*005c*/ 	.word	0xffffffff


	//----- nvinfo : EIATTR_COOP_GROUP_INSTR_OFFSETS
	.align		4
.L_751:
        /*0060*/ 	.byte	0x04, 0x28
        /*0062*/ 	.short	(.L_753 - .L_752)


	//   ....[0]....
.L_752:
        /*0064*/ 	.word	0x00001640


	//   ....[1]....
        /*0068*/ 	.word	0x00001680


	//   ....[2]....
        /*006c*/ 	.word	0x000017b0


	//   ....[3]....
        /*0070*/ 	.word	0x000017d0


	//   ....[4]....
        /*0074*/ 	.word	0x00001800


	//   ....[5]....
        /*0078*/ 	.word	0x00001820


	//   ....[6]....
        /*007c*/ 	.word	0x00001850


	//   ....[7]....
        /*0080*/ 	.word	0x00001870


	//   ....[8]....
        /*0084*/ 	.word	0x000018a0


	//   ....[9]....
        /*0088*/ 	.word	0x000018c0


	//----- nvinfo : EIATTR_EXIT_INSTR_OFFSETS
	.align		4
.L_753:
        /*008c*/ 	.byte	0x04, 0x1c
        /*008e*/ 	.short	(.L_755 - .L_754)


	//   ....[0]....
.L_754:
        /*0090*/ 	.word	0x00004990


	//   ....[1]....
        /*0094*/ 	.word	0x00004ad0


	//   ....[2]....
        /*0098*/ 	.word	0x00004d10


	//----- nvinfo : EIATTR_MAX_THREADS
	.align		4
.L_755:
        /*009c*/ 	.byte	0x04, 0x05
        /*009e*/ 	.short	(.L_757 - .L_756)
.L_756:
        /*00a0*/ 	.word	0x00000280
        /*00a4*/ 	.word	0x00000001
        /*00a8*/ 	.word	0x00000001


	//----- nvinfo : EIATTR_CRS_STACK_SIZE
	.align		4
.L_757:
        /*00ac*/ 	.byte	0x04, 0x1e
        /*00ae*/ 	.short	(.L_759 - .L_758)
.L_758:
        /*00b0*/ 	.word	0x00000000


	//----- nvinfo : EIATTR_CBANK_PARAM_SIZE
	.align		4
.L_759:
        /*00b4*/ 	.byte	0x03, 0x19
        /*00b6*/ 	.short	0x00b8


	//----- nvinfo : EIATTR_PARAM_CBANK
	.align		4
        /*00b8*/ 	.byte	0x04, 0x0a
        /*00ba*/ 	.short	(.L_761 - .L_760)
	.align		4
.L_760:
        /*00bc*/ 	.word	index@(.nv.constant0._Z35group_norm_nhwc_bwd_one_pass_kernelI11Fp16IOFp32WLi128ELi40ELi640EEv26Group_norm_nhwc_bwd_params)
        /*00c0*/ 	.short	0x0210
        /*00c2*/ 	.short	0x00b8


	//----- nvinfo : EIATTR_SW_WAR
	.align		4
.L_761:
        /*00c4*/ 	.byte	0x04, 0x36
        /*00c6*/ 	.short	(.L_763 - .L_762)
.L_762:
        /*00c8*/ 	.word	0x00000008
.L_763:


//--------------------- .nv.info._Z35group_norm_nhwc_bwd_one_pass_kernelI11Fp16IOFp32WLi256ELi40ELi640EEv26Group_norm_nhwc_bwd_params --------------------------
	.section	.nv.info._Z35group_norm_nhwc_bwd_one_pass_kernelI11Fp16IOFp32WLi256ELi40ELi640EEv26Group_norm_nhwc_bwd_params,"",@"SHT_CUDA_INFO"
	.sectionflags	@""
	.align	4


	//----- nvinfo : EIATTR_CUDA_API_VERSION
	.align		4
        /*0000*/ 	.byte	0x04, 0x37
        /*0002*/ 	.short	(.L_765 - .L_764)
.L_764:
        /*0004*/ 	.word	0x00000082


	//----- nvinfo : EIATTR_KPARAM_INFO
	.align		4
.L_765:
        /*0008*/ 	.byte	0x04, 0x17
        /*000a*/ 	.short	(.L_767 - .L_766)
.L_766:
        /*000c*/ 	.word	0x00000000
        /*0010*/ 	.short	0x0000
        /*0012*/ 	.short	0x0000
        /*0014*/ 	.byte	0x00, 0xf0, 0xe1, 0x02


	//----- nvinfo : EIATTR_SPARSE_MMA_MASK
	.align		4
.L_767:
        /*0018*/ 	.byte	0x03, 0x50
        /*001a*/ 	.short	0x0000


	//----- nvinfo : EIATTR_MAXREG_COUNT
	.align		4
        /*001c*/ 	.byte	0x03, 0x1b
        /*001e*/ 	.short	0x0060


	//----- nvinfo : EIATTR_NUM_BARRIERS
	.align		4
        /*0020*/ 	.byte	0x02, 0x4c
        /*0022*/ 	.byte	0x01
	.zero		1


	//----- nvinfo : EIATTR_MERCURY_ISA_VERSION
	.align		4
        /*0024*/ 	.byte	0x03, 0x5f
        /*0026*/ 	.short	0x0101


	//----- nvinfo : EIATTR_INT_WARP_WIDE_INSTR_OFFSETS
	.align		4
        /*0028*/ 	.byte	0x04, 0x31
        /*002a*/ 	.short	(.L_769 - .L_768)


	//   ....[0]....
.L_768:
        /*002c*/ 	.word	0x00003670


	//   ....[1]....
        /*0030*/ 	.word	0x000062a0


	//----- nvinfo : EIATTR_COOP_GROUP_MASK_REGIDS
	.align		4
.L_769:
        /*0034*/ 	.byte	0x04, 0x29
        /*0036*/ 	.short	(.L_771 - .L_770)


	//   ....[0]....
.L_770:
        /*0038*/ 	.word	0xffffffff


	//   ....[1]....
        /*003c*/ 	.word	0xffffffff


	//   ....[2]....
        /*0040*/ 	.word	0xffffffff


	//   ....[3]....
        /*0044*/ 	.word	0xffffffff


	//   ....[4]....
        /*0048*/ 	.word	0xffffffff


	//   ....[5]....
        /*004c*/ 	.word	0xffffffff


	//   ....[6]....
        /*0050*/ 	.word	0xffffffff


	//   ....[7]....
        /*0054*/ 	.word	0xffffffff


	//   ....[8]....
        /*0058*/ 	.word	0xffffffff


	//   ....[9]....
        /*005c*/ 	.word	0xffffffff


	//----- nvinfo : EIATTR_COOP_GROUP_INSTR_OFFSETS
	.align		4
.L_771:
        /*0060*/ 	.byte	0x04, 0x28
        /*0062*/ 	.short	(.L_773 - .L_772)


	//   ....[0]....
.L_772:
        /*0064*/ 	.word	0x00002530


	//   ....[1]....
        /*0068*/ 	.word	0x00002570


	//   ....[2]....
        /*006c*/ 	.word	0x000025e0


	//   ....[3]....
        /*0070*/ 	.word	0x00002600


	//   ....[4]....
        /*0074*/ 	.word	0x00002630


	//   ....[5]....
        /*0078*/ 	.word	0x00002650


	//   ....[6]....
        /*007c*/ 	.word	0x00002680


	//   ....[7]....
        /*0080*/ 	.word	0x000026a0


	//   ....[8]....
        /*0084*/ 	.word	0x000026d0


	//   ....[9]....
        /*0088*/ 	.word	0x000026f0


	//----- nvinfo : EIATTR_EXIT_INSTR_OFFSETS
	.align		4
.L_773:
        /*008c*/ 	.byte	0x04, 0x1c
        /*008e*/ 	.short	(.L_775 - .L_774)


	//   ....[0]....
.L_774:
        /*0090*/ 	.word	0x00006390


	//   ....[1]....
        /*0094*/ 	.word	0x000064d0


	//   ....[2]....
        /*0098*/ 	.word	0x00006710


	//----- nvinfo : EIATTR_MAX_THREADS
	.align		4
.L_775:
        /*009c*/ 	.byte	0x04, 0x05
        /*009e*/ 	.short	(.L_777 - .L_776)
.L_776:
        /*00a0*/ 	.word	0x00000280
        /*00a4*/ 	.word	0x00000001
        /*00a8*/ 	.word	0x00000001


	//----- nvinfo : EIATTR_CRS_STACK_SIZE
	.align		4
.L_777:
        /*00ac*/ 	.byte	0x04, 0x1e
        /*00ae*/ 	.short	(.L_779 - .L_778)
.L_778:
        /*00b0*/ 	.word	0x00000000


	//----- nvinfo : EIATTR_CBANK_PARAM_SIZE
	.align		4
.L_779:
        /*00b4*/ 	.byte	0x03, 0x19
        /*00b6*/ 	.short	0x00b8


	//----- nvinfo : EIATTR_PARAM_CBANK
	.align		4
        /*00b8*/ 	.byte	0x04, 0x0a
        /*00ba*/ 	.short	(.L_781 - .L_780)
	.align		4
.L_780:
        /*00bc*/ 	.word	index@(.nv.constant0._Z35group_norm_nhwc_bwd_one_pass_kernelI11Fp16IOFp32WLi256ELi40ELi640EEv26Group_norm_nhwc_bwd_params)
        /*00c0*/ 	.short	0x0210
        /*00c2*/ 	.short	0x00b8


	//----- nvinfo : EIATTR_SW_WAR
	.align		4
.L_781:
        /*00c4*/ 	.byte	0x04, 0x36
        /*00c6*/ 	.short	(.L_783 - .L_782)
.L_782:
        /*00c8*/ 	.word	0x00000008
.L_783:


//--------------------- .nv.info._Z35group_norm_nhwc_bwd_one_pass_kernelI11Fp16IOFp32WLi512ELi40ELi640EEv26Group_norm_nhwc_bwd_params --------------------------
	.section	.nv.info._Z35group_norm_nhwc_bwd_one_pass_kernelI11Fp16IOFp32WLi512ELi40ELi640EEv26Group_norm_nhwc_bwd_params,"",@"SHT_CUDA_INFO"
	.sectionflags	@""
	.align	4


	//----- nvinfo : EIATTR_CUDA_API_VERSION
	.align		4
        /*0000*/ 	.byte	0x04, 0x37
        /*0002*/ 	.short	(.L_785 - .L_784)
.L_784:
        /*0004*/ 	.word	0x00000082


	//----- nvinfo : EIATTR_KPARAM_INFO
	.align		4
.L_785:
        /*0008*/ 	.byte	0x04, 0x17
        /*000a*/ 	.short	(.L_787 - .L_786)
.L_786:
        /*000c*/ 	.word	0x00000000
        /*0010*/ 	.short	0x0000
        /*0012*/ 	.short	0x0000
        /*0014*/ 	.byte	0x00, 0xf0, 0xe1, 0x02


	//----- nvinfo : EIATTR_SPARSE_MMA_MASK
	.align		4
.L_787:
        /*0018*/ 	.byte	0x03, 0x50
        /*001a*/ 	.short	0x0000


	//----- nvinfo : EIATTR_MAXREG_COUNT
	.align		4
        /*001c*/ 	.byte	0x03, 0x1b
        /*001e*/ 	.short	0x0060


	//----- nvinfo : EIATTR_NUM_BARRIERS
	.align		4
        /*0020*/ 	.byte	0x02, 0x4c
        /*0022*/ 	.byte	0x01
	.zero		1


	//----- nvinfo : EIATTR_MERCURY_ISA_VERSION
	.align		4
        /*0024*/ 	.byte	0x03, 0x5f
        /*0026*/ 	.short	0x0101


	//----- nvinfo : EIATTR_INT_WARP_WIDE_INSTR_OFFSETS
	.align		4
        /*0028*/ 	.byte	0x04, 0x31
        /*002a*/ 	.short	(.L_789 - .L_788)


	//   ....[0]....
.L_788:
        /*002c*/ 	.word	0x00005530


	//   ....[1]....
        /*0030*/ 	.word	0x00009bb0


	//----- nvinfo : EIATTR_COOP_GROUP_MASK_REGIDS
	.align		4
.L_789:
        /*0034*/ 	.byte	0x04, 0x29
        /*0036*/ 	.short	(.L_791 - .L_790)


	//   ....[0]....
.L_790:
        /*0038*/ 	.word	0xffffffff


	//   ....[1]....
        /*003c*/ 	.word	0xffffffff


	//   ....[2]....
        /*0040*/ 	.word	0xffffffff


	//   ....[3]....
        /*0044*/ 	.word	0xffffffff


	//   ....[4]....
        /*0048*/ 	.word	0xffffffff


	//   ....[5]....
        /*004c*/ 	.word	0xffffffff


	//   ....[6]....
        /*0050*/ 	.word	0xffffffff


	//   ....[7]....
        /*0054*/ 	.word	0xffffffff


	//   ....[8]....
        /*0058*/ 	.word	0xffffffff


	//   ....[9]....
        /*005c*/ 	.word	0xffffffff


	//----- nvinfo : EIATTR_COOP_GROUP_INSTR_OFFSETS
	.align		4
.L_791:
        /*0060*/ 	.byte	0x04, 0x28
        /*0062*/ 	.short	(.L_793 - .L_792)


	//   ....[0]....
.L_792:
        /*0064*/ 	.word	0x00004320


	//   ....[1]....
        /*0068*/ 	.word	0x00004360


	//   ....[2]....
        /*006c*/ 	.word	0x00004410


	//   ....[3]....
        /*0070*/ 	.word	0x00004430


	//   ....[4]....
        /*0074*/ 	.word	0x00004460


	//   ....[5]....
        /*0078*/ 	.word	0x00004480


	//   ....[6]....
        /*007c*/ 	.word	0x000044b0


	//   ....[7]....
        /*0080*/ 	.word	0x000044d0


	//   ....[8]....
        /*0084*/ 	.word	0x00004500


	//   ....[9]....
        /*0088*/ 	.word	0x00004520


	//----- nvinfo : EIATTR_EXIT_INSTR_OFFSETS
	.align		4
.L_793:
        /*008c*/ 	.byte	0x04, 0x1c
        /*008e*/ 	.short	(.L_795 - .L_794)


	//   ....[0]....
.L_794:
        /*0090*/ 	.word	0x00009ca0


	//   ....[1]....
        /*0094*/ 	.word	0x00009de0


	//   ....[2]....
        /*0098*/ 	.word	0x0000a020


	//----- nvinfo : EIATTR_MAX_THREADS
	.align		4
.L_795:
        /*009c*/ 	.byte	0x04, 0x05
        /*009e*/ 	.short	(.L_797 - .L_796)
.L_796:
        /*00a0*/ 	.word	0x00000280
        /*00a4*/ 	.word	0x00000001
        /*00a8*/ 	.word	0x00000001


	//----- nvinfo : EIATTR_CRS_STACK_SIZE
	.align		4
.L_797:
        /*00ac*/ 	.byte	0x04, 0x1e
        /*00ae*/ 	.short	(.L_799 - .L_798)
.L_798:
        /*00b0*/ 	.word	0x00000000


	//----- nvinfo : EIATTR_CBANK_PARAM_SIZE
	.align		4
.L_799:
        /*00b4*/ 	.byte	0x03, 0x19
        /*00b6*/ 	.short	0x00b8


	//----- nvinfo : EIATTR_PARAM_CBANK
	.align		4
        /*00b8*/ 	.byte	0x04, 0x0a
        /*00ba*/ 	.short	(.L_801 - .L_800)
	.align		4
.L_800:
        /*00bc*/ 	.word	index@(.nv.constant0._Z35group_norm_nhwc_bwd_one_pass_kernelI11Fp16IOFp32WLi512ELi40ELi640EEv26Group_norm_nhwc_bwd_params)
        /*00c0*/ 	.short	0x0210
        /*00c2*/ 	.short	0x00b8


	//----- nvinfo : EIATTR_SW_WAR
	.align		4
.L_801:
        /*00c4*/ 	.byte	0x04, 0x36
        /*00c6*/ 	.short	(.L_803 - .L_802)
.L_802:
        /*00c8*/ 	.word	0x00000008
.L_803:


//--------------------- .nv.info._Z35group_norm_nhwc_bwd_one_pass_kernelI11Fp16IOBf16WLi64ELi40ELi640EEv26Group_norm_nhwc_bwd_params --------------------------
	.section	.nv.info._Z35group_norm_nhwc_bwd_one_pass_kernelI11Fp16IOBf16WLi64ELi40ELi640EEv26Group_norm_nhwc_bwd_params,"",@"SHT_CUDA_INFO"
	.sectionflags	@""
	.align	4


	//----- nvinfo : EIATTR_CUDA_API_VERSION
	.align		4
        /*0000*/ 	.byte	0x04, 0x37
        /*0002*/ 	.short	(.L_805 - .L_804)
.L_804:
        /*0004*/ 	.word	0x00000082


	//----- nvinfo : EIATTR_KPARAM_INFO
	.align		4
.L_805:
        /*0008*/ 	.byte	0x04, 0x17
        /*000a*/ 	.short	(.L_807 - .L_806)
.L_806:
        /*000c*/ 	.word	0x00000000
        /*0010*/ 	.short	0x0000
        /*0012*/ 	.short	0x0000
        /*0014*/ 	.byte	0x00, 0xf0, 0xe1, 0x02


	//----- nvinfo : EIATTR_SPARSE_MMA_MASK
	.align		4
.L_807:
        /*0018*/ 	.byte	0x03, 0x50
        /*001a*/ 	.short	0x0000


	//----- nvinfo : EIATTR_MAXREG_COUNT
	.align		4
        /*001c*/ 	.byte	0x03, 0x1b
        /*001e*/ 	.short	0x0060


	//----- nvinfo : EIATTR_NUM_BARRIERS
	.align		4
        /*0020*/ 	.byte	0x02, 0x4c
        /*0022*/ 	.byte	0x01
	.zero		1


	//----- nvinfo : EIATTR_MERCURY_ISA_VERSION
	.align		4
        /*0024*/ 	.byte	0x03, 0x5f
        /*0026*/ 	.short	0x0101


	//----- nvinfo : EIATTR_INT_WARP_WIDE_INSTR_OFFSETS
	.align		4
        /*0028*/ 	.byte	0x04, 0x31
        /*002a*/ 	.short	(.L_809 - .L_808)


	//   ....[0]....
.L_808:
        /*002c*/ 	.word	0x00002100


	//   ....[1]....
        /*0030*/ 	.word	0x00003a50


	//----- nvinfo : EIATTR_COOP_GROUP_MASK_REGIDS
	.align		4
.L_809:
        /*0034*/ 	.byte	0x04, 0x29
        /*0036*/ 	.short	(.L_811 - .L_810)


	//   ....[0]....
.L_810:
        /*0038*/ 	.word	0xffffffff


	//   ....[1]....
        /*003c*/ 	.word	0xffffffff


	//   ....[2]....
        /*0040*/ 	.word	0xffffffff


	//   ....[3]....
        /*0044*/ 	.word	0xffffffff


	//   ....[4]....
        /*0048*/ 	.word	0xffffffff


	//   ....[5]....
        /*004c*/ 	.word	0xffffffff


	//   ....[6]....
        /*0050*/ 	.word	0xffffffff


	//   ....[7]....
        /*0054*/ 	.word	0xffffffff


	//   ....[8]....
        /*0058*/ 	.word	0xffffffff


	//   ....[9]....
        /*005c*/ 	.word	0xffffffff


	//----- nvinfo : EIATTR_COOP_GROUP_INSTR_OFFSETS
	.align		4
.L_811:
        /*0060*/ 	.byte	0x04, 0x28
        /*0062*/ 	.short	(.L_813 - .L_812)


	//   ....[0]....
.L_812:
        /*0064*/ 	.word	0x00000f20


	//   ....[1]....
        /*0068*/ 	.word	0x00000f50


	//   ....[2]....
        /*006c*/ 	.word	0x00000fa0


	//   ....[3]....
        /*0070*/ 	.word	0x00000fc0


	//   ....[4]....
        /*0074*/ 	.word	0x00000ff0


	//   ....[5]....
        /*0078*/ 	.word	0x00001010


	//   ....[6]....
        /*007c*/ 	.word	0x00001040


	//   ....[7]....
        /*0080*/ 	.word	0x00001060


	//   ....[8]....
        /*0084*/ 	.word	0x00001090


	//   ....[9]....
        /*0088*/ 	.word	0x000010b0


	//----- nvinfo : EIATTR_EXIT_INSTR_OFFSETS
	.align		4
.L_813:
        /*008c*/ 	.byte	0x04, 0x1c
        /*008e*/ 	.short	(.L_815 - .L_814)


	//   ....[0]....
.L_814:
        /*0090*/ 	.word	0x00003b40


	//   ....[1]....
        /*0094*/ 	.word	0x00003c80


	//   ....[2]....
        /*0098*/ 	.word	0x00003ee0


	//----- nvinfo : EIATTR_MAX_THREADS
	.align		4
.L_815:
        /*009c*/ 	.byte	0x04, 0x05
        /*009e*/ 	.short	(.L_817 - .L_816)
.L_816:
        /*00a0*/ 	.word	0x00000280
        /*00a4*/ 	.word	0x00000001
        /*00a8*/ 	.word	0x00000001


	//----- nvinfo : EIATTR_CRS_STACK_SIZE
	.align		4
.L_817:
        /*00ac*/ 	.byte	0x04, 0x1e
        /*00ae*/ 	.short	(.L_819 - .L_818)
.L_818:
        /*00b0*/ 	.word	0x00000000


	//----- nvinfo : EIATTR_CBANK_PARAM_SIZE
	.align		4
.L_819:
        /*00b4*/ 	.byte	0x03, 0x19
        /*00b6*/ 	.short	0x00b8


	//----- nvinfo : EIATTR_PARAM_CBANK
	.align		4
        /*00b8*/ 	.byte	0x04, 0x0a
        /*00ba*/ 	.short	(.L_821 - .L_820)
	.align		4
.L_820:
        /*00bc*/ 	.word	index@(.nv.constant0._Z35group_norm_nhwc_bwd_one_pass_kernelI11Fp16IOBf16WLi64ELi40ELi640EEv26Group_norm_nhwc_bwd_params)
        /*00c0*/ 	.short	0x0210
        /*00c2*/ 	.short	0x00b8


	//----- nvinfo : EIATTR_SW_WAR
	.align		4
.L_821:
        /*00c4*/ 	.byte	0x04, 0x36
        /*00c6*/ 	.short	(.L_823 - .L_822)
.L_822:
        /*00c8*/ 	.word	0x00000008
.L_823:


//--------------------- .nv.info._Z35group_norm_nhwc_bwd_one_pass_kernelI11Fp16IOBf16WLi128ELi40ELi640EEv26Group_norm_nhwc_bwd_params --------------------------
	.section	.nv.info._Z35group_norm_nhwc_bwd_one_pass_kernelI11Fp16IOBf16WLi128ELi40ELi640EEv26Group_norm_nhwc_bwd_params,"",@"SHT_CUDA_INFO"
	.sectionflags	@""
	.align	4


	//----- nvinfo : EIATTR_CUDA_API_VERSION
	.align		4
        /*0000*/ 	.byte	0x04, 0x37
        /*0002*/ 	.short	(.L_825 - .L_824)
.L_824:
        /*0004*/ 	.word	0x00000082


	//----- nvinfo : EIATTR_KPARAM_INFO
	.align		4
.L_825:
        /*0008*/ 	.byte	0x04, 0x17
        /*000a*/ 	.short	(.L_827 - .L_826)
.L_826:
        /*000c*/ 	.word	0x00000000
        /*0010*/ 	.short	0x0000
        /*0012*/ 	.short	0x0000
        /*0014*/ 	.byte	0x00, 0xf0, 0xe1, 0x02


	//----- nvinfo : EIATTR_SPARSE_MMA_MASK
	.align		4
.L_827:
        /*0018*/ 	.byte	0x03, 0x50
        /*001a*/ 	.short	0x0000


	//----- nvinfo : EIATTR_MAXREG_COUNT
	.align		4
        /*001c*/ 	.byte	0x03, 0x1b
        /*001e*/ 	.short	0x0060


	//----- nvinfo : EIATTR_NUM_BARRIERS
	.align		4
        /*0020*/ 	.byte	0x02, 0x4c
        /*0022*/ 	.byte	0x01
	.zero		1


	//----- nvinfo : EIATTR_MERCURY_ISA_VERSION
	.align		4
        /*0024*/ 	.byte	0x03, 0x5f
        /*0026*/ 	.short	0x0101


	//----- nvinfo : EIATTR_INT_WARP_WIDE_INSTR_OFFSETS
	.align		4
        /*0028*/ 	.byte	0x04, 0x31
        /*002a*/ 	.short	(.L_829 - .L_828)


	//   ....[0]....
.L_828:
        /*002c*/ 	.word	0x00002900


	//   ....[1]....
        /*0030*/ 	.word	0x00004930


	//----- nvinfo : EIATTR_COOP_GROUP_MASK_REGIDS
	.align		4
.L_829:
        /*0034*/ 	.byte	0x04, 0x29
        /*0036*/ 	.short	(.L_831 - .L_830)


	//   ....[0]....
.L_830:
        /*0038*/ 	.word	0xffffffff


	//   ....[1]....
        /*003c*/ 	.word	0xffffffff


	//   ....[2]....
        /*0040*/ 	.word	0xffffffff


	//   ....[3]....
        /*0044*/ 	.word	0xffffffff


	//   ....[4]....
        /*0048*/ 	.word	0xffffffff


	//   ....[5]....
        /*004c*/ 	.word	0xffffffff


	//   ....[6]....
        /*0050*/ 	.word	0xffffffff


	//   ....[7]....
        /*0054*/ 	.word	0xffffffff


	//   ....[8]....
        /*0058*/ 	.word	0xffffffff


	//   ....[9]....
        /*005c*/ 	.word	0xffffffff


	//----- nvinfo : EIATTR_COOP_GROUP_INSTR_OFFSETS
	.align		4
.L_831:
        /*0060*/ 	.byte	0x04, 0x28
        /*0062*/ 	.short	(.L_833 - .L_832)


	//   ....[0]....
.L_832:
        /*0064*/ 	.word	0x000016d0


	//   ....[1]....
        /*0068*/ 	.word	0x00001710


	//   ....[2]....
        /*006c*/ 	.word	0x00001820


	//   ....[3]....
        /*0070*/ 	.word	0x00001840


	//   ....[4]....
        /*0074*/ 	.word	0x00001870


	//   ....[5]....
        /*0078*/ 	.word	0x00001890


	//   ....[6]....
        /*007c*/ 	.word	0x000018c0


	//   ....[7]....
        /*0080*/ 	.word	0x000018e0


	//   ....[8]....
        /*0084*/ 	.word	0x00001910


	//   ....[9]....
        /*0088*/ 	.word	0x00001930


	//----- nvinfo : EIATTR_EXIT_INSTR_OFFSETS
	.align		4
.L_833:
        /*008c*/ 	.byte	0x04, 0x1c
        /*008e*/ 	.short	(.L_835 - .L_834)


	//   ....[0]....
.L_834:
        /*0090*/ 	.word	0x00004a20


	//   ....[1]....
        /*0094*/ 	.word	0x00004b60


	//   ....[2]....
        /*0098*/ 	.word	0x00004dc0


	//----- nvinfo : EIATTR_MAX_THREADS
	.align		4
.L_835:
        /*009c*/ 	.byte	0x04, 0x05
        /*009e*/ 	.short	(.L_837 - .L_836)
.L_836:
        /*00a0*/ 	.word	0x00000280
        /*00a4*/ 	.word	0x00000001
        /*00a8*/ 	.word	0x00000001


	//----- nvinfo : EIATTR_CRS_STACK_SIZE
	.align		4
.L_837:
        /*00ac*/ 	.byte	0x04, 0x1e
        /*00ae*/ 	.short	(.L_839 - .L_838)
.L_838:
        /*00b0*/ 	.word	0x00000000


	//----- nvinfo : EIATTR_CBANK_PARAM_SIZE
	.align		4
.L_839:
        /*00b4*/ 	.byte	0x03, 0x19
        /*00b6*/ 	.short	0x00b8


	//----- nvinfo : EIATTR_PARAM_CBANK
	.align		4
        /*00b8*/ 	.byte	0x04, 0x0a
        /*00ba*/ 	.short	(.L_841 - .L_840)
	.align		4
.L_840:
        /*00bc*/ 	.word	index@(.nv.constant0._Z35group_norm_nhwc_bwd_one_pass_kernelI11Fp16IOBf16WLi128ELi40ELi640EEv26Group_norm_nhwc_bwd_params)
        /*00c0*/ 	.short	0x0210
        /*00c2*/ 	.short	0x00b8


	//----- nvinfo : EIATTR_SW_WAR
	.align		4
.L_841:
        /*00c4*/ 	.byte	0x04, 0x36
        /*00c6*/ 	.short	(.L_843 - .L_842)
.L_842:
        /*00c8*/ 	.word	0x00000008
.L_843:


//--------------------- .nv.info._Z35group_norm_nhwc_bwd_one_pass_kernelI11Fp16IOBf16WLi256ELi40ELi640EEv26Group_norm_nhwc_bwd_params --------------------------
	.section	.nv.info._Z35group_norm_nhwc_bwd_one_pass_kernelI11Fp16IOBf16WLi256ELi40ELi640EEv26Group_norm_nhwc_bwd_params,"",@"SHT_CUDA_INFO"
	.sectionflags	@""
	.align	4


	//----- nvinfo : EIATTR_CUDA_API_VERSION
	.align		4
        /*0000*/ 	.byte	0x04, 0x37
        /*0002*/ 	.short	(.L_845 - .L_844)
.L_844:
        /*0004*/ 	.word	0x00000082


	//----- nvinfo : EIATTR_KPARAM_INFO
	.align		4
.L_845:
        /*0008*/ 	.byte	0x04, 0x17
        /*000a*/ 	.short	(.L_847 - .L_846)
.L_846:
        /*000c*/ 	.word	0x00000000
        /*0010*/ 	.short	0x0000
        /*0012*/ 	.short	0x0000
        /*0014*/ 	.byte	0x00, 0xf0, 0xe1, 0x02


	//----- nvinfo : EIATTR_SPARSE_MMA_MASK
	.align		4
.L_847:
        /*0018*/ 	.byte	0x03, 0x50
        /*001a*/ 	.short	0x0000


	//----- nvinfo : EIATTR_MAXREG_COUNT
	.align		4
        /*001c*/ 	.byte	0x03, 0x1b
        /*001e*/ 	.short	0x0060


	//----- nvinfo : EIATTR_NUM_BARRIERS
	.align		4
        /*0020*/ 	.byte	0x02, 0x4c
        /*0022*/ 	.byte	0x01
	.zero		1


	//----- nvinfo : EIATTR_MERCURY_ISA_VERSION
	.align		4
        /*0024*/ 	.byte	0x03, 0x5f
        /*0026*/ 	.short	0x0101


	//----- nvinfo : EIATTR_INT_WARP_WIDE_INSTR_OFFSETS
	.align		4
        /*0028*/ 	.byte	0x04, 0x31
        /*002a*/ 	.short	(.L_849 - .L_848)


	//   ....[0]....
.L_848:
        /*002c*/ 	.word	0x000036f0


	//   ....[1]....
        /*0030*/ 	.word	0x00006320


	//----- nvinfo : EIATTR_COOP_GROUP_MASK_REGIDS
	.align		4
.L_849:
        /*0034*/ 	.byte	0x04, 0x29
        /*0036*/ 	.short	(.L_851 - .L_850)


	//   ....[0]....
.L_850:
        /*0038*/ 	.word	0xffffffff


	//   ....[1]....
        /*003c*/ 	.word	0xffffffff


	//   ....[2]....
        /*0040*/ 	.word	0xffffffff


	//   ....[3]....
        /*0044*/ 	.word	0xffffffff


	//   ....[4]....
        /*0048*/ 	.word	0xffffffff


	//   ....[5]....
        /*004c*/ 	.word	0xffffffff


	//   ....[6]....
        /*0050*/ 	.word	0xffffffff


	//   ....[7]....
        /*0054*/ 	.word	0xffffffff


	//   ....[8]....
        /*0058*/ 	.word	0xffffffff


	//   ....[9]....
        /*005c*/ 	.word	0xffffffff


	//----- nvinfo : EIATTR_COOP_GROUP_INSTR_OFFSETS
	.align		4
.L_851:
        /*0060*/ 	.byte	0x04, 0x28
        /*0062*/ 	.short	(.L_853 - .L_852)


	//   ....[0]....
.L_852:
        /*0064*/ 	.word	0x00002590


	//   ....[1]....
        /*0068*/ 	.word	0x000025d0


	//   ....[2]....
        /*006c*/ 	.word	0x00002660


	//   ....[3]....
        /*0070*/ 	.word	0x00002680


	//   ....[4]....
        /*0074*/ 	.word	0x000026b0


	//   ....[5]....
        /*0078*/ 	.word	0x000026d0


	//   ....[6]....
        /*007c*/ 	.word	0x00002700


	//   ....[7]....
        /*0080*/ 	.word	0x00002720


	//   ....[8]....
        /*0084*/ 	.word	0x00002750


	//   ....[9]....
        /*0088*/ 	.word	0x00002770


	//----- nvinfo : EIATTR_EXIT_INSTR_OFFSETS
	.align		4
.L_853:
        /*008c*/ 	.byte	0x04, 0x1c
        /*008e*/ 	.short	(.L_855 - .L_854)


	//   ....[0]....
.L_854:
        /*0090*/ 	.word	0x00006410


	//   ....[1]....
        /*0094*/ 	.word	0x00006550


	//   ....[2]....
        /*0098*/ 	.word	0x000067b0


	//----- nvinfo : EIATTR_MAX_THREADS
	.align		4
.L_855:
        /*009c*/ 	.byte	0x04, 0x05
        /*009e*/ 	.short	(.L_857 - .L_856)
.L_856:
        /*00a0*/ 	.word	0x00000280
        /*00a4*/ 	.word	0x00000001
        /*00a8*/ 	.word	0x00000001


	//----- nvinfo : EIATTR_CRS_STACK_SIZE
	.align		4
.L_857:
        /*00ac*/ 	.byte	0x04, 0x1e
        /*00ae*/ 	.short	(.L_859 - .L_858)
.L_858:
        /*00b0*/ 	.word	0x00000000


	//----- nvinfo : EIATTR_CBANK_PARAM_SIZE
	.align		4
.L_859:
        /*00b4*/ 	.byte	0x03, 0x19
        /*00b6*/ 	.short	0x00b8


	//----- nvinfo : EIATTR_PARAM_CBANK
	.align		4
        /*00b8*/ 	.byte	0x04, 0x0a
        /*00ba*/ 	.short	(.L_861 - .L_860)
	.align		4
.L_860:
        /*00bc*/ 	.word	index@(.nv.constant0._Z35group_norm_nhwc_bwd_one_pass_kernelI11Fp16IOBf16WLi256ELi40ELi640EEv26Group_norm_nhwc_bwd_params)
        /*00c0*/ 	.short	0x0210
        /*00c2*/ 	.short	0x00b8


	//----- nvinfo : EIATTR_SW_WAR
	.align		4
.L_861:
        /*00c4*/ 	.byte	0x04, 0x36
        /*00c6*/ 	.short	(.L_863 - .L_862)
.L_862:
        /*00c8*/ 	.word	0x00000008
.L_863:


//--------------------- .nv.info._Z35group_norm_nhwc_bwd_one_pass_kernelI11Fp16IOBf16WLi512ELi40ELi640EEv26Group_norm_nhwc_bwd_params --------------------------
	.section	.nv.info._Z35group_norm_nhwc_bwd_one_pass_kernelI11Fp16IOBf16WLi512ELi40ELi640EEv26Group_norm_nhwc_bwd_params,"",@"SHT_CUDA_INFO"
	.sectionflags	@""
	.align	4


	//----- nvinfo : EIATTR_CUDA_API_VERSION
	.align		4
        /*0000*/ 	.byte	0x04, 0x37
        /*0002*/ 	.short	(.L_865 - .L_864)
.L_864:
        /*0004*/ 	.word	0x00000082


	//----- nvinfo : EIATTR_KPARAM_INFO
	.align		4
.L_865:
        /*0008*/ 	.byte	0x04, 0x17
        /*000a*/ 	.short	(.L_867 - .L_866)
.L_866:
        /*000c*/ 	.word	0x00000000
        /*0010*/ 	.short	0x0000
        /*0012*/ 	.short	0x0000
        /*0014*/ 	.byte	0x00, 0xf0, 0xe1, 0x02


	//----- nvinfo : EIATTR_SPARSE_MMA_MASK
	.align		4
.L_867:
        /*0018*/ 	.byte	0x03, 0x50
        /*001a*/ 	.short	0x0000


	//----- nvinfo : EIATTR_MAXREG_COUNT
	.align		4
        /*001c*/ 	.byte	0x03, 0x1b
        /*001e*/ 	.short	0x0060


	//----- nvinfo : EIATTR_NUM_BARRIERS
	.align		4
        /*0020*/ 	.byte	0x02, 0x4c
        /*0022*/ 	.byte	0x01
	.zero		1


	//----- nvinfo : EIATTR_MERCURY_ISA_VERSION
	.align		4
        /*0024*/ 	.byte	0x03, 0x5f
        /*0026*/ 	.short	0x0101


	//----- nvinfo : EIATTR_INT_WARP_WIDE_INSTR_OFFSETS
	.align		4
        /*0028*/ 	.byte	0x04, 0x31
        /*002a*/ 	.short	(.L_869 - .L_868)


	//   ....[0]....
.L_868:
        /*002c*/ 	.word	0x000055b0


	//   ....[1]....
        /*0030*/ 	.word	0x00009c30


	//----- nvinfo : EIATTR_COOP_GROUP_MASK_REGIDS
	.align		4
.L_869:
        /*0034*/ 	.byte	0x04, 0x29
        /*0036*/ 	.short	(.L_871 - .L_870)


	//   ....[0]....
.L_870:
        /*0038*/ 	.word	0xffffffff


	//   ....[1]....
        /*003c*/ 	.word	0xffffffff


	//   ....[2]....
        /*0040*/ 	.word	0xffffffff


	//   ....[3]....
        /*0044*/ 	.word	0xffffffff


	//   ....[4]....
        /*0048*/ 	.word	0xffffffff


	//   ....[5]....
        /*004c*/ 	.word	0xffffffff


	//   ....[6]....
        /*0050*/ 	.word	0xffffffff


	//   ....[7]....
        /*0054*/ 	.word	0xffffffff


	//   ....[8]....
        /*0058*/ 	.word	0xffffffff


	//   ....[9]....
        /*005c*/ 	.word	0xffffffff


	//----- nvinfo : EIATTR_COOP_GROUP_INSTR_OFFSETS
	.align		4
.L_871:
        /*0060*/ 	.byte	0x04, 0x28
        /*0062*/ 	.short	(.L_873 - .L_872)


	//   ....[0]....
.L_872:
        /*0064*/ 	.word	0x00004390


	//   ....[1]....
        /*0068*/ 	.word	0x000043d0


	//   ....[2]....
        /*006c*/ 	.word	0x000044a0


	//   ....[3]....
        /*0070*/ 	.word	0x000044c0


	//   ....[4]....
        /*0074*/ 	.word	0x000044f0


	//   ....[5]....
        /*0078*/ 	.word	0x00004510


	//   ....[6]....
        /*007c*/ 	.word	0x00004540


	//   ....[7]....
        /*0080*/ 	.word	0x00004560


	//   ....[8]....
        /*0084*/ 	.word	0x00004590


	//   ....[9]....
        /*0088*/ 	.word	0x000045b0


	//----- nvinfo : EIATTR_EXIT_INSTR_OFFSETS
	.align		4
.L_873:
        /*008c*/ 	.byte	0x04, 0x1c
        /*008e*/ 	.short	(.L_875 - .L_874)


	//   ....[0]....
.L_874:
        /*0090*/ 	.word	0x00009d20


	//   ....[1]....
        /*0094*/ 	.word	0x00009e60


	//   ....[2]....
        /*0098*/ 	.word	0x0000a0c0


	//----- nvinfo : EIATTR_MAX_THREADS
	.align		4
.L_875:
        /*009c*/ 	.byte	0x04, 0x05
        /*009e*/ 	.short	(.L_877 - .L_876)
.L_876:
        /*00a0*/ 	.word	0x00000280
        /*00a4*/ 	.word	0x00000001
        /*00a8*/ 	.word	0x00000001


	//----- nvinfo : EIATTR_CRS_STACK_SIZE
	.align		4
.L_877:
        /*00ac*/ 	.byte	0x04, 0x1e
        /*00ae*/ 	.short	(.L_879 - .L_878)
.L_878:
        /*00b0*/ 	.word	0x00000000


	//----- nvinfo : EIATTR_CBANK_PARAM_SIZE
	.align		4
.L_879:
        /*00b4*/ 	.byte	0x03, 0x19
        /*00b6*/ 	.short	0x00b8


	//----- nvinfo : EIATTR_PARAM_CBANK
	.align		4
        /*00b8*/ 	.byte	0x04, 0x0a
        /*00ba*/ 	.short	(.L_881 - .L_880)
	.align		4
.L_880:
        /*00bc*/ 	.word	index@(.nv.constant0._Z35group_norm_nhwc_bwd_one_pass_kernelI11Fp16IOBf16WLi512ELi40ELi640EEv26Group_norm_nhwc_bwd_params)
        /*00c0*/ 	.short	0x0210
        /*00c2*/ 	.short	0x00b8


	//----- nvinfo : EIATTR_SW_WAR
	.align		4
.L_881:
        /*00c4*/ 	.byte	0x04, 0x36
        /*00c6*/ 	.short	(.L_883 - .L_882)
.L_882:
        /*00c8*/ 	.word	0x00000008
.L_883:


//--------------------- .nv.info._Z35group_norm_nhwc_bwd_one_pass_kernelI11Fp16IOFp16WLi64ELi40ELi640EEv26Group_norm_nhwc_bwd_params --------------------------
	.section	.nv.info._Z35group_norm_nhwc_bwd_one_pass_kernelI11Fp16IOFp16WLi64ELi40ELi640EEv26Group_norm_nhwc_bwd_params,"",@"SHT_CUDA_INFO"
	.sectionflags	@""
	.align	4


	//----- nvinfo : EIATTR_CUDA_API_VERSION
	.align		4
        /*0000*/ 	.byte	0x04, 0x37
        /*0002*/ 	.short	(.L_885 - .L_884)
.L_884:
        /*0004*/ 	.word	0x00000082


	//----- nvinfo : EIATTR_KPARAM_INFO
	.align		4
.L_885:
        /*0008*/ 	.byte	0x04, 0x17
        /*000a*/ 	.short	(.L_887 - .L_886)
.L_886:
        /*000c*/ 	.word	0x00000000
        /*0010*/ 	.short	0x0000
        /*0012*/ 	.short	0x0000
        /*0014*/ 	.byte	0x00, 0xf0, 0xe1, 0x02


	//----- nvinfo : EIATTR_SPARSE_MMA_MASK
	.align		4
.L_887:
        /*0018*/ 	.byte	0x03, 0x50
        /*001a*/ 	.short	0x0000


	//----- nvinfo : EIATTR_MAXREG_COUNT
	.align		4
        /*001c*/ 	.byte	0x03, 0x1b
        /*001e*/ 	.short	0x0060


	//----- nvinfo : EIATTR_NUM_BARRIERS
	.align		4
        /*0020*/ 	.byte	0x02, 0x4c
        /*0022*/ 	.byte	0x01
	.zero		1


	//----- nvinfo : EIATTR_MERCURY_ISA_VERSION
	.align		4
        /*0024*/ 	.byte	0x03, 0x5f
        /*0026*/ 	.short	0x0101


	//----- nvinfo : EIATTR_INT_WARP_WIDE_INSTR_OFFSETS
	.align		4
        /*0028*/ 	.byte	0x04, 0x31
        /*002a*/ 	.short	(.L_889 - .L_888)


	//   ....[0]....
.L_888:
        /*002c*/ 	.word	0x00002100


	//   ....[1]....
        /*0030*/ 	.word	0x00003a50


	//----- nvinfo : EIATTR_COOP_GROUP_MASK_REGIDS
	.align		4
.L_889:
        /*0034*/ 	.byte	0x04, 0x29
        /*0036*/ 	.short	(.L_891 - .L_890)


	//   ....[0]....
.L_890:
        /*0038*/ 	.word	0xffffffff


	//   ....[1]....
        /*003c*/ 	.word	0xffffffff


	//   ....[2]....
        /*0040*/ 	.word	0xffffffff


	//   ....[3]....
        /*0044*/ 	.word	0xffffffff


	//   ....[4]....
        /*0048*/ 	.word	0xffffffff


	//   ....[5]....
        /*004c*/ 	.word	0xffffffff


	//   ....[6]....
        /*0050*/ 	.word	0xffffffff


	//   ....[7]....
        /*0054*/ 	.word	0xffffffff


	//   ....[8]....
        /*0058*/ 	.word	0xffffffff


	//   ....[9]....
        /*005c*/ 	.word	0xffffffff


	//----- nvinfo : EIATTR_COOP_GROUP_INSTR_OFFSETS
	.align		4
.L_891:
        /*0060*/ 	.byte	0x04, 0x28
        /*0062*/ 	.short	(.L_893 - .L_892)


	//   ....[0]....
.L_892:
        /*0064*/ 	.word	0x00000f20


	//   ....[1]....
        /*0068*/ 	.word	0x00000f50


	//   ....[2]....
        /*006c*/ 	.word	0x00000fa0


	//   ....[3]....
        /*0070*/ 	.word	0x00000fc0


	//   ....[4]....
        /*0074*/ 	.word	0x00000ff0


	//   ....[5]....
        /*0078*/ 	.word	0x00001010


	//   ....[6]....
        /*007c*/ 	.word	0x00001040


	//   ....[7]....
        /*0080*/ 	.word	0x00001060


	//   ....[8]....
        /*0084*/ 	.word	0x00001090


	//   ....[9]....
        /*0088*/ 	.word	0x000010b0


	//----- nvinfo : EIATTR_EXIT_INSTR_OFFSETS
	.align		4
.L_893:
        /*008c*/ 	.byte	0x04, 0x1c
        /*008e*/ 	.short	(.L_895 - .L_894)


	//   ....[0]....
.L_894:
        /*0090*/ 	.word	0x00003b40


	//   ....[1]....
        /*0094*/ 	.word	0x00003c80


	//   ....[2]....
        /*0098*/ 	.word	0x00003ee0


	//----- nvinfo : EIATTR_MAX_THREADS
	.align		4
.L_895:
        /*009c*/ 	.byte	0x04, 0x05
        /*009e*/ 	.short	(.L_897 - .L_896)
.L_896:
        /*00a0*/ 	.word	0x00000280
        /*00a4*/ 	.word	0x00000001
        /*00a8*/ 	.word	0x00000001


	//----- nvinfo : EIATTR_CRS_STACK_SIZE
	.align		4
.L_897:
        /*00ac*/ 	.byte	0x04, 0x1e
        /*00ae*/ 	.short	(.L_899 - .L_898)
.L_898:
        /*00b0*/ 	.word	0x00000000


	//----- nvinfo : EIATTR_CBANK_PARAM_SIZE
	.align		4
.L_899:
        /*00b4*/ 	.byte	0x03, 0x19
        /*00b6*/ 	.short	0x00b8


	//----- nvinfo : EIATTR_PARAM_CBANK
	.align		4
        /*00b8*/ 	.byte	0x04, 0x0a
        /*00ba*/ 	.short	(.L_901 - .L_900)
	.align		4
.L_900:
        /*00bc*/ 	.word	index@(.nv.constant0._Z35group_norm_nhwc_bwd_one_pass_kernelI11Fp16IOFp16WLi64ELi40ELi640EEv26Group_norm_nhwc_bwd_params)
        /*00c0*/ 	.short	0x0210
        /*00c2*/ 	.short	0x00b8


	//----- nvinfo : EIATTR_SW_WAR
	.align		4
.L_901:
        /*00c4*/ 	.byte	0x04, 0x36
        /*00c6*/ 	.short	(.L_903 - .L_902)
.L_902:
        /*00c8*/ 	.word	0x00000008
.L_903:


//--------------------- .nv.info._Z35group_norm_nhwc_bwd_one_pass_kernelI11Fp16IOFp16WLi128ELi40ELi640EEv26Group_norm_nhwc_bwd_params --------------------------
	.section	.nv.info._Z35group_norm_nhwc_bwd_one_pass_kernelI11Fp16IOFp16WLi128ELi40ELi640EEv26Group_norm_nhwc_bwd_params,"",@"SHT_CUDA_INFO"
	.sectionflags	@""
	.align	4


	//----- nvinfo : EIATTR_CUDA_API_VERSION
	.align		4
        /*0000*/ 	.byte	0x04, 0x37
        /*0002*/ 	.short	(.L_905 - .L_904)
.L_904:
        /*0004*/ 	.word	0x00000082


	//----- nvinfo : EIATTR_KPARAM_INFO
	.align		4
.L_905:
        /*0008*/ 	.byte	0x04, 0x17
        /*000a*/ 	.short	(.L_907 - .L_906)
.L_906:
        /*000c*/ 	.word	0x00000000
        /*0010*/ 	.short	0x0000
        /*0012*/ 	.short	0x0000
        /*0014*/ 	.byte	0x00, 0xf0, 0xe1, 0x02


	//----- nvinfo : EIATTR_SPARSE_MMA_MASK
	.align		4
.L_907:
        /*0018*/ 	.byte	0x03, 0x50
        /*001a*/ 	.short	0x0000


	//----- nvinfo : EIATTR_MAXREG_COUNT
	.align		4
        /*001c*/ 	.byte	0x03, 0x1b
        /*001e*/ 	.short	0x0060


	//----- nvinfo : EIATTR_NUM_BARRIERS
	.align		4
        /*0020*/ 	.byte	0x02, 0x4c
        /*0022*/ 	.byte	0x01
	.zero		1


	//----- nvinfo : EIATTR_MERCURY_ISA_VERSION
	.align		4
        /*0024*/ 	.byte	0x03, 0x5f
        /*0026*/ 	.short	0x0101


	//----- nvinfo : EIATTR_INT_WARP_WIDE_INSTR_OFFSETS
	.align		4
        /*0028*/ 	.byte	0x04, 0x31
        /*002a*/ 	.short	(.L_909 - .L_908)


	//   ....[0]....
.L_908:
        /*002c*/ 	.word	0x00002900


	//   ....[1]....
        /*0030*/ 	.word	0x00004930


	//----- nvinfo : EIATTR_COOP_GROUP_MASK_REGIDS
	.align		4
.L_909:
        /*0034*/ 	.byte	0x04, 0x29
        /*0036*/ 	.short	(.L_911 - .L_910)


	//   ....[0]....
.L_910:
        /*0038*/ 	.word	0xffffffff


	//   ....[1]....
        /*003c*/ 	.word	0xffffffff


	//   ....[2]....
        /*0040*/ 	.word	0xffffffff


	//   ....[3]....
        /*0044*/ 	.word	0xffffffff


	//   ....[4]....
        /*0048*/ 	.word	0xffffffff


	//   ....[5]....
        /*004c*/ 	.word	0xffffffff


	//   ....[6]....
        /*0050*/ 	.word	0xffffffff


	//   ....[7]....
        /*0054*/ 	.word	0xffffffff


	//   ....[8]....
        /*0058*/ 	.word	0xffffffff


	//   ....[9]....
        /*005c*/ 	.word	0xffffffff


	//----- nvinfo : EIATTR_COOP_GROUP_INSTR_OFFSETS
	.align		4
.L_911:
        /*0060*/ 	.byte	0x04, 0x28
        /*0062*/ 	.short	(.L_913 - .L_912)


	//   ....[0]....
.L_912:
        /*0064*/ 	.word	0x000016d0


	//   ....[1]....
        /*0068*/ 	.word	0x00001710


	//   ....[2]....
        /*006c*/ 	.word	0x00001820


	//   ....[3]....
        /*0070*/ 	.word	0x00001840


	//   ....[4]....
        /*0074*/ 	.word	0x00001870


	//   ....[5]....
        /*0078*/ 	.word	0x00001890


	//   ....[6]....
        /*007c*/ 	.word	0x000018c0


	//   ....[7]....
        /*0080*/ 	.word	0x000018e0


	//   ....[8]....
        /*0084*/ 	.word	0x00001910


	//   ....[9]....
        /*0088*/ 	.word	0x00001930


	//----- nvinfo : EIATTR_EXIT_INSTR_OFFSETS
	.align		4
.L_913:
        /*008c*/ 	.byte	0x04, 0x1c
        /*008e*/ 	.short	(.L_915 - .L_914)


	//   ....[0]....
.L_914:
        /*0090*/ 	.word	0x00004a20


	//   ....[1]....
        /*0094*/ 	.word	0x00004b60


	//   ....[2]....
        /*0098*/ 	.word	0x00004dc0


	//----- nvinfo : EIATTR_MAX_THREADS
	.align		4
.L_915:
        /*009c*/ 	.byte	0x04, 0x05
        /*009e*/ 	.short	(.L_917 - .L_916)
.L_916:
        /*00a0*/ 	.word	0x00000280
        /*00a4*/ 	.word	0x00000001
        /*00a8*/ 	.word	0x00000001


	//----- nvinfo : EIATTR_CRS_STACK_SIZE
	.align		4
.L_917:
        /*00ac*/ 	.byte	0x04, 0x1e
        /*00ae*/ 	.short	(.L_919 - .L_918)
.L_918:
        /*00b0*/ 	.word	0x00000000


	//----- nvinfo : EIATTR_CBANK_PARAM_SIZE
	.align		4
.L_919:
        /*00b4*/ 	.byte	0x03, 0x19
        /*00b6*/ 	.short	0x00b8


	//----- nvinfo : EIATTR_PARAM_CBANK
	.align		4
        /*00b8*/ 	.byte	0x04, 0x0a
        /*00ba*/ 	.short	(.L_921 - .L_920)
	.align		4
.L_920:
        /*00bc*/ 	.word	index@(.nv.constant0._Z35group_norm_nhwc_bwd_one_pass_kernelI11Fp16IOFp16WLi128ELi40ELi640EEv26Group_norm_nhwc_bwd_params)
        /*00c0*/ 	.short	0x0210
        /*00c2*/ 	.short	0x00b8


	//----- nvinfo : EIATTR_SW_WAR
	.align		4
.L_921:
        /*00c4*/ 	.byte	0x04, 0x36
        /*00c6*/ 	.short	(.L_923 - .L_922)
.L_922:
        /*00c8*/ 	.word	0x00000008
.L_923:


//--------------------- .nv.info._Z35group_norm_nhwc_bwd_one_pass_kernelI11Fp16IOFp16WLi256ELi40ELi640EEv26Group_norm_nhwc_bwd_params --------------------------
	.section	.nv.info._Z35group_norm_nhwc_bwd_one_pass_kernelI11Fp16IOFp16WLi256ELi40ELi640EEv26Group_norm_nhwc_bwd_params,"",@"SHT_CUDA_INFO"
	.sectionflags	@""
	.align	4


	//----- nvinfo : EIATTR_CUDA_API_VERSION
	.align		4
        /*0000*/ 	.byte	0x04, 0x37
        /*0002*/ 	.short	(.L_925 - .L_924)
.L_924:
        /*0004*/ 	.word	0x00000082


	//----- nvinfo : EIATTR_KPARAM_INFO
	.align		4
.L_925:
        /*0008*/ 	.byte	0x04, 0x17
        /*000a*/ 	.short	(.L_927 - .L_926)
.L_926:
        /*000c*/ 	.word	0x00000000
        /*0010*/ 	.short	0x0000
        /*0012*/ 	.short	0x0000
        /*0014*/ 	.byte	0x00, 0xf0, 0xe1, 0x02


	//----- nvinfo : EIATTR_SPARSE_MMA_MASK
	.align		4
.L_927:
        /*0018*/ 	.byte	0x03, 0x50
        /*001a*/ 	.short	0x0000


	//----- nvinfo : EIATTR_MAXREG_COUNT
	.align		4
        /*001c*/ 	.byte	0x03, 0x1b
        /*001e*/ 	.short	0x0060


	//----- nvinfo : EIATTR_NUM_BARRIERS
	.align		4
        /*0020*/ 	.byte	0x02, 0x4c
        /*0022*/ 	.byte	0x01
	.zero		1


	//----- nvinfo : EIATTR_MERCURY_ISA_VERSION
	.align		4
        /*0024*/ 	.byte	0x03, 0x5f
        /*0026*/ 	.short	0x0101


	//----- nvinfo : EIATTR_INT_WARP_WIDE_INSTR_OFFSETS
	.align		4
        /*0028*/ 	.byte	0x04, 0x31
        /*002a*/ 	.short	(.L_929 - .L_928)


	//   ....[0]....
.L_928:
        /*002c*/ 	.word	0x000036f0


	//   ....[1]....
        /*0030*/ 	.word	0x00006320


	//----- nvinfo : EIATTR_COOP_GROUP_MASK_REGIDS
	.align		4
.L_929:
        /*0034*/ 	.byte	0x04, 0x29
        /*0036*/ 	.short	(.L_931 - .L_930)


	//   ....[0]....
.L_930:
        /*0038*/ 	.word	0xffffffff


	//   ....[1]....
        /*003c*/ 	.word	0xffffffff


	//   ....[2]....
        /*0040*/ 	.word	0xffffffff


	//   ....[3]....
        /*0044*/ 	.word	0xffffffff


	//   ....[4]....
        /*0048*/ 	.word	0xffffffff


	//   ....[5]....
        /*004c*/ 	.word	0xffffffff


	//   ....[6]....
        /*0050*/ 	.word	0xffffffff


	//   ....[7]....
        /*0054*/ 	.word	0xffffffff


	//   ....[8]....
        /*0058*/ 	.word	0xffffffff


	//   ....[9]....
        /*005c*/ 	.word	0xffffffff


	//----- nvinfo : EIATTR_COOP_GROUP_INSTR_OFFSETS
	.align		4
.L_931:
        /*0060*/ 	.byte	0x04, 0x28
        /*0062*/ 	.short	(.L_933 - .L_932)


	//   ....[0]....
.L_932:
        /*0064*/ 	.word	0x00002590


	//   ....[1]....
        /*0068*/ 	.word	0x000025d0


	//   ....[2]....
        /*006c*/ 	.word	0x00002660


	//   ....[3]....
        /*0070*/ 	.word	0x00002680


	//   ....[4]....
        /*0074*/ 	.word	0x000026b0


	//   ....[5]....
        /*0078*/ 	.word	0x000026d0


	//   ....[6]....
        /*007c*/ 	.word	0x00002700


	//   ....[7]....
        /*0080*/ 	.word	0x00002720


	//   ....[8]....
        /*0084*/ 	.word	0x00002750


	//   ....[9]....
        /*0088*/ 	.word	0x00002770


	//----- nvinfo : EIATTR_EXIT_INSTR_OFFSETS
	.align		4
.L_933:
        /*008c*/ 	.byte	0x04, 0x1c
        /*008e*/ 	.short	(.L_935 - .L_934)


	//   ....[0]....
.L_934:
        /*0090*/ 	.word	0x00006410


	//   ....[1]....
        /*0094*/ 	.word	0x00006550


	//   ....[2]....
        /*0098*/ 	.word	0x000067b0


	//----- nvinfo : EIATTR_MAX_THREADS
	.align		4
.L_935:
        /*009c*/ 	.byte	0x04, 0x05
        /*009e*/ 	.short	(.L_937 - .L_936)
.L_936:
        /*00a0*/ 	.word	0x00000280
        /*00a4*/ 	.word	0x00000001
        /*00a8*/ 	.word	0x00000001


	//----- nvinfo : EIATTR_CRS_STACK_SIZE
	.align		4
.L_937:
        /*00ac*/ 	.byte	0x04, 0x1e
        /*00ae*/ 	.short	(.L_939 - .L_938)
.L_938:
        /*00b0*/ 	.word	0x00000000


	//----- nvinfo : EIATTR_CBANK_PARAM_SIZE
	.align		4
.L_939:
        /*00b4*/ 	.byte	0x03, 0x19
        /*00b6*/ 	.short	0x00b8


	//----- nvinfo : EIATTR_PARAM_CBANK
	.align		4
        /*00b8*/ 	.byte	0x04, 0x0a
        /*00ba*/ 	.short	(.L_941 - .L_940)
	.align		4
.L_940:
        /*00bc*/ 	.word	index@(.nv.constant0._Z35group_norm_nhwc_bwd_one_pass_kernelI11Fp16IOFp16WLi256ELi40ELi640EEv26Group_norm_nhwc_bwd_params)
        /*00c0*/ 	.short	0x0210
        /*00c2*/ 	.short	0x00b8


	//----- nvinfo : EIATTR_SW_WAR
	.align		4
.L_941:
        /*00c4*/ 	.byte	0x04, 0x36
        /*00c6*/ 	.short	(.L_943 - .L_942)
.L_942:
        /*00c8*/ 	.word	0x00000008
.L_943:


//--------------------- .nv.info._Z35group_norm_nhwc_bwd_one_pass_kernelI11Fp16IOFp16WLi512ELi40ELi640EEv26Group_norm_nhwc_bwd_params --------------------------
	.section	.nv.info._Z35group_norm_nhwc_bwd_one_pass_kernelI11Fp16IOFp16WLi512ELi40ELi640EEv26Group_norm_nhwc_bwd_params,"",@"SHT_CUDA_INFO"
	.sectionflags	@""
	.align	4


	//----- nvinfo : EIATTR_CUDA_API_VERSION
	.align		4
        /*0000*/ 	.byte	0x04, 0x37
        /*0002*/ 	.short	(.L_945 - .L_944)
.L_944:
        /*0004*/ 	.word	0x00000082


	//----- nvinfo : EIATTR_KPARAM_INFO
	.align		4
.L_945:
        /*0008*/ 	.byte	0x04, 0x17
        /*000a*/ 	.short	(.L_947 - .L_946)
.L_946:
        /*000c*/ 	.word	0x00000000
        /*0010*/ 	.short	0x0000
        /*0012*/ 	.short	0x0000
        /*0014*/ 	.byte	0x00, 0xf0, 0xe1, 0x02


	//----- nvinfo : EIATTR_SPARSE_MMA_MASK
	.align		4
.L_947:
        /*0018*/ 	.byte	0x03, 0x50
        /*001a*/ 	.short	0x0000


	//----- nvinfo : EIATTR_MAXREG_COUNT
	.align		4
        /*001c*/ 	.byte	0x03, 0x1b
        /*001e*/ 	.short	0x0060


	//----- nvinfo : EIATTR_NUM_BARRIERS
	.align		4
        /*0020*/ 	.byte	0x02, 0x4c
        /*0022*/ 	.byte	0x01
	.zero		1


	//----- nvinfo : EIATTR_MERCURY_ISA_VERSION
	.align		4
        /*0024*/ 	.byte	0x03, 0x5f
        /*0026*/ 	.short	0x0101


	//----- nvinfo : EIATTR_INT_WARP_WIDE_INSTR_OFFSETS
	.align		4
        /*0028*/ 	.byte	0x04, 0x31
        /*002a*/ 	.short	(.L_949 - .L_948)


	//   ....[0]....
.L_948:
        /*002c*/ 	.word	0x000055b0


	//   ....[1]....
        /*0030*/ 	.word	0x00009c30


	//----- nvinfo : EIATTR_COOP_GROUP_MASK_REGIDS
	.align		4
.L_949:
        /*0034*/ 	.byte	0x04, 0x29
        /*0036*/ 	.short	(.L_951 - .L_950)


	//   ....[0]....
.L_950:
        /*0038*/ 	.word	0xffffffff


	//   ....[1]....
        /*003c*/ 	.word	0xffffffff


	//   ....[2]....
        /*0040*/ 	.word	0xffffffff


	//   ....[3]....
        /*0044*/ 	.word	0xffffffff


	//   ....[4]....
        /*0048*/ 	.word	0xffffffff


	//   ....[5]....
        /*004c*/ 	.word	0xffffffff


	//   ....[6]....
        /*0050*/ 	.word	0xffffffff


	//   ....[7]....
        /*0054*/ 	.word	0xffffffff


	//   ....[8]....
        /*0058*/ 	.word	0xffffffff


	//   ....[9]....
        /*005c*/ 	.word	0xffffffff


	//----- nvinfo : EIATTR_COOP_GROUP_INSTR_OFFSETS
	.align		4
.L_951:
        /*0060*/ 	.byte	0x04, 0x28
        /*0062*/ 	.short	(.L_953 - .L_952)


	//   ....[0]....
.L_952:
        /*0064*/ 	.word	0x00004390


	//   ....[1]....
        /*0068*/ 	.word	0x000043d0


	//   ....[2]....
        /*006c*/ 	.word	0x000044a0


	//   ....[3]....
        /*0070*/ 	.word	0x000044c0


	//   ....[4]....
        /*0074*/ 	.word	0x000044f0


	//   ....[5]....
        /*0078*/ 	.word	0x00004510


	//   ....[6]....
        /*007c*/ 	.word	0x00004540


	//   ....[7]....
        /*0080*/ 	.word	0x00004560


	//   ....[8]....
        /*0084*/ 	.word	0x00004590


	//   ....[9]....
        /*0088*/ 	.word	0x000045b0


	//----- nvinfo : EIATTR_EXIT_INSTR_OFFSETS
	.align		4
.L_953:
        /*008c*/ 	.byte	0x04, 0x1c
        /*008e*/ 	.short	(.L_955 - .L_954)


	//   ....[0]....
.L_954:
        /*0090*/ 	.word	0x00009d20


	//   ....[1]....
        /*0094*/ 	.word	0x00009e60


	//   ....[2]....
        /*0098*/ 	.word	0x0000a0c0


	//----- nvinfo : EIATTR_MAX_THREADS
	.align		4
.L_955:
        /*009c*/ 	.byte	0x04, 0x05
        /*009e*/ 	.short	(.L_957 - .L_956)
.L_956:
        /*00a0*/ 	.word	0x00000280
        /*00a4*/ 	.word	0x00000001
        /*00a8*/ 	.word	0x00000001


	//----- nvinfo : EIATTR_CRS_STACK_SIZE
	.align		4
.L_957:
        /*00ac*/ 	.byte	0x04, 0x1e
        /*00ae*/ 	.short	(.L_959 - .L_958)
.L_958:
        /*00b0*/ 	.word	0x00000000


	//----- nvinfo : EIATTR_CBANK_PARAM_SIZE
	.align		4
.L_959:
        /*00b4*/ 	.byte	0x03, 0x19
        /*00b6*/ 	.short	0x00b8


	//----- nvinfo : EIATTR_PARAM_CBANK
	.align		4
        /*00b8*/ 	.byte	0x04, 0x0a
        /*00ba*/ 	.short	(.L_961 - .L_960)
	.align		4
.L_960:
        /*00bc*/ 	.word	index@(.nv.constant0._Z35group_norm_nhwc_bwd_one_pass_kernelI11Fp16IOFp16WLi512ELi40ELi640EEv26Group_norm_nhwc_bwd_params)
        /*00c0*/ 	.short	0x0210
        /*00c2*/ 	.short	0x00b8


	//----- nvinfo : EIATTR_SW_WAR
	.align		4
.L_961:
        /*00c4*/ 	.byte	0x04, 0x36
        /*00c6*/ 	.short	(.L_963 - .L_962)
.L_962:
        /*00c8*/ 	.word	0x00000008
.L_963:


//--------------------- .nv.info._Z35group_norm_nhwc_bwd_one_pass_kernelI11Fp32IOFp32WLi64ELi40ELi640EEv26Group_norm_nhwc_bwd_params --------------------------
	.section	.nv.info._Z35group_norm_nhwc_bwd_one_pass_kernelI11Fp32IOFp32WLi64ELi40ELi640EEv26Group_norm_nhwc_bwd_params,"",@"SHT_CUDA_INFO"
	.sectionflags	@""
	.align	4


	//----- nvinfo : EIATTR_CUDA_API_VERSION
	.align		4
        /*0000*/ 	.byte	0x04, 0x37
        /*0002*/ 	.short	(.L_965 - .L_964)
.L_964:
        /*0004*/ 	.word	0x00000082


	//----- nvinfo : EIATTR_KPARAM_INFO
	.align		4
.L_965:
        /*0008*/ 	.byte	0x04, 0x17
        /*000a*/ 	.short	(.L_967 - .L_966)
.L_966:
        /*000c*/ 	.word	0x00000000
        /*0010*/ 	.short	0x0000
        /*0012*/ 	.short	0x0000
        /*0014*/ 	.byte	0x00, 0xf0, 0xe1, 0x02


	//----- nvinfo : EIATTR_SPARSE_MMA_MASK
	.align		4
.L_967:
        /*0018*/ 	.byte	0x03, 0x50
        /*001a*/ 	.short	0x0000


	//----- nvinfo : EIATTR_MAXREG_COUNT
	.align		4
        /*001c*/ 	.byte	0x03, 0x1b
        /*001e*/ 	.short	0x0060


	//----- nvinfo : EIATTR_NUM_BARRIERS
	.align		4
        /*0020*/ 	.byte	0x02, 0x4c
        /*0022*/ 	.byte	0x01
	.zero		1


	//----- nvinfo : EIATTR_MERCURY_ISA_VERSION
	.align		4
        /*0024*/ 	.byte	0x03, 0x5f
        /*0026*/ 	.short	0x0101


	//----- nvinfo : EIATTR_INT_WARP_WIDE_INSTR_OFFSETS
	.align		4
        /*0028*/ 	.byte	0x04, 0x31
        /*002a*/ 	.short	(.L_969 - .L_968)


	//   ....[0]....
.L_968:
        /*002c*/ 	.word	0x00002080


	//   ....[1]....
        /*0030*/ 	.word	0x000038d0


	//----- nvinfo : EIATTR_COOP_GROUP_MASK_REGIDS
	.align		4
.L_969:
        /*0034*/ 	.byte	0x04, 0x29
        /*0036*/ 	.short	(.L_971 - .L_970)


	//   ....[0]....
.L_970:
        /*0038*/ 	.word	0xffffffff


	//   ....[1]....
        /*003c*/ 	.word	0xffffffff


	//   ....[2]....
        /*0040*/ 	.word	0xffffffff


	//   ....[3]....
        /*0044*/ 	.word	0xffffffff


	//   ....[4]....
        /*0048*/ 	.word	0xffffffff


	//   ....[5]....
        /*004c*/ 	.word	0xffffffff


	//   ....[6]....
        /*0050*/ 	.word	0xffffffff


	//   ....[7]....
        /*0054*/ 	.word	0xffffffff


	//   ....[8]....
        /*0058*/ 	.word	0xffffffff


	//   ....[9]....
        /*005c*/ 	.word	0xffffffff


	//----- nvinfo : EIATTR_COOP_GROUP_INSTR_OFFSETS
	.align		4
.L_971:
        /*0060*/ 	.byte	0x04, 0x28
        /*0062*/ 	.short	(.L_973 - .L_972)


	//   ....[0]....
.L_972:
        /*0064*/ 	.word	0x00000e90


	//   ....[1]....
        /*0068*/ 	.word	0x00000ed0


	//   ....[2]....
        /*006c*/ 	.word	0x00000f30


	//   ....[3]....
        /*0070*/ 	.word	0x00000f50


	//   ....[4]....
        /*0074*/ 	.word	0x00000f80


	//   ....[5]....
        /*0078*/ 	.word	0x00000fa0


	//   ....[6]....
        /*007c*/ 	.word	0x00000fd0


	//   ....[7]....
        /*0080*/ 	.word	0x00000ff0


	//   ....[8]....
        /*0084*/ 	.word	0x00001020


	//   ....[9]....
        /*0088*/ 	.word	0x00001040


	//----- nvinfo : EIATTR_EXIT_INSTR_OFFSETS
	.align		4
.L_973:
        /*008c*/ 	.byte	0x04, 0x1c
        /*008e*/ 	.short	(.L_975 - .L_974)


	//   ....[0]....
.L_974:
        /*0090*/ 	.word	0x000039c0


	//   ....[1]....
        /*0094*/ 	.word	0x00003b00


	//   ....[2]....
        /*0098*/ 	.word	0x00003d40


	//----- nvinfo : EIATTR_MAX_THREADS
	.align		4
.L_975:
        /*009c*/ 	.byte	0x04, 0x05
        /*009e*/ 	.short	(.L_977 - .L_976)
.L_976:
        /*00a0*/ 	.word	0x00000280
        /*00a4*/ 	.word	0x00000001
        /*00a8*/ 	.word	0x00000001


	//----- nvinfo : EIATTR_CRS_STACK_SIZE
	.align		4
.L_977:
        /*00ac*/ 	.byte	0x04, 0x1e
        /*00ae*/ 	.short	(.L_979 - .L_978)
.L_978:
        /*00b0*/ 	.word	0x00000000


	//----- nvinfo : EIATTR_CBANK_PARAM_SIZE
	.align		4
.L_979:
        /*00b4*/ 	.byte	0x03, 0x19
        /*00b6*/ 	.short	0x00b8


	//----- nvinfo : EIATTR_PARAM_CBANK
	.align		4
        /*00b8*/ 	.byte	0x04, 0x0a
        /*00ba*/ 	.short	(.L_981 - .L_980)
	.align		4
.L_980:
        /*00bc*/ 	.word	index@(.nv.constant0._Z35group_norm_nhwc_bwd_one_pass_kernelI11Fp32IOFp32WLi64ELi40ELi640EEv26Group_norm_nhwc_bwd_params)
        /*00c0*/ 	.short	0x0210
        /*00c2*/ 	.short	0x00b8


	//----- nvinfo : EIATTR_SW_WAR
	.align		4
.L_981:
        /*00c4*/ 	.byte	0x04, 0x36
        /*00c6*/ 	.short	(.L_983 - .L_982)
.L_982:
        /*00c8*/ 	.word	0x00000008
.L_983:


//--------------------- .nv.info._Z35group_norm_nhwc_bwd_one_pass_kernelI11Fp32IOFp32WLi128ELi40ELi640EEv26Group_norm_nhwc_bwd_params --------------------------
	.section	.nv.info._Z35group_norm_nhwc_bwd_one_pass_kernelI11Fp32IOFp32WLi128ELi40ELi640EEv26Group_norm_nhwc_bwd_params,"",@"SHT_CUDA_INFO"
	.sectionflags	@""
	.align	4


	//----- nvinfo : EIATTR_CUDA_API_VERSION
	.align		4
        /*0000*/ 	.byte	0x04, 0x37
        /*0002*/ 	.short	(.L_985 - .L_984)
.L_984:
        /*0004*/ 	.word	0x00000082


	//----- nvinfo : EIATTR_KPARAM_INFO
	.align		4
.L_985:
        /*0008*/ 	.byte	0x04, 0x17
        /*000a*/ 	.short	(.L_987 - .L_986)
.L_986:
        /*000c*/ 	.word	0x00000000
        /*0010*/ 	.short	0x0000
        /*0012*/ 	.short	0x0000
        /*0014*/ 	.byte	0x00, 0xf0, 0xe1, 0x02


	//----- nvinfo : EIATTR_SPARSE_MMA_MASK
	.align		4
.L_987:
        /*0018*/ 	.byte	0x03, 0x50
        /*001a*/ 	.short	0x0000


	//----- nvinfo : EIATTR_MAXREG_COUNT
	.align		4
        /*001c*/ 	.byte	0x03, 0x1b
        /*001e*/ 	.short	0x0060


	//----- nvinfo : EIATTR_NUM_BARRIERS
	.align		4
        /*0020*/ 	.byte	0x02, 0x4c
        /*0022*/ 	.byte	0x01
	.zero		1


	//----- nvinfo : EIATTR_ANNOTATIONS
	.align		4
        /*0024*/ 	.byte	0x04, 0x55
        /*0026*/ 	.short	(.L_989 - .L_988)


	//   ....[0]....
.L_988:
        /*0028*/ 	.word	0x00000001
        /*002c*/ 	.byte	0xf0, 0x02, 0x00, 0x00, 0x01, 0x00, 0x00, 0x00, 0xb0, 0x14, 0x00, 0x00


	//----- nvinfo : EIATTR_MERCURY_ISA_VERSION
	.align		4
.L_989:
        /*0038*/ 	.byte	0x03, 0x5f
        /*003a*/ 	.short	0x0101


	//----- nvinfo : EIATTR_INT_WARP_WIDE_INSTR_OFFSETS
	.align		4
        /*003c*/ 	.byte	0x04, 0x31
        /*003e*/ 	.short	(.L_991 - .L_990)


	//   ....[0]....
.L_990:
        /*0040*/ 	.word	0x000027d0


	//   ....[1]....
        /*0044*/ 	.word	0x00004590


	//----- nvinfo : EIATTR_COOP_GROUP_MASK_REGIDS
	.align		4
.L_991:
        /*0048*/ 	.byte	0x04, 0x29
        /*004a*/ 	.short	(.L_993 - .L_992)


	//   ....[0]....
.L_992:
        /*004c*/ 	.word	0xffffffff


	//   ....[1]....
        /*0050*/ 	.word	0xffffffff


	//   ....[2]....
        /*0054*/ 	.word	0xffffffff


	//   ....[3]....
        /*0058*/ 	.word	0xffffffff


	//   ....[4]....
        /*005c*/ 	.word	0xffffffff


	//   ....[5]....
        /*0060*/ 	.word	0xffffffff


	//   ....[6]....
        /*0064*/ 	.word	0xffffffff


	//   ....[7]....
        /*0068*/ 	.word	0xffffffff


	//   ....[8]....
        /*006c*/ 	.word	0xffffffff


	//   ....[9]....
        /*0070*/ 	.word	0xffffffff


	//----- nvinfo : EIATTR_COOP_GROUP_INSTR_OFFSETS
	.align		4
.L_993:
        /*0074*/ 	.byte	0x04, 0x28
        /*0076*/ 	.short	(.L_995 - .L_994)


	//   ....[0]....
.L_994:
        /*0078*/ 	.word	0x000015b0


	//   ....[1]....
        /*007c*/ 	.word	0x000015f0


	//   ....[2]....
        /*0080*/ 	.word	0x000016e0


	//   ....[3]....
        /*0084*/ 	.word	0x000016f0


	//   ....[4]....
        /*0088*/ 	.word	0x00001720


	//   ....[5]....
        /*008c*/ 	.word	0x00001740


	//   ....[6]....
        /*0090*/ 	.word	0x00001770


	//   ....[7]....
        /*0094*/ 	.word	0x00001790


	//   ....[8]....
        /*0098*/ 	.word	0x000017c0


	//   ....[9]....
        /*009c*/ 	.word	0x000017e0


	//----- nvinfo : EIATTR_EXIT_INSTR_OFFSETS
	.align		4
.L_995:
        /*00a0*/ 	.byte	0x04, 0x1c
        /*00a2*/ 	.short	(.L_997 - .L_996)


	//   ....[0]....
.L_996:
        /*00a4*/ 	.word	0x00004680


	//   ....[1]....
        /*00a8*/ 	.word	0x000047c0


	//   ....[2]....
        /*00ac*/ 	.word	0x00004a00


	//----- nvinfo : EIATTR_MAX_THREADS
	.align		4
.L_997:
        /*00b0*/ 	.byte	0x04, 0x05
        /*00b2*/ 	.short	(.L_999 - .L_998)
.L_998:
        /*00b4*/ 	.word	0x00000280
        /*00b8*/ 	.word	0x00000001
        /*00bc*/ 	.word	0x00000001


	//----- nvinfo : EIATTR_CRS_STACK_SIZE
	.align		4
.L_999:
        /*00c0*/ 	.byte	0x04, 0x1e
        /*00c2*/ 	.short	(.L_1001 - .L_1000)
.L_1000:
        /*00c4*/ 	.word	0x00000000


	//----- nvinfo : EIATTR_CBANK_PARAM_SIZE
	.align		4
.L_1001:
        /*00c8*/ 	.byte	0x03, 0x19
        /*00ca*/ 	.short	0x00b8


	//----- nvinfo : EIATTR_PARAM_CBANK
	.align		4
        /*00cc*/ 	.byte	0x04, 0x0a
        /*00ce*/ 	.short	(.L_1003 - .L_1002)
	.align		4
.L_1002:
        /*00d0*/ 	.word	index@(.nv.constant0._Z35group_norm_nhwc_bwd_one_pass_kernelI11Fp32IOFp32WLi128ELi40ELi640EEv26Group_norm_nhwc_bwd_params)
        /*00d4*/ 	.short	0x0210
        /*00d6*/ 	.short	0x00b8


	//----- nvinfo : EIATTR_SW_WAR
	.align		4
.L_1003:
        /*00d8*/ 	.byte	0x04, 0x36
        /*00da*/ 	.short	(.L_1005 - .L_1004)
.L_1004:
        /*00dc*/ 	.word	0x00000008
.L_1005:


//--------------------- .nv.info._Z35group_norm_nhwc_bwd_one_pass_kernelI11Fp32IOFp32WLi256ELi40ELi640EEv26Group_norm_nhwc_bwd_params --------------------------
	.section	.nv.info._Z35group_norm_nhwc_bwd_one_pass_kernelI11Fp32IOFp32WLi256ELi40ELi640EEv26Group_norm_nhwc_bwd_params,"",@"SHT_CUDA_INFO"
	.sectionflags	@""
	.align	4


	//----- nvinfo : EIATTR_CUDA_API_VERSION
	.align		4
        /*0000*/ 	.byte	0x04, 0x37
        /*0002*/ 	.short	(.L_1007 - .L_1006)
.L_1006:
        /*0004*/ 	.word	0x00000082


	//----- nvinfo : EIATTR_KPARAM_INFO
	.align		4
.L_1007:
        /*0008*/ 	.byte	0x04, 0x17
        /*000a*/ 	.short	(.L_1009 - .L_1008)
.L_1008:
        /*000c*/ 	.word	0x00000000
        /*0010*/ 	.short	0x0000
        /*0012*/ 	.short	0x0000
        /*0014*/ 	.byte	0x00, 0xf0, 0xe1, 0x02


	//----- nvinfo : EIATTR_SPARSE_MMA_MASK
	.align		4
.L_1009:
        /*0018*/ 	.byte	0x03, 0x50
        /*001a*/ 	.short	0x0000


	//----- nvinfo : EIATTR_MAXREG_COUNT
	.align		4
        /*001c*/ 	.byte	0x03, 0x1b
        /*001e*/ 	.short	0x0060


	//----- nvinfo : EIATTR_NUM_BARRIERS
	.align		4
        /*0020*/ 	.byte	0x02, 0x4c
        /*0022*/ 	.byte	0x01
	.zero		1


	//----- nvinfo : EIATTR_MERCURY_ISA_VERSION
	.align		4
        /*0024*/ 	.byte	0x03, 0x5f
        /*0026*/ 	.short	0x0101


	//----- nvinfo : EIATTR_INT_WARP_WIDE_INSTR_OFFSETS
	.align		4
        /*0028*/ 	.byte	0x04, 0x31
        /*002a*/ 	.short	(.L_1011 - .L_1010)


	//   ....[0]....
.L_1010:
        /*002c*/ 	.word	0x000035d0


	//   ....[1]....
        /*0030*/ 	.word	0x00005d70


	//----- nvinfo : EIATTR_COOP_GROUP_MASK_REGIDS
	.align		4
.L_1011:
        /*0034*/ 	.byte	0x04, 0x29
        /*0036*/ 	.short	(.L_1013 - .L_1012)


	//   ....[0]....
.L_1012:
        /*0038*/ 	.word	0xffffffff


	//   ....[1]....
        /*003c*/ 	.word	0xffffffff


	//   ....[2]....
        /*0040*/ 	.word	0xffffffff


	//   ....[3]....
        /*0044*/ 	.word	0xffffffff


	//   ....[4]....
        /*0048*/ 	.word	0xffffffff


	//   ....[5]....
        /*004c*/ 	.word	0xffffffff


	//   ....[6]....
        /*0050*/ 	.word	0xffffffff


	//   ....[7]....
        /*0054*/ 	.word	0xffffffff


	//   ....[8]....
        /*0058*/ 	.word	0xffffffff


	//   ....[9]....
        /*005c*/ 	.word	0xffffffff


	//----- nvinfo : EIATTR_COOP_GROUP_INSTR_OFFSETS
	.align		4
.L_1013:
        /*0060*/ 	.byte	0x04, 0x28
        /*0062*/ 	.short	(.L_1015 - .L_1014)


	//   ....[0]....
.L_1014:
        /*0064*/ 	.word	0x000022b0


	//   ....[1]....
        /*0068*/ 	.word	0x000022f0


	//   ....[2]....
        /*006c*/ 	.word	0x00002480


	//   ....[3]....
        /*0070*/ 	.word	0x000024c0


	//   ....[4]....
        /*0074*/ 	.word	0x00002540


	//   ....[5]....
        /*0078*/ 	.word	0x00002560


	//   ....[6]....
        /*007c*/ 	.word	0x00002590


	//   ....[7]....
        /*0080*/ 	.word	0x000025b0


	//   ....[8]....
        /*0084*/ 	.word	0x00002600


	//   ....[9]....
        /*0088*/ 	.word	0x00002620


	//----- nvinfo : EIATTR_EXIT_INSTR_OFFSETS
	.align		4
.L_1015:
        /*008c*/ 	.byte	0x04, 0x1c
        /*008e*/ 	.short	(.L_1017 - .L_1016)


	//   ....[0]....
.L_1016:
        /*0090*/ 	.word	0x00005e60


	//   ....[1]....
        /*0094*/ 	.word	0x00005fa0


	//   ....[2]....
        /*0098*/ 	.word	0x000061e0


	//----- nvinfo : EIATTR_MAX_THREADS
	.align		4
.L_1017:
        /*009c*/ 	.byte	0x04, 0x05
        /*009e*/ 	.short	(.L_1019 - .L_1018)
.L_1018:
        /*00a0*/ 	.word	0x00000280
        /*00a4*/ 	.word	0x00000001
        /*00a8*/ 	.word	0x00000001


	//----- nvinfo : EIATTR_CRS_STACK_SIZE
	.align		4
.L_1019:
        /*00ac*/ 	.byte	0x04, 0x1e
        /*00ae*/ 	.short	(.L_1021 - .L_1020)
.L_1020:
        /*00b0*/ 	.word	0x00000000


	//----- nvinfo : EIATTR_CBANK_PARAM_SIZE
	.align		4
.L_1021:
        /*00b4*/ 	.byte	0x03, 0x19
        /*00b6*/ 	.short	0x00b8


	//----- nvinfo : EIATTR_PARAM_CBANK
	.align		4
        /*00b8*/ 	.byte	0x04, 0x0a
        /*00ba*/ 	.short	(.L_1023 - .L_1022)
	.align		4
.L_1022:
        /*00bc*/ 	.word	index@(.nv.constant0._Z35group_norm_nhwc_bwd_one_pass_kernelI11Fp32IOFp32WLi256ELi40ELi640EEv26Group_norm_nhwc_bwd_params)
        /*00c0*/ 	.short	0x0210
        /*00c2*/ 	.short	0x00b8


	//----- nvinfo : EIATTR_SW_WAR
	.align		4
.L_1023:
        /*00c4*/ 	.byte	0x04, 0x36
        /*00c6*/ 	.short	(.L_1025 - .L_1024)
.L_1024:
        /*00c8*/ 	.word	0x00000008
.L_1025:


//--------------------- .nv.info._Z35group_norm_nhwc_bwd_one_pass_kernelI11Fp32IOFp32WLi512ELi40ELi640EEv26Group_norm_nhwc_bwd_params --------------------------
	.section	.nv.info._Z35group_norm_nhwc_bwd_one_pass_kernelI11Fp32IOFp32WLi512ELi40ELi640EEv26Group_norm_nhwc_bwd_params,"",@"SHT_CUDA_INFO"
	.sectionflags	@""
	.align	4


	//----- nvinfo : EIATTR_CUDA_API_VERSION
	.align		4
        /*0000*/ 	.byte	0x04, 0x37
        /*0002*/ 	.short	(.L_1027 - .L_1026)
.L_1026:
        /*0004*/ 	.word	0x00000082


	//----- nvinfo : EIATTR_KPARAM_INFO
	.align		4
.L_1027:
        /*0008*/ 	.byte	0x04, 0x17
        /*000a*/ 	.short	(.L_1029 - .L_1028)
.L_1028:
        /*000c*/ 	.word	0x00000000
        /*0010*/ 	.short	0x0000
        /*0012*/ 	.short	0x0000
        /*0014*/ 	.byte	0x00, 0xf0, 0xe1, 0x02


	//----- nvinfo : EIATTR_SPARSE_MMA_MASK
	.align		4
.L_1029:
        /*0018*/ 	.byte	0x03, 0x50
        /*001a*/ 	.short	0x0000


	//----- nvinfo : EIATTR_MAXREG_COUNT
	.align		4
        /*001c*/ 	.byte	0x03, 0x1b
        /*001e*/ 	.short	0x0060


	//----- nvinfo : EIATTR_NUM_BARRIERS
	.align		4
        /*0020*/ 	.byte	0x02, 0x4c
        /*0022*/ 	.byte	0x01
	.zero		1


	//----- nvinfo : EIATTR_ANNOTATIONS
	.align		4
        /*0024*/ 	.byte	0x04, 0x55
        /*0026*/ 	.short	(.L_1031 - .L_1030)


	//   ....[0]....
.L_1030:
        /*0028*/ 	.word	0x00000001
        /*002c*/ 	.byte	0xf0, 0x02, 0x00, 0x00, 0x01, 0x00, 0x00, 0x00, 0xc0, 0x41, 0x00, 0x00, 0x01, 0x00, 0x00, 0x00
        /*003c*/ 	.byte	0x30, 0x42, 0x00, 0x00, 0x01, 0x00, 0x00, 0x00, 0xe0, 0x43, 0x00, 0x00


	//----- nvinfo : EIATTR_MERCURY_ISA_VERSION
	.align		4
.L_1031:
        /*0048*/ 	.byte	0x03, 0x5f
        /*004a*/ 	.short	0x0101


	//----- nvinfo : EIATTR_INT_WARP_WIDE_INSTR_OFFSETS
	.align		4
        /*004c*/ 	.byte	0x04, 0x31
        /*004e*/ 	.short	(.L_1033 - .L_1032)


	//   ....[0]....
.L_1032:
        /*0050*/ 	.word	0x00005590


	//   ....[1]....
        /*0054*/ 	.word	0x00005870


	//   ....[2]....
        /*0058*/ 	.word	0x00005920


	//   ....[3]....
        /*005c*/ 	.word	0x00005930


	//   ....[4]....
        /*0060*/ 	.word	0x000059f0


	//   ....[5]....
        /*0064*/ 	.word	0x00005ad0


	//   ....[6]....
        /*0068*/ 	.word	0x00005b90


	//   ....[7]....
        /*006c*/ 	.word	0x00005bb0


	//   ....[8]....
        /*0070*/ 	.word	0x00005cb0


	//   ....[9]....
        /*0074*/ 	.word	0x00005d70


	//   ....[10]....
        /*0078*/ 	.word	0x00005d90


	//   ....[11]....
        /*007c*/ 	.word	0x00005e90


	//   ....[12]....
        /*0080*/ 	.word	0x00005f50


	//   ....[13]....
        /*0084*/ 	.word	0x00005f60


	//   ....[14]....
        /*0088*/ 	.word	0x00006070


	//   ....[15]....
        /*008c*/ 	.word	0x00006130


	//   ....[16]....
        /*0090*/ 	.word	0x00006140


	//   ....[17]....
        /*0094*/ 	.word	0x000062f0


	//   ....[18]....
        /*0098*/ 	.word	0x000063b0


	//   ....[19]....
        /*009c*/ 	.word	0x000063c0


	//   ....[20]....
        /*00a0*/ 	.word	0x00006400


	//   ....[21]....
        /*00a4*/ 	.word	0x00006540


	//   ....[22]....
        /*00a8*/ 	.word	0x000065f0


	//   ....[23]....
        /*00ac*/ 	.word	0x00006600


	//   ....[24]....
        /*00b0*/ 	.word	0x00006640


	//   ....[25]....
        /*00b4*/ 	.word	0x00006850


	//   ....[26]....
        /*00b8*/ 	.word	0x00006910


	//   ....[27]....
        /*00bc*/ 	.word	0x00006970


	//   ....[28]....
        /*00c0*/ 	.word	0x000069a0


	//   ....[29]....
        /*00c4*/ 	.word	0x00006c50


	//   ....[30]....
        /*00c8*/ 	.word	0x00006cd0


	//   ....[31]....
        /*00cc*/ 	.word	0x00009d70


	//----- nvinfo : EIATTR_COOP_GROUP_MASK_REGIDS
	.align		4
.L_1033:
        /*00d0*/ 	.byte	0x04, 0x29
        /*00d2*/ 	.short	(.L_1035 - .L_1034)


	//   ....[0]....
.L_1034:
        /*00d4*/ 	.word	0xffffffff


	//   ....[1]....
        /*00d8*/ 	.word	0xffffffff


	//   ....[2]....
        /*00dc*/ 	.word	0xffffffff


	//   ....[3]....
        /*00e0*/ 	.word	0xffffffff


	//   ....[4]....
        /*00e4*/ 	.word	0xffffffff


	//   ....[5]....
        /*00e8*/ 	.word	0xffffffff


	//   ....[6]....
        /*00ec*/ 	.word	0xffffffff


	//   ....[7]....
        /*00f0*/ 	.word	0xffffffff


	//   ....[8]....
        /*00f4*/ 	.word	0xffffffff


	//   ....[9]....
        /*00f8*/ 	.word	0xffffffff


	//----- nvinfo : EIATTR_COOP_GROUP_INSTR_OFFSETS
	.align		4
.L_1035:
        /*00fc*/ 	.byte	0x04, 0x28
        /*00fe*/ 	.short	(.L_1037 - .L_1036)


	//   ....[0]....
.L_1036:
        /*0100*/ 	.word	0x00004280


	//   ....[1]....
        /*0104*/ 	.word	0x00004290


	//   ....[2]....
        /*0108*/ 	.word	0x000042e0


	//   ....[3]....
        /*010c*/ 	.word	0x000042f0


	//   ....[4]....
        /*0110*/ 	.word	0x00004320


	//   ....[5]....
        /*0114*/ 	.word	0x00004340


	//   ....[6]....
        /*0118*/ 	.word	0x00004370


	//   ....[7]....
        /*011c*/ 	.word	0x00004390


	//   ....[8]....
        /*0120*/ 	.word	0x00004410


	//   ....[9]....
        /*0124*/ 	.word	0x00004420


	//----- nvinfo : EIATTR_EXIT_INSTR_OFFSETS
	.align		4
.L_1037:
        /*0128*/ 	.byte	0x04, 0x1c
        /*012a*/ 	.short	(.L_1039 - .L_1038)


	//   ....[0]....
.L_1038:
        /*012c*/ 	.word	0x00009e60


	//   ....[1]....
        /*0130*/ 	.word	0x00009fa0


	//   ....[2]....
        /*0134*/ 	.word	0x0000a1f0


	//----- nvinfo : EIATTR_MAX_THREADS
	.align		4
.L_1039:
        /*0138*/ 	.byte	0x04, 0x05
        /*013a*/ 	.short	(.L_1041 - .L_1040)
.L_1040:
        /*013c*/ 	.word	0x00000280
        /*0140*/ 	.word	0x00000001
        /*0144*/ 	.word	0x00000001


	//----- nvinfo : EIATTR_CRS_STACK_SIZE
	.align		4
.L_1041:
        /*0148*/ 	.byte	0x04, 0x1e
        /*014a*/ 	.short	(.L_1043 - .L_1042)
.L_1042:
        /*014c*/ 	.word	0x00000000


	//----- nvinfo : EIATTR_CBANK_PARAM_SIZE
	.align		4
.L_1043:
        /*0150*/ 	.byte	0x03, 0x19
        /*0152*/ 	.short	0x00b8


	//----- nvinfo : EIATTR_PARAM_CBANK
	.align		4
        /*0154*/ 	.byte	0x04, 0x0a
        /*0156*/ 	.short	(.L_1045 - .L_1044)
	.align		4
.L_1044:
        /*0158*/ 	.word	index@(.nv.constant0._Z35group_norm_nhwc_bwd_one_pass_kernelI11Fp32IOFp32WLi512ELi40ELi640EEv26Group_norm_nhwc_bwd_params)
        /*015c*/ 	.short	0x0210
        /*015e*/ 	.short	0x00b8


	//----- nvinfo : EIATTR_SW_WAR
	.align		4
.L_1045:
        /*0160*/ 	.byte	0x04, 0x36
        /*0162*/ 	.short	(.L_1047 - .L_1046)
.L_1046:
        /*0164*/ 	.word	0x00000008
.L_1047:


//--------------------- .nv.info._Z35group_norm_nhwc_bwd_one_pass_kernelI11Fp32IOBf16WLi64ELi40ELi640EEv26Group_norm_nhwc_bwd_params --------------------------
	.section	.nv.info._Z35group_norm_nhwc_bwd_one_pass_kernelI11Fp32IOBf16WLi64ELi40ELi640EEv26Group_norm_nhwc_bwd_params,"",@"SHT_CUDA_INFO"
	.sectionflags	@""
	.align	4


	//----- nvinfo : EIATTR_CUDA_API_VERSION
	.align		4
        /*0000*/ 	.byte	0x04, 0x37
        /*0002*/ 	.short	(.L_1049 - .L_1048)
.L_1048:
        /*0004*/ 	.word	0x00000082


	//----- nvinfo : EIATTR_KPARAM_INFO
	.align		4
.L_1049:
        /*0008*/ 	.byte	0x04, 0x17
        /*000a*/ 	.short	(.L_1051 - .L_1050)
.L_1050:
        /*000c*/ 	.word	0x00000000
        /*0010*/ 	.short	0x0000
        /*0012*/ 	.short	0x0000
        /*0014*/ 	.byte	0x00, 0xf0, 0xe1, 0x02


	//----- nvinfo : EIATTR_SPARSE_MMA_MASK
	.align		4
.L_1051:
        /*0018*/ 	.byte	0x03, 0x50
        /*001a*/ 	.short	0x0000


	//----- nvinfo : EIATTR_MAXREG_COUNT
	.align		4
        /*001c*/ 	.byte	0x03, 0x1b
        /*001e*/ 	.short	0x0060


	//----- nvinfo : EIATTR_NUM_BARRIERS
	.align		4
        /*0020*/ 	.byte	0x02, 0x4c
        /*0022*/ 	.byte	0x01
	.zero		1


	//----- nvinfo : EIATTR_MERCURY_ISA_VERSION
	.align		4
        /*0024*/ 	.byte	0x03, 0x5f
        /*0026*/ 	.short	0x0101


	//----- nvinfo : EIATTR_INT_WARP_WIDE_INSTR_OFFSETS
	.align		4
        /*0028*/ 	.byte	0x04, 0x31
        /*002a*/ 	.short	(.L_1053 - .L_1052)


	//   ....[0]....
.L_1052:
        /*002c*/ 	.word	0x000020d0


	//   ....[1]....
        /*0030*/ 	.word	0x00003920


	//----- nvinfo : EIATTR_COOP_GROUP_MASK_REGIDS
	.align		4
.L_1053:
        /*0034*/ 	.byte	0x04, 0x29
        /*0036*/ 	.short	(.L_1055 - .L_1054)


	//   ....[0]....
.L_1054:
        /*0038*/ 	.word	0xffffffff


	//   ....[1]....
        /*003c*/ 	.word	0xffffffff


	//   ....[2]....
        /*0040*/ 	.word	0xffffffff


	//   ....[3]....
        /*0044*/ 	.word	0xffffffff


	//   ....[4]....
        /*0048*/ 	.word	0xffffffff


	//   ....[5]....
        /*004c*/ 	.word	0xffffffff


	//   ....[6]....
        /*0050*/ 	.word	0xffffffff


	//   ....[7]....
        /*0054*/ 	.word	0xffffffff


	//   ....[8]....
        /*0058*/ 	.word	0xffffffff


	//   ....[9]....
        /*005c*/ 	.word	0xffffffff


	//----- nvinfo : EIATTR_COOP_GROUP_INSTR_OFFSETS
	.align		4
.L_1055:
        /*0060*/ 	.byte	0x04, 0x28
        /*0062*/ 	.short	(.L_1057 - .L_1056)


	//   ....[0]....
.L_1056:
        /*0064*/ 	.word	0x00000f00


	//   ....[1]....
        /*0068*/ 	.word	0x00000f40


	//   ....[2]....
        /*006c*/ 	.word	0x00000fa0


	//   ....[3]....
        /*0070*/ 	.word	0x00000fc0


	//   ....[4]....
        /*0074*/ 	.word	0x00000ff0


	//   ....[5]....
        /*0078*/ 	.word	0x00001010


	//   ....[6]....
        /*007c*/ 	.word	0x00001040


	//   ....[7]....
        /*0080*/ 	.word	0x00001060


	//   ....[8]....
        /*0084*/ 	.word	0x00001090


	//   ....[9]....
        /*0088*/ 	.word	0x000010b0


	//----- nvinfo : EIATTR_EXIT_INSTR_OFFSETS
	.align		4
.L_1057:
        /*008c*/ 	.byte	0x04, 0x1c
        /*008e*/ 	.short	(.L_1059 - .L_1058)


	//   ....[0]....
.L_1058:
        /*0090*/ 	.word	0x00003a10


	//   ....[1]....
        /*0094*/ 	.word	0x00003b50


	//   ....[2]....
        /*0098*/ 	.word	0x00003db0


	//----- nvinfo : EIATTR_MAX_THREADS
	.align		4
.L_1059:
        /*009c*/ 	.byte	0x04, 0x05
        /*009e*/ 	.short	(.L_1061 - .L_1060)
.L_1060:
        /*00a0*/ 	.word	0x00000280
        /*00a4*/ 	.word	0x00000001
        /*00a8*/ 	.word	0x00000001


	//----- nvinfo : EIATTR_CRS_STACK_SIZE
	.align		4
.L_1061:
        /*00ac*/ 	.byte	0x04, 0x1e
        /*00ae*/ 	.short	(.L_1063 - .L_1062)
.L_1062:
        /*00b0*/ 	.word	0x00000000


	//----- nvinfo : EIATTR_CBANK_PARAM_SIZE
	.align		4
.L_1063:
        /*00b4*/ 	.byte	0x03, 0x19
        /*00b6*/ 	.short	0x00b8


	//----- nvinfo : EIATTR_PARAM_CBANK
	.align		4
        /*00b8*/ 	.byte	0x04, 0x0a
        /*00ba*/ 	.short	(.L_1065 - .L_1064)
	.align		4
.L_1064:
        /*00bc*/ 	.word	index@(.nv.constant0._Z35group_norm_nhwc_bwd_one_pass_kernelI11Fp32IOBf16WLi64ELi40ELi640EEv26Group_norm_nhwc_bwd_params)
        /*00c0*/ 	.short	0x0210
        /*00c2*/ 	.short	0x00b8


	//----- nvinfo : EIATTR_SW_WAR
	.align		4
.L_1065:
        /*00c4*/ 	.byte	0x04, 0x36
        /*00c6*/ 	.short	(.L_1067 - .L_1066)
.L_1066:
        /*00c8*/ 	.word	0x00000008
.L_1067:


//--------------------- .nv.info._Z35group_norm_nhwc_bwd_one_pass_kernelI11Fp32IOBf16WLi128ELi40ELi640EEv26Group_norm_nhwc_bwd_params --------------------------
	.section	.nv.info._Z35group_norm_nhwc_bwd_one_pass_kernelI11Fp32IOBf16WLi128ELi40ELi640EEv26Group_norm_nhwc_bwd_params,"",@"SHT_CUDA_INFO"
	.sectionflags	@""
	.align	4


	//----- nvinfo : EIATTR_CUDA_API_VERSION
	.align		4
        /*0000*/ 	.byte	0x04, 0x37
        /*0002*/ 	.short	(.L_1069 - .L_1068)
.L_1068:
        /*0004*/ 	.word	0x00000082


	//----- nvinfo : EIATTR_KPARAM_INFO
	.align		4
.L_1069:
        /*0008*/ 	.byte	0x04, 0x17
        /*000a*/ 	.short	(.L_1071 - .L_1070)
.L_1070:
        /*000c*/ 	.word	0x00000000
        /*0010*/ 	.short	0x0000
        /*0012*/ 	.short	0x0000
        /*0014*/ 	.byte	0x00, 0xf0, 0xe1, 0x02


	//----- nvinfo : EIATTR_SPARSE_MMA_MASK
	.align		4
.L_1071:
        /*0018*/ 	.byte	0x03, 0x50
        /*001a*/ 	.short	0x0000


	//----- nvinfo : EIATTR_MAXREG_COUNT
	.align		4
        /*001c*/ 	.byte	0x03, 0x1b
        /*001e*/ 	.short	0x0060


	//----- nvinfo : EIATTR_NUM_BARRIERS
	.align		4
        /*0020*/ 	.byte	0x02, 0x4c
        /*0022*/ 	.byte	0x01
	.zero		1


	//----- nvinfo : EIATTR_ANNOTATIONS
	.align		4
        /*0024*/ 	.byte	0x04, 0x55
        /*0026*/ 	.short	(.L_1073 - .L_1072)


	//   ....[0]....
.L_1072:
        /*0028*/ 	.word	0x00000001
        /*002c*/ 	.byte	0xf0, 0x02, 0x00, 0x00, 0x01, 0x00, 0x00, 0x00, 0x20, 0x15, 0x00, 0x00


	//----- nvinfo : EIATTR_MERCURY_ISA_VERSION
	.align		4
.L_1073:
        /*0038*/ 	.byte	0x03, 0x5f
        /*003a*/ 	.short	0x0101


	//----- nvinfo : EIATTR_INT_WARP_WIDE_INSTR_OFFSETS
	.align		4
        /*003c*/ 	.byte	0x04, 0x31
        /*003e*/ 	.short	(.L_1075 - .L_1074)


	//   ....[0]....
.L_1074:
        /*0040*/ 	.word	0x00002840


	//   ....[1]....
        /*0044*/ 	.word	0x00004600


	//----- nvinfo : EIATTR_COOP_GROUP_MASK_REGIDS
	.align		4
.L_1075:
        /*0048*/ 	.byte	0x04, 0x29
        /*004a*/ 	.short	(.L_1077 - .L_1076)


	//   ....[0]....
.L_1076:
        /*004c*/ 	.word	0xffffffff


	//   ....[1]....
        /*0050*/ 	.word	0xffffffff


	//   ....[2]....
        /*0054*/ 	.word	0xffffffff


	//   ....[3]....
        /*0058*/ 	.word	0xffffffff


	//   ....[4]....
        /*005c*/ 	.word	0xffffffff


	//   ....[5]....
        /*0060*/ 	.word	0xffffffff


	//   ....[6]....
        /*0064*/ 	.word	0xffffffff


	//   ....[7]....
        /*0068*/ 	.word	0xffffffff


	//   ....[8]....
        /*006c*/ 	.word	0xffffffff


	//   ....[9]....
        /*0070*/ 	.word	0xffffffff


	//----- nvinfo : EIATTR_COOP_GROUP_INSTR_OFFSETS
	.align		4
.L_1077:
        /*0074*/ 	.byte	0x04, 0x28
        /*0076*/ 	.short	(.L_1079 - .L_1078)


	//   ....[0]....
.L_1078:
        /*0078*/ 	.word	0x00001620


	//   ....[1]....
        /*007c*/ 	.word	0x00001660


	//   ....[2]....
        /*0080*/ 	.word	0x00001770


	//   ....[3]....
        /*0084*/ 	.word	0x00001780


	//   ....[4]....
        /*0088*/ 	.word	0x000017b0


	//   ....[5]....
        /*008c*/ 	.word	0x000017d0


	//   ....[6]....
        /*0090*/ 	.word	0x00001800


	//   ....[7]....
        /*0094*/ 	.word	0x00001820


	//   ....[8]....
        /*0098*/ 	.word	0x00001850


	//   ....[9]....
        /*009c*/ 	.word	0x00001870


	//----- nvinfo : EIATTR_EXIT_INSTR_OFFSETS
	.align		4
.L_1079:
        /*00a0*/ 	.byte	0x04, 0x1c
        /*00a2*/ 	.short	(.L_1081 - .L_1080)


	//   ....[0]....
.L_1080:
        /*00a4*/ 	.word	0x000046f0


	//   ....[1]....
        /*00a8*/ 	.word	0x00004830


	//   ....[2]....
        /*00ac*/ 	.word	0x00004a90


	//----- nvinfo : EIATTR_MAX_THREADS
	.align		4
.L_1081:
        /*00b0*/ 	.byte	0x04, 0x05
        /*00b2*/ 	.short	(.L_1083 - .L_1082)
.L_1082:
        /*00b4*/ 	.word	0x00000280
        /*00b8*/ 	.word	0x00000001
        /*00bc*/ 	.word	0x00000001


	//----- nvinfo : EIATTR_CRS_STACK_SIZE
	.align		4
.L_1083:
        /*00c0*/ 	.byte	0x04, 0x1e
        /*00c2*/ 	.short	(.L_1085 - .L_1084)
.L_1084:
        /*00c4*/ 	.word	0x00000000


	//----- nvinfo : EIATTR_CBANK_PARAM_SIZE
	.align		4
.L_1085:
        /*00c8*/ 	.byte	0x03, 0x19
        /*00ca*/ 	.short	0x00b8


	//----- nvinfo : EIATTR_PARAM_CBANK
	.align		4
        /*00cc*/ 	.byte	0x04, 0x0a
        /*00ce*/ 	.short	(.L_1087 - .L_1086)
	.align		4
.L_1086:
        /*00d0*/ 	.word	index@(.nv.constant0._Z35group_norm_nhwc_bwd_one_pass_kernelI11Fp32IOBf16WLi128ELi40ELi640EEv26Group_norm_nhwc_bwd_params)
        /*00d4*/ 	.short	0x0210
        /*00d6*/ 	.short	0x00b8


	//----- nvinfo : EIATTR_SW_WAR
	.align		4
.L_1087:
        /*00d8*/ 	.byte	0x04, 0x36
        /*00da*/ 	.short	(.L_1089 - .L_1088)
.L_1088:
        /*00dc*/ 	.word	0x00000008
.L_1089:


//--------------------- .nv.info._Z35group_norm_nhwc_bwd_one_pass_kernelI11Fp32IOBf16WLi256ELi40ELi640EEv26Group_norm_nhwc_bwd_params --------------------------
	.section	.nv.info._Z35group_norm_nhwc_bwd_one_pass_kernelI11Fp32IOBf16WLi256ELi40ELi640EEv26Group_norm_nhwc_bwd_params,"",@"SHT_CUDA_INFO"
	.sectionflags	@""
	.align	4


	//----- nvinfo : EIATTR_CUDA_API_VERSION
	.align		4
        /*0000*/ 	.byte	0x04, 0x37
        /*0002*/ 	.short	(.L_1091 - .L_1090)
.L_1090:
        /*0004*/ 	.word	0x00000082


	//----- nvinfo : EIATTR_KPARAM_INFO
	.align		4
.L_1091:
        /*0008*/ 	.byte	0x04, 0x17
        /*000a*/ 	.short	(.L_1093 - .L_1092)
.L_1092:
        /*000c*/ 	.word	0x00000000
        /*0010*/ 	.short	0x0000
        /*0012*/ 	.short	0x0000
        /*0014*/ 	.byte	0x00, 0xf0, 0xe1, 0x02


	//----- nvinfo : EIATTR_SPARSE_MMA_MASK
	.align		4
.L_1093:
        /*0018*/ 	.byte	0x03, 0x50
        /*001a*/ 	.short	0x0000


	//----- nvinfo : EIATTR_MAXREG_COUNT
	.align		4
        /*001c*/ 	.byte	0x03, 0x1b
        /*001e*/ 	.short	0x0060


	//----- nvinfo : EIATTR_NUM_BARRIERS
	.align		4
        /*0020*/ 	.byte	0x02, 0x4c
        /*0022*/ 	.byte	0x01
	.zero		1


	//----- nvinfo : EIATTR_MERCURY_ISA_VERSION
	.align		4
        /*0024*/ 	.byte	0x03, 0x5f
        /*0026*/ 	.short	0x0101


	//----- nvinfo : EIATTR_INT_WARP_WIDE_INSTR_OFFSETS
	.align		4
        /*0028*/ 	.byte	0x04, 0x31
        /*002a*/ 	.short	(.L_1095 - .L_1094)


	//   ....[0]....
.L_1094:
        /*002c*/ 	.word	0x00003630


	//   ....[1]....
        /*0030*/ 	.word	0x00005dd0


	//----- nvinfo : EIATTR_COOP_GROUP_MASK_REGIDS
	.align		4
.L_1095:
        /*0034*/ 	.byte	0x04, 0x29
        /*0036*/ 	.short	(.L_1097 - .L_1096)


	//   ....[0]....
.L_1096:
        /*0038*/ 	.word	0xffffffff


	//   ....[1]....
        /*003c*/ 	.word	0xffffffff


	//   ....[2]....
        /*0040*/ 	.word	0xffffffff


	//   ....[3]....
        /*0044*/ 	.word	0xffffffff


	//   ....[4]....
        /*0048*/ 	.word	0xffffffff


	//   ....[5]....
        /*004c*/ 	.word	0xffffffff


	//   ....[6]....
        /*0050*/ 	.word	0xffffffff


	//   ....[7]....
        /*0054*/ 	.word	0xffffffff


	//   ....[8]....
        /*0058*/ 	.word	0xffffffff


	//   ....[9]....
        /*005c*/ 	.word	0xffffffff


	//----- nvinfo : EIATTR_COOP_GROUP_INSTR_OFFSETS
	.align		4
.L_1097:
        /*0060*/ 	.byte	0x04, 0x28
        /*0062*/ 	.short	(.L_1099 - .L_1098)


	//   ....[0]....
.L_1098:
        /*0064*/ 	.word	0x00002330


	//   ....[1]....
        /*0068*/ 	.word	0x00002370


	//   ....[2]....
        /*006c*/ 	.word	0x00002500


	//   ....[3]....
        /*0070*/ 	.word	0x00002540


	//   ....[4]....
        /*0074*/ 	.word	0x00002590


	//   ....[5]....
        /*0078*/ 	.word	0x000025b0


	//   ....[6]....
        /*007c*/ 	.word	0x000025e0


	//   ....[7]....
        /*0080*/ 	.word	0x00002600


	//   ....[8]....
        /*0084*/ 	.word	0x00002650


	//   ....[9]....
        /*0088*/ 	.word	0x00002680


	//----- nvinfo : EIATTR_EXIT_INSTR_OFFSETS
	.align		4
.L_1099:
        /*008c*/ 	.byte	0x04, 0x1c
        /*008e*/ 	.short	(.L_1101 - .L_1100)


	//   ....[0]....
.L_1100:
        /*0090*/ 	.word	0x00005ec0


	//   ....[1]....
        /*0094*/ 	.word	0x00006000


	//   ....[2]....
        /*0098*/ 	.word	0x00006260


	//----- nvinfo : EIATTR_MAX_THREADS
	.align		4
.L_1101:
        /*009c*/ 	.byte	0x04, 0x05
        /*009e*/ 	.short	(.L_1103 - .L_1102)
.L_1102:
        /*00a0*/ 	.word	0x00000280
        /*00a4*/ 	.word	0x00000001
        /*00a8*/ 	.word	0x00000001


	//----- nvinfo : EIATTR_CRS_STACK_SIZE
	.align		4
.L_1103:
        /*00ac*/ 	.byte	0x04, 0x1e
        /*00ae*/ 	.short	(.L_1105 - .L_1104)
.L_1104:
        /*00b0*/ 	.word	0x00000000


	//----- nvinfo : EIATTR_CBANK_PARAM_SIZE
	.align		4
.L_1105:
        /*00b4*/ 	.byte	0x03, 0x19
        /*00b6*/ 	.short	0x00b8


	//----- nvinfo : EIATTR_PARAM_CBANK
	.align		4
        /*00b8*/ 	.byte	0x04, 0x0a
        /*00ba*/ 	.short	(.L_1107 - .L_1106)
	.align		4
.L_1106:
        /*00bc*/ 	.word	index@(.nv.constant0._Z35group_norm_nhwc_bwd_one_pass_kernelI11Fp32IOBf16WLi256ELi40ELi640EEv26Group_norm_nhwc_bwd_params)
        /*00c0*/ 	.short	0x0210
        /*00c2*/ 	.short	0x00b8


	//----- nvinfo : EIATTR_SW_WAR
	.align		4
.L_1107:
        /*00c4*/ 	.byte	0x04, 0x36
        /*00c6*/ 	.short	(.L_1109 - .L_1108)
.L_1108:
        /*00c8*/ 	.word	0x00000008
.L_1109:


//--------------------- .nv.info._Z35group_norm_nhwc_bwd_one_pass_kernelI11Fp32IOBf16WLi512ELi40ELi640EEv26Group_norm_nhwc_bwd_params --------------------------
	.section	.nv.info._Z35group_norm_nhwc_bwd_one_pass_kernelI11Fp32IOBf16WLi512ELi40ELi640EEv26Group_norm_nhwc_bwd_params,"",@"SHT_CUDA_INFO"
	.sectionflags	@""
	.align	4


	//----- nvinfo : EIATTR_CUDA_API_VERSION
	.align		4
        /*0000*/ 	.byte	0x04, 0x37
        /*0002*/ 	.short	(.L_1111 - .L_1110)
.L_1110:
        /*0004*/ 	.word	0x00000082


	//----- nvinfo : EIATTR_KPARAM_INFO
	.align		4
.L_1111:
        /*0008*/ 	.byte	0x04, 0x17
        /*000a*/ 	.short	(.L_1113 - .L_1112)
.L_1112:
        /*000c*/ 	.word	0x00000000
        /*0010*/ 	.short	0x0000
        /*0012*/ 	.short	0x0000
        /*0014*/ 	.byte	0x00, 0xf0, 0xe1, 0x02


	//----- nvinfo : EIATTR_SPARSE_MMA_MASK
	.align		4
.L_1113:
        /*0018*/ 	.byte	0x03, 0x50
        /*001a*/ 	.short	0x0000


	//----- nvinfo : EIATTR_MAXREG_COUNT
	.align		4
        /*001c*/ 	.byte	0x03, 0x1b
        /*001e*/ 	.short	0x0060


	//----- nvinfo : EIATTR_NUM_BARRIERS
	.align		4
        /*0020*/ 	.byte	0x02, 0x4c
        /*0022*/ 	.byte	0x01
	.zero		1


	//----- nvinfo : EIATTR_ANNOTATIONS
	.align		4
        /*0024*/ 	.byte	0x04, 0x55
        /*0026*/ 	.short	(.L_1115 - .L_1114)


	//   ....[0]....
.L_1114:
        /*0028*/ 	.word	0x00000001
        /*002c*/ 	.byte	0xf0, 0x02, 0x00, 0x00, 0x01, 0x00, 0x00, 0x00, 0x30, 0x42, 0x00, 0x00, 0x01, 0x00, 0x00, 0x00
        /*003c*/ 	.byte	0xa0, 0x42, 0x00, 0x00, 0x01, 0x00, 0x00, 0x00, 0x50, 0x44, 0x00, 0x00


	//----- nvinfo : EIATTR_MERCURY_ISA_VERSION
	.align		4
.L_1115:
        /*0048*/ 	.byte	0x03, 0x5f
        /*004a*/ 	.short	0x0101


	//----- nvinfo : EIATTR_INT_WARP_WIDE_INSTR_OFFSETS
	.align		4
        /*004c*/ 	.byte	0x04, 0x31
        /*004e*/ 	.short	(.L_1117 - .L_1116)


	//   ....[0]....
.L_1116:
        /*0050*/ 	.word	0x00005600


	//   ....[1]....
        /*0054*/ 	.word	0x000058e0


	//   ....[2]....
        /*0058*/ 	.word	0x00005990


	//   ....[3]....
        /*005c*/ 	.word	0x000059a0


	//   ....[4]....
        /*0060*/ 	.word	0x00005a60


	//   ....[5]....
        /*0064*/ 	.word	0x00005b40


	//   ....[6]....
        /*0068*/ 	.word	0x00005c00


	//   ....[7]....
        /*006c*/ 	.word	0x00005c20


	//   ....[8]....
        /*0070*/ 	.word	0x00005d20


	//   ....[9]....
        /*0074*/ 	.word	0x00005de0


	//   ....[10]....
        /*0078*/ 	.word	0x00005e00


	//   ....[11]....
        /*007c*/ 	.word	0x00005f00


	//   ....[12]....
        /*0080*/ 	.word	0x00005fc0


	//   ....[13]....
        /*0084*/ 	.word	0x00005fd0


	//   ....[14]....
        /*0088*/ 	.word	0x000060e0


	//   ....[15]....
        /*008c*/ 	.word	0x000061a0


	//   ....[16]....
        /*0090*/ 	.word	0x000061b0


	//   ....[17]....
        /*0094*/ 	.word	0x00006360


	//   ....[18]....
        /*0098*/ 	.word	0x00006420


	//   ....[19]....
        /*009c*/ 	.word	0x00006430


	//   ....[20]....
        /*00a0*/ 	.word	0x00006470


	//   ....[21]....
        /*00a4*/ 	.word	0x000065b0


	//   ....[22]....
        /*00a8*/ 	.word	0x00006660


	//   ....[23]....
        /*00ac*/ 	.word	0x00006670


	//   ....[24]....
        /*00b0*/ 	.word	0x000066b0


	//   ....[25]....
        /*00b4*/ 	.word	0x000068c0


	//   ....[26]....
        /*00b8*/ 	.word	0x00006980


	//   ....[27]....
        /*00bc*/ 	.word	0x000069e0


	//   ....[28]....
        /*00c0*/ 	.word	0x00006a10


	//   ....[29]....
        /*00c4*/ 	.word	0x00006cc0


	//   ....[30]....
        /*00c8*/ 	.word	0x00006d40


	//   ....[31]....
        /*00cc*/ 	.word	0x00009de0


	//----- nvinfo : EIATTR_COOP_GROUP_MASK_REGIDS
	.align		4
.L_1117:
        /*00d0*/ 	.byte	0x04, 0x29
        /*00d2*/ 	.short	(.L_1119 - .L_1118)


	//   ....[0]....
.L_1118:
        /*00d4*/ 	.word	0xffffffff


	//   ....[1]....
        /*00d8*/ 	.word	0xffffffff


	//   ....[2]....
        /*00dc*/ 	.word	0xffffffff


	//   ....[3]....
        /*00e0*/ 	.word	0xffffffff


	//   ....[4]....
        /*00e4*/ 	.word	0xffffffff


	//   ....[5]....
        /*00e8*/ 	.word	0xffffffff


	//   ....[6]....
        /*00ec*/ 	.word	0xffffffff


	//   ....[7]....
        /*00f0*/ 	.word	0xffffffff


	//   ....[8]....
        /*00f4*/ 	.word	0xffffffff


	//   ....[9]....
        /*00f8*/ 	.word	0xffffffff


	//----- nvinfo : EIATTR_COOP_GROUP_INSTR_OFFSETS
	.align		4
.L_1119:
        /*00fc*/ 	.byte	0x04, 0x28
        /*00fe*/ 	.short	(.L_1121 - .L_1120)


	//   ....[0]....
.L_1120:
        /*0100*/ 	.word	0x000042f0


	//   ....[1]....
        /*0104*/ 	.word	0x00004300


	//   ....[2]....
        /*0108*/ 	.word	0x00004350


	//   ....[3]....
        /*010c*/ 	.word	0x00004360


	//   ....[4]....
        /*0110*/ 	.word	0x00004390


	//   ....[5]....
        /*0114*/ 	.word	0x000043b0


	//   ....[6]....
        /*0118*/ 	.word	0x000043e0


	//   ....[7]....
        /*011c*/ 	.word	0x00004400


	//   ....[8]....
        /*0120*/ 	.word	0x00004480


	//   ....[9]....
        /*0124*/ 	.word	0x00004490


	//----- nvinfo : EIATTR_EXIT_INSTR_OFFSETS
	.align		4
.L_1121:
        /*0128*/ 	.byte	0x04, 0x1c
        /*012a*/ 	.short	(.L_1123 - .L_1122)


	//   ....[0]....
.L_1122:
        /*012c*/ 	.word	0x00009ed0


	//   ....[1]....
        /*0130*/ 	.word	0x0000a010


	//   ....[2]....
        /*0134*/ 	.word	0x0000a280


	//----- nvinfo : EIATTR_MAX_THREADS
	.align		4
.L_1123:
        /*0138*/ 	.byte	0x04, 0x05
        /*013a*/ 	.short	(.L_1125 - .L_1124)
.L_1124:
        /*013c*/ 	.word	0x00000280
        /*0140*/ 	.word	0x00000001
        /*0144*/ 	.word	0x00000001


	//----- nvinfo : EIATTR_CRS_STACK_SIZE
	.align		4
.L_1125:
        /*0148*/ 	.byte	0x04, 0x1e
        /*014a*/ 	.short	(.L_1127 - .L_1126)
.L_1126:
        /*014c*/ 	.word	0x00000000


	//----- nvinfo : EIATTR_CBANK_PARAM_SIZE
	.align		4
.L_1127:
        /*0150*/ 	.byte	0x03, 0x19
        /*0152*/ 	.short	0x00b8


	//----- nvinfo : EIATTR_PARAM_CBANK
	.align		4
        /*0154*/ 	.byte	0x04, 0x0a
        /*0156*/ 	.short	(.L_1129 - .L_1128)
	.align		4
.L_1128:
        /*0158*/ 	.word	index@(.nv.constant0._Z35group_norm_nhwc_bwd_one_pass_kernelI11Fp32IOBf16WLi512ELi40ELi640EEv26Group_norm_nhwc_bwd_params)
        /*015c*/ 	.short	0x0210
        /*015e*/ 	.short	0x00b8


	//----- nvinfo : EIATTR_SW_WAR
	.align		4
.L_1129:
        /*0160*/ 	.byte	0x04, 0x36
        /*0162*/ 	.short	(.L_1131 - .L_1130)
.L_1130:
        /*0164*/ 	.word	0x00000008
.L_1131:


//--------------------- .nv.info._Z35group_norm_nhwc_bwd_one_pass_kernelI11Fp32IOFp16WLi64ELi40ELi640EEv26Group_norm_nhwc_bwd_params --------------------------
	.section	.nv.info._Z35group_norm_nhwc_bwd_one_pass_kernelI11Fp32IOFp16WLi64ELi40ELi640EEv26Group_norm_nhwc_bwd_params,"",@"SHT_CUDA_INFO"
	.sectionflags	@""
	.align	4


	//----- nvinfo : EIATTR_CUDA_API_VERSION
	.align		4
        /*0000*/ 	.byte	0x04, 0x37
        /*0002*/ 	.short	(.L_1133 - .L_1132)
.L_1132:
        /*0004*/ 	.word	0x00000082


	//----- nvinfo : EIATTR_KPARAM_INFO
	.align		4
.L_1133:
        /*0008*/ 	.byte	0x04, 0x17
        /*000a*/ 	.short	(.L_1135 - .L_1134)
.L_1134:
        /*000c*/ 	.word	0x00000000
        /*0010*/ 	.short	0x0000
        /*0012*/ 	.short	0x0000
        /*0014*/ 	.byte	0x00, 0xf0, 0xe1, 0x02


	//----- nvinfo : EIATTR_SPARSE_MMA_MASK
	.align		4
.L_1135:
        /*0018*/ 	.byte	0x03, 0x50
        /*001a*/ 	.short	0x0000


	//----- nvinfo : EIATTR_MAXREG_COUNT
	.align		4
        /*001c*/ 	.byte	0x03, 0x1b
        /*001e*/ 	.short	0x0060


	//----- nvinfo : EIATTR_NUM_BARRIERS
	.align		4
        /*0020*/ 	.byte	0x02, 0x4c
        /*0022*/ 	.byte	0x01
	.zero		1


	//----- nvinfo : EIATTR_MERCURY_ISA_VERSION
	.align		4
        /*0024*/ 	.byte	0x03, 0x5f
        /*0026*/ 	.short	0x0101


	//----- nvinfo : EIATTR_INT_WARP_WIDE_INSTR_OFFSETS
	.align		4
        /*0028*/ 	.byte	0x04, 0x31
        /*002a*/ 	.short	(.L_1137 - .L_1136)


	//   ....[0]....
.L_1136:
        /*002c*/ 	.word	0x000020d0


	//   ....[1]....
        /*0030*/ 	.word	0x00003920


	//----- nvinfo : EIATTR_COOP_GROUP_MASK_REGIDS
	.align		4
.L_1137:
        /*0034*/ 	.byte	0x04, 0x29
        /*0036*/ 	.short	(.L_1139 - .L_1138)


	//   ....[0]....
.L_1138:
        /*0038*/ 	.word	0xffffffff


	//   ....[1]....
        /*003c*/ 	.word	0xffffffff


	//   ....[2]....
        /*0040*/ 	.word	0xffffffff


	//   ....[3]....
        /*0044*/ 	.word	0xffffffff


	//   ....[4]....
        /*0048*/ 	.word	0xffffffff


	//   ....[5]....
        /*004c*/ 	.word	0xffffffff


	//   ....[6]....
        /*0050*/ 	.word	0xffffffff


	//   ....[7]....
        /*0054*/ 	.word	0xffffffff


	//   ....[8]....
        /*0058*/ 	.word	0xffffffff


	//   ....[9]....
        /*005c*/ 	.word	0xffffffff


	//----- nvinfo : EIATTR_COOP_GROUP_INSTR_OFFSETS
	.align		4
.L_1139:
        /*0060*/ 	.byte	0x04, 0x28
        /*0062*/ 	.short	(.L_1141 - .L_1140)


	//   ....[0]....
.L_1140:
        /*0064*/ 	.word	0x00000f00


	//   ....[1]....
        /*0068*/ 	.word	0x00000f40


	//   ....[2]....
        /*006c*/ 	.word	0x00000fa0


	//   ....[3]....
        /*0070*/ 	.word	0x00000fc0


	//   ....[4]....
        /*0074*/ 	.word	0x00000ff0


	//   ....[5]....
        /*0078*/ 	.word	0x00001010


	//   ....[6]....
        /*007c*/ 	.word	0x00001040


	//   ....[7]....
        /*0080*/ 	.word	0x00001060


	//   ....[8]....
        /*0084*/ 	.word	0x00001090


	//   ....[9]....
        /*0088*/ 	.word	0x000010b0


	//----- nvinfo : EIATTR_EXIT_INSTR_OFFSETS
	.align		4
.L_1141:
        /*008c*/ 	.byte	0x04, 0x1c
        /*008e*/ 	.short	(.L_1143 - .L_1142)


	//   ....[0]....
.L_1142:
        /*0090*/ 	.word	0x00003a10


	//   ....[1]....
        /*0094*/ 	.word	0x00003b50


	//   ....[2]....
        /*0098*/ 	.word	0x00003db0


	//----- nvinfo : EIATTR_MAX_THREADS
	.align		4
.L_1143:
        /*009c*/ 	.byte	0x04, 0x05
        /*009e*/ 	.short	(.L_1145 - .L_1144)
.L_1144:
        /*00a0*/ 	.word	0x00000280
        /*00a4*/ 	.word	0x00000001
        /*00a8*/ 	.word	0x00000001


	//----- nvinfo : EIATTR_CRS_STACK_SIZE
	.align		4
.L_1145:
        /*00ac*/ 	.byte	0x04, 0x1e
        /*00ae*/ 	.short	(.L_1147 - .L_1146)
.L_1146:
        /*00b0*/ 	.word	0x00000000


	//----- nvinfo : EIATTR_CBANK_PARAM_SIZE
	.align		4
.L_1147:
        /*00b4*/ 	.byte	0x03, 0x19
        /*00b6*/ 	.short	0x00b8


	//----- nvinfo : EIATTR_PARAM_CBANK
	.align		4
        /*00b8*/ 	.byte	0x04, 0x0a
        /*00ba*/ 	.short	(.L_1149 - .L_1148)
	.align		4
.L_1148:
        /*00bc*/ 	.word	index@(.nv.constant0._Z35group_norm_nhwc_bwd_one_pass_kernelI11Fp32IOFp16WLi64ELi40ELi640EEv26Group_norm_nhwc_bwd_params)
        /*00c0*/ 	.short	0x0210
        /*00c2*/ 	.short	0x00b8


	//----- nvinfo : EIATTR_SW_WAR
	.align		4
.L_1149:
        /*00c4*/ 	.byte	0x04, 0x36
        /*00c6*/ 	.short	(.L_1151 - .L_1150)
.L_1150:
        /*00c8*/ 	.word	0x00000008
.L_1151:


//--------------------- .nv.info._Z35group_norm_nhwc_bwd_one_pass_kernelI11Fp32IOFp16WLi128ELi40ELi640EEv26Group_norm_nhwc_bwd_params --------------------------
	.section	.nv.info._Z35group_norm_nhwc_bwd_one_pass_kernelI11Fp32IOFp16WLi128ELi40ELi640EEv26Group_norm_nhwc_bwd_params,"",@"SHT_CUDA_INFO"
	.sectionflags	@""
	.align	4


	//----- nvinfo : EIATTR_CUDA_API_VERSION
	.align		4
        /*0000*/ 	.byte	0x04, 0x37
        /*0002*/ 	.short	(.L_1153 - .L_1152)
.L_1152:
        /*0004*/ 	.word	0x00000082


	//----- nvinfo : EIATTR_KPARAM_INFO
	.align		4
.L_1153:
        /*0008*/ 	.byte	0x04, 0x17
        /*000a*/ 	.short	(.L_1155 - .L_1154)
.L_1154:
        /*000c*/ 	.word	0x00000000
        /*0010*/ 	.short	0x0000
        /*0012*/ 	.short	0x0000
        /*0014*/ 	.byte	0x00, 0xf0, 0xe1, 0x02


	//----- nvinfo : EIATTR_SPARSE_MMA_MASK
	.align		4
.L_1155:
        /*0018*/ 	.byte	0x03, 0x50
        /*001a*/ 	.short	0x0000


	//----- nvinfo : EIATTR_MAXREG_COUNT
	.align		4
        /*001c*/ 	.byte	0x03, 0x1b
        /*001e*/ 	.short	0x0060


	//----- nvinfo : EIATTR_NUM_BARRIERS
	.align		4
        /*0020*/ 	.byte	0x02, 0x4c
        /*0022*/ 	.byte	0x01
	.zero		1


	//----- nvinfo : EIATTR_ANNOTATIONS
	.align		4
        /*0024*/ 	.byte	0x04, 0x55
        /*0026*/ 	.short	(.L_1157 - .L_1156)


	//   ....[0]....
.L_1156:
        /*0028*/ 	.word	0x00000001
        /*002c*/ 	.byte	0xf0, 0x02, 0x00, 0x00, 0x01, 0x00, 0x00, 0x00, 0x20, 0x15, 0x00, 0x00


	//----- nvinfo : EIATTR_MERCURY_ISA_VERSION
	.align		4
.L_1157:
        /*0038*/ 	.byte	0x03, 0x5f
        /*003a*/ 	.short	0x0101


	//----- nvinfo : EIATTR_INT_WARP_WIDE_INSTR_OFFSETS
	.align		4
        /*003c*/ 	.byte	0x04, 0x31
        /*003e*/ 	.short	(.L_1159 - .L_1158)


	//   ....[0]....
.L_1158:
        /*0040*/ 	.word	0x00002840


	//   ....[1]....
        /*0044*/ 	.word	0x00004600


	//----- nvinfo : EIATTR_COOP_GROUP_MASK_REGIDS
	.align		4
.L_1159:
        /*0048*/ 	.byte	0x04, 0x29
        /*004a*/ 	.short	(.L_1161 - .L_1160)


	//   ....[0]....
.L_1160:
        /*004c*/ 	.word	0xffffffff


	//   ....[1]....
        /*0050*/ 	.word	0xffffffff


	//   ....[2]....
        /*0054*/ 	.word	0xffffffff


	//   ....[3]....
        /*0058*/ 	.word	0xffffffff


	//   ....[4]....
        /*005c*/ 	.word	0xffffffff


	//   ....[5]....
        /*0060*/ 	.word	0xffffffff


	//   ....[6]....
        /*0064*/ 	.word	0xffffffff


	//   ....[7]....
        /*0068*/ 	.word	0xffffffff


	//   ....[8]....
        /*006c*/ 	.word	0xffffffff


	//   ....[9]....
        /*0070*/ 	.word	0xffffffff


	//----- nvinfo : EIATTR_COOP_GROUP_INSTR_OFFSETS
	.align		4
.L_1161:
        /*0074*/ 	.byte	0x04, 0x28
        /*0076*/ 	.short	(.L_1163 - .L_1162)


	//   ....[0]....
.L_1162:
        /*0078*/ 	.word	0x00001620


	//   ....[1]....
        /*007c*/ 	.word	0x00001660


	//   ....[2]....
        /*0080*/ 	.word	0x00001770


	//   ....[3]....
        /*0084*/ 	.word	0x00001780


	//   ....[4]....
        /*0088*/ 	.word	0x000017b0


	//   ....[5]....
        /*008c*/ 	.word	0x000017d0


	//   ....[6]....
        /*0090*/ 	.word	0x00001800


	//   ....[7]....
        /*0094*/ 	.word	0x00001820


	//   ....[8]....
        /*0098*/ 	.word	0x00001850


	//   ....[9]....
        /*009c*/ 	.word	0x00001870


	//----- nvinfo : EIATTR_EXIT_INSTR_OFFSETS
	.align		4
.L_1163:
        /*00a0*/ 	.byte	0x04, 0x1c
        /*00a2*/ 	.short	(.L_1165 - .L_1164)


	//   ....[0]....
.L_1164:
        /*00a4*/ 	.word	0x000046f0


	//   ....[1]....
        /*00a8*/ 	.word	0x00004830


	//   ....[2]....
        /*00ac*/ 	.word	0x00004a90


	//----- nvinfo : EIATTR_MAX_THREADS
	.align		4
.L_1165:
        /*00b0*/ 	.byte	0x04, 0x05
        /*00b2*/ 	.short	(.L_1167 - .L_1166)
.L_1166:
        /*00b4*/ 	.word	0x00000280
        /*00b8*/ 	.word	0x00000001
        /*00bc*/ 	.word	0x00000001


	//----- nvinfo : EIATTR_CRS_STACK_SIZE
	.align		4
.L_1167:
        /*00c0*/ 	.byte	0x04, 0x1e
        /*00c2*/ 	.short	(.L_1169 - .L_1168)
.L_1168:
        /*00c4*/ 	.word	0x00000000


	//----- nvinfo : EIATTR_CBANK_PARAM_SIZE
	.align		4
.L_1169:
        /*00c8*/ 	.byte	0x03, 0x19
        /*00ca*/ 	.short	0x00b8


	//----- nvinfo : EIATTR_PARAM_CBANK
	.align		4
        /*00cc*/ 	.byte	0x04, 0x0a
        /*00ce*/ 	.short	(.L_1171 - .L_1170)
	.align		4
.L_1170:
        /*00d0*/ 	.word	index@(.nv.constant0._Z35group_norm_nhwc_bwd_one_pass_kernelI11Fp32IOFp16WLi128ELi40ELi640EEv26Group_norm_nhwc_bwd_params)
        /*00d4*/ 	.short	0x0210
        /*00d6*/ 	.short	0x00b8


	//----- nvinfo : EIATTR_SW_WAR
	.align		4
.L_1171:
        /*00d8*/ 	.byte	0x04, 0x36
        /*00da*/ 	.short	(.L_1173 - .L_1172)
.L_1172:
        /*00dc*/ 	.word	0x00000008
.L_1173:


//--------------------- .nv.info._Z35group_norm_nhwc_bwd_one_pass_kernelI11Fp32IOFp16WLi256ELi40ELi640EEv26Group_norm_nhwc_bwd_params --------------------------
	.section	.nv.info._Z35group_norm_nhwc_bwd_one_pass_kernelI11Fp32IOFp16WLi256ELi40ELi640EEv26Group_norm_nhwc_bwd_params,"",@"SHT_CUDA_INFO"
	.sectionflags	@""
	.align	4


	//----- nvinfo : EIATTR_CUDA_API_VERSION
	.align		4
        /*0000*/ 	.byte	0x04, 0x37
        /*0002*/ 	.short	(.L_1175 - .L_1174)
.L_1174:
        /*0004*/ 	.word	0x00000082


	//----- nvinfo : EIATTR_KPARAM_INFO
	.align		4
.L_1175:
        /*0008*/ 	.byte	0x04, 0x17
        /*000a*/ 	.short	(.L_1177 - .L_1176)
.L_1176:
        /*000c*/ 	.word	0x00000000
        /*0010*/ 	.short	0x0000
        /*0012*/ 	.short	0x0000
        /*0014*/ 	.byte	0x00, 0xf0, 0xe1, 0x02


	//----- nvinfo : EIATTR_SPARSE_MMA_MASK
	.align		4
.L_1177:
        /*0018*/ 	.byte	0x03, 0x50
        /*001a*/ 	.short	0x0000


	//----- nvinfo : EIATTR_MAXREG_COUNT
	.align		4
        /*001c*/ 	.byte	0x03, 0x1b
        /*001e*/ 	.short	0x0060


	//----- nvinfo : EIATTR_NUM_BARRIERS
	.align		4
        /*0020*/ 	.byte	0x02, 0x4c
        /*0022*/ 	.byte	0x01
	.zero		1


	//----- nvinfo : EIATTR_MERCURY_ISA_VERSION
	.align		4
        /*0024*/ 	.byte	0x03, 0x5f
        /*0026*/ 	.short	0x0101


	//----- nvinfo : EIATTR_INT_WARP_WIDE_INSTR_OFFSETS
	.align		4
        /*0028*/ 	.byte	0x04, 0x31
        /*002a*/ 	.short	(.L_1179 - .L_1178)


	//   ....[0]....
.L_1178:
        /*002c*/ 	.word	0x00003630


	//   ....[1]....
        /*0030*/ 	.word	0x00005dd0


	//----- nvinfo : EIATTR_COOP_GROUP_MASK_REGIDS
	.align		4
.L_1179:
        /*0034*/ 	.byte	0x04, 0x29
        /*0036*/ 	.short	(.L_1181 - .L_1180)


	//   ....[0]....
.L_1180:
        /*0038*/ 	.word	0xffffffff


	//   ....[1]....
        /*003c*/ 	.word	0xffffffff


	//   ....[2]....
        /*0040*/ 	.word	0xffffffff


	//   ....[3]....
        /*0044*/ 	.word	0xffffffff


	//   ....[4]....
        /*0048*/ 	.word	0xffffffff


	//   ....[5]....
        /*004c*/ 	.word	0xffffffff


	//   ....[6]....
        /*0050*/ 	.word	0xffffffff


	//   ....[7]....
        /*0054*/ 	.word	0xffffffff


	//   ....[8]....
        /*0058*/ 	.word	0xffffffff


	//   ....[9]....
        /*005c*/ 	.word	0xffffffff


	//----- nvinfo : EIATTR_COOP_GROUP_INSTR_OFFSETS
	.align		4
.L_1181:
        /*0060*/ 	.byte	0x04, 0x28
        /*0062*/ 	.short	(.L_1183 - .L_1182)


	//   ....[0]....
.L_1182:
        /*0064*/ 	.word	0x00002330


	//   ....[1]....
        /*0068*/ 	.word	0x00002370


	//   ....[2]....
        /*006c*/ 	.word	0x00002500


	//   ....[3]....
        /*0070*/ 	.word	0x00002540


	//   ....[4]....
        /*0074*/ 	.word	0x00002590


	//   ....[5]....
        /*0078*/ 	.word	0x000025b0


	//   ....[6]....
        /*007c*/ 	.word	0x000025e0


	//   ....[7]....
        /*0080*/ 	.word	0x00002600


	//   ....[8]....
        /*0084*/ 	.word	0x00002650


	//   ....[9]....
        /*0088*/ 	.word	0x00002680


	//----- nvinfo : EIATTR_EXIT_INSTR_OFFSETS
	.align		4
.L_1183:
        /*008c*/ 	.byte	0x04, 0x1c
        /*008e*/ 	.short	(.L_1185 - .L_1184)


	//   ....[0]....
.L_1184:
        /*0090*/ 	.word	0x00005ec0


	//   ....[1]....
        /*0094*/ 	.word	0x00006000


	//   ....[2]....
        /*0098*/ 	.word	0x00006260


	//----- nvinfo : EIATTR_MAX_THREADS
	.align		4
.L_1185:
        /*009c*/ 	.byte	0x04, 0x05
        /*009e*/ 	.short	(.L_1187 - .L_1186)
.L_1186:
        /*00a0*/ 	.word	0x00000280
        /*00a4*/ 	.word	0x00000001
        /*00a8*/ 	.word	0x00000001


	//----- nvinfo : EIATTR_CRS_STACK_SIZE
	.align		4
.L_1187:
        /*00ac*/ 	.byte	0x04, 0x1e
        /*00ae*/ 	.short	(.L_1189 - .L_1188)
.L_1188:
        /*00b0*/ 	.word	0x00000000


	//----- nvinfo : EIATTR_CBANK_PARAM_SIZE
	.align		4
.L_1189:
        /*00b4*/ 	.byte	0x03, 0x19
        /*00b6*/ 	.short	0x00b8


	//----- nvinfo : EIATTR_PARAM_CBANK
	.align		4
        /*00b8*/ 	.byte	0x04, 0x0a
        /*00ba*/ 	.short	(.L_1191 - .L_1190)
	.align		4
.L_1190:
        /*00bc*/ 	.word	index@(.nv.constant0._Z35group_norm_nhwc_bwd_one_pass_kernelI11Fp32IOFp16WLi256ELi40ELi640EEv26Group_norm_nhwc_bwd_params)
        /*00c0*/ 	.short	0x0210
        /*00c2*/ 	.short	0x00b8


	//----- nvinfo : EIATTR_SW_WAR
	.align		4
.L_1191:
        /*00c4*/ 	.byte	0x04, 0x36
        /*00c6*/ 	.short	(.L_1193 - .L_1192)
.L_1192:
        /*00c8*/ 	.word	0x00000008
.L_1193:


//--------------------- .nv.info._Z35group_norm_nhwc_bwd_one_pass_kernelI11Fp32IOFp16WLi512ELi40ELi640EEv26Group_norm_nhwc_bwd_params --------------------------
	.section	.nv.info._Z35group_norm_nhwc_bwd_one_pass_kernelI11Fp32IOFp16WLi512ELi40ELi640EEv26Group_norm_nhwc_bwd_params,"",@"SHT_CUDA_INFO"
	.sectionflags	@""
	.align	4


	//----- nvinfo : EIATTR_CUDA_API_VERSION
	.align		4
        /*0000*/ 	.byte	0x04, 0x37
        /*0002*/ 	.short	(.L_1195 - .L_1194)
.L_1194:
        /*0004*/ 	.word	0x00000082


	//----- nvinfo : EIATTR_KPARAM_INFO
	.align		4
.L_1195:
        /*0008*/ 	.byte	0x04, 0x17
        /*000a*/ 	.short	(.L_1197 - .L_1196)
.L_1196:
        /*000c*/ 	.word	0x00000000
        /*0010*/ 	.short	0x0000
        /*0012*/ 	.short	0x0000
        /*0014*/ 	.byte	0x00, 0xf0, 0xe1, 0x02


	//----- nvinfo : EIATTR_SPARSE_MMA_MASK
	.align		4
.L_1197:
        /*0018*/ 	.byte	0x03, 0x50
        /*001a*/ 	.short	0x0000


	//----- nvinfo : EIATTR_MAXREG_COUNT
	.align		4
        /*001c*/ 	.byte	0x03, 0x1b
        /*001e*/ 	.short	0x0060


	//----- nvinfo : EIATTR_NUM_BARRIERS
	.align		4
        /*0020*/ 	.byte	0x02, 0x4c
        /*0022*/ 	.byte	0x01
	.zero		1


	//----- nvinfo : EIATTR_ANNOTATIONS
	.align		4
        /*0024*/ 	.byte	0x04, 0x55
        /*0026*/ 	.short	(.L_1199 - .L_1198)


	//   ....[0]....
.L_1198:
        /*0028*/ 	.word	0x00000001
        /*002c*/ 	.byte	0xf0, 0x02, 0x00, 0x00, 0x01, 0x00, 0x00, 0x00, 0x30, 0x42, 0x00, 0x00, 0x01, 0x00, 0x00, 0x00
        /*003c*/ 	.byte	0xa0, 0x42, 0x00, 0x00, 0x01, 0x00, 0x00, 0x00, 0x50, 0x44, 0x00, 0x00


	//----- nvinfo : EIATTR_MERCURY_ISA_VERSION
	.align		4
.L_1199:
        /*0048*/ 	.byte	0x03, 0x5f
        /*004a*/ 	.short	0x0101


	//----- nvinfo : EIATTR_INT_WARP_WIDE_INSTR_OFFSETS
	.align		4
        /*004c*/ 	.byte	0x04, 0x31
        /*004e*/ 	.short	(.L_1201 - .L_1200)


	//   ....[0]....
.L_1200:
        /*0050*/ 	.word	0x00005600


	//   ....[1]....
        /*0054*/ 	.word	0x000058e0


	//   ....[2]....
        /*0058*/ 	.word	0x00005990


	//   ....[3]....
        /*005c*/ 	.word	0x000059a0


	//   ....[4]....
        /*0060*/ 	.word	0x00005a60


	//   ....[5]....
        /*0064*/ 	.word	0x00005b40


	//   ....[6]....
        /*0068*/ 	.word	0x00005c00


	//   ....[7]....
        /*006c*/ 	.word	0x00005c20


	//   ....[8]....
        /*0070*/ 	.word	0x00005d20


	//   ....[9]....
        /*0074*/ 	.word	0x00005de0


	//   ....[10]....
        /*0078*/ 	.word	0x00005e00


	//   ....[11]....
        /*007c*/ 	.word	0x00005f00


	//   ....[12]....
        /*0080*/ 	.word	0x00005fc0


	//   ....[13]....
        /*0084*/ 	.word	0x00005fd0


	//   ....[14]....
        /*0088*/ 	.word	0x000060e0


	//   ....[15]....
        /*008c*/ 	.word	0x000061a0


	//   ....[16]....
        /*0090*/ 	.word	0x000061b0


	//   ....[17]....
        /*0094*/ 	.word	0x00006360


	//   ....[18]....
        /*0098*/ 	.word	0x00006420


	//   ....[19]....
        /*009c*/ 	.word	0x00006430


	//   ....[20]....
        /*00a0*/ 	.word	0x00006470


	//   ....[21]....
        /*00a4*/ 	.word	0x000065b0


	//   ....[22]....
        /*00a8*/ 	.word	0x00006660


	//   ....[23]....
        /*00ac*/ 	.word	0x00006670


	//   ....[24]....
        /*00b0*/ 	.word	0x000066b0


	//   ....[25]....
        /*00b4*/ 	.word	0x000068c0


	//   ....[26]....
        /*00b8*/ 	.word	0x00006980


	//   ....[27]....
        /*00bc*/ 	.word	0x000069e0


	//   ....[28]....
        /*00c0*/ 	.word	0x00006a10


	//   ....[29]....
        /*00c4*/ 	.word	0x00006cc0


	//   ....[30]....
        /*00c8*/ 	.word	0x00006d40


	//   ....[31]....
        /*00cc*/ 	.word	0x00009de0


	//----- nvinfo : EIATTR_COOP_GROUP_MASK_REGIDS
	.align		4
.L_1201:
        /*00d0*/ 	.byte	0x04, 0x29
        /*00d2*/ 	.short	(.L_1203 - .L_1202)


	//   ....[0]....
.L_1202:
        /*00d4*/ 	.word	0xffffffff


	//   ....[1]....
        /*00d8*/ 	.word	0xffffffff


	//   ....[2]....
        /*00dc*/ 	.word	0xffffffff


	//   ....[3]....
        /*00e0*/ 	.word	0xffffffff


	//   ....[4]....
        /*00e4*/ 	.word	0xffffffff


	//   ....[5]....
        /*00e8*/ 	.word	0xffffffff


	//   ....[6]....
        /*00ec*/ 	.word	0xffffffff


	//   ....[7]....
        /*00f0*/ 	.word	0xffffffff


	//   ....[8]....
        /*00f4*/ 	.word	0xffffffff


	//   ....[9]....
        /*00f8*/ 	.word	0xffffffff


	//----- nvinfo : EIATTR_COOP_GROUP_INSTR_OFFSETS
	.align		4
.L_1203:
        /*00fc*/ 	.byte	0x04, 0x28
        /*00fe*/ 	.short	(.L_1205 - .L_1204)


	//   ....[0]....
.L_1204:
        /*0100*/ 	.word	0x000042f0


	//   ....[1]....
        /*0104*/ 	.word	0x00004300


	//   ....[2]....
        /*0108*/ 	.word	0x00004350


	//   ....[3]....
        /*010c*/ 	.word	0x00004360


	//   ....[4]....
        /*0110*/ 	.word	0x00004390


	//   ....[5]....
        /*0114*/ 	.word	0x000043b0


	//   ....[6]....
        /*0118*/ 	.word	0x000043e0


	//   ....[7]....
        /*011c*/ 	.word	0x00004400


	//   ....[8]....
        /*0120*/ 	.word	0x00004480


	//   ....[9]....
        /*0124*/ 	.word	0x00004490


	//----- nvinfo : EIATTR_EXIT_INSTR_OFFSETS
	.align		4
.L_1205:
        /*0128*/ 	.byte	0x04, 0x1c
        /*012a*/ 	.short	(.L_1207 - .L_1206)


	//   ....[0]....
.L_1206:
        /*012c*/ 	.word	0x00009ed0


	//   ....[1]....
        /*0130*/ 	.word	0x0000a010


	//   ....[2]....
        /*0134*/ 	.word	0x0000a280


	//----- nvinfo : EIATTR_MAX_THREADS
	.align		4
.L_1207:
        /*0138*/ 	.byte	0x04, 0x05
        /*013a*/ 	.short	(.L_1209 - .L_1208)
.L_1208:
        /*013c*/ 	.word	0x00000280
        /*0140*/ 	.word	0x00000001
        /*0144*/ 	.word	0x00000001


	//----- nvinfo : EIATTR_CRS_STACK_SIZE
	.align		4
.L_1209:
        /*0148*/ 	.byte	0x04, 0x1e
        /*014a*/ 	.short	(.L_1211 - .L_1210)
.L_1210:
        /*014c*/ 	.word	0x00000000


	//----- nvinfo : EIATTR_CBANK_PARAM_SIZE
	.align		4
.L_1211:
        /*0150*/ 	.byte	0x03, 0x19
        /*0152*/ 	.short	0x00b8


	//----- nvinfo : EIATTR_PARAM_CBANK
	.align		4
        /*0154*/ 	.byte	0x04, 0x0a
        /*0156*/ 	.short	(.L_1213 - .L_1212)
	.align		4
.L_1212:
        /*0158*/ 	.word	index@(.nv.constant0._Z35group_norm_nhwc_bwd_one_pass_kernelI11Fp32IOFp16WLi512ELi40ELi640EEv26Group_norm_nhwc_bwd_params)
        /*015c*/ 	.short	0x0210
        /*015e*/ 	.short	0x00b8


	//----- nvinfo : EIATTR_SW_WAR
	.align		4
.L_1213:
        /*0160*/ 	.byte	0x04, 0x36
        /*0162*/ 	.short	(.L_1215 - .L_1214)
.L_1214:
        /*0164*/ 	.word	0x00000008
.L_1215:


//--------------------- .nv.info._Z35group_norm_nhwc_fwd_one_pass_kernelI11Bf16IOFp32WLi64ELi40ELi640EEv26Group_norm_nhwc_fwd_params --------------------------
	.section	.nv.info._Z35group_norm_nhwc_fwd_one_pass_kernelI11Bf16IOFp32WLi64ELi40ELi640EEv26Group_norm_nhwc_fwd_params,"",@"SHT_CUDA_INFO"
	.sectionflags	@""
	.align	4


	//----- nvinfo : EIATTR_CUDA_API_VERSION
	.align		4
        /*0000*/ 	.byte	0x04, 0x37
        /*0002*/ 	.short	(.L_1217 - .L_1216)
.L_1216:
        /*0004*/ 	.word	0x00000082


	//----- nvinfo : EIATTR_KPARAM_INFO
	.align		4
.L_1217:
        /*0008*/ 	.byte	0x04, 0x17
        /*000a*/ 	.short	(.L_1219 - .L_1218)
.L_1218:
        /*000c*/ 	.word	0x00000000
        /*0010*/ 	.short	0x0000
        /*0012*/ 	.short	0x0000
        /*0014*/ 	.byte	0x00, 0xf0, 0x81, 0x02


	//----- nvinfo : EIATTR_SPARSE_MMA_MASK
	.align		4
.L_1219:
        /*0018*/ 	.byte	0x03, 0x50
        /*001a*/ 	.short	0x0000


	//----- nvinfo : EIATTR_MAXREG_COUNT
	.align		4
        /*001c*/ 	.byte	0x03, 0x1b
        /*001e*/ 	.short	0x0060


	//----- nvinfo : EIATTR_NUM_BARRIERS
	.align		4
        /*0020*/ 	.byte	0x02, 0x4c
        /*0022*/ 	.byte	0x01
	.zero		1


	//----- nvinfo : EIATTR_MERCURY_ISA_VERSION
	.align		4
        /*0024*/ 	.byte	0x03, 0x5f
        /*0026*/ 	.short	0x0101


	//----- nvinfo : EIATTR_COOP_GROUP_MASK_REGIDS
	.align		4
        /*0028*/ 	.byte	0x04, 0x29
        /*002a*/ 	.short	(.L_1221 - .L_1220)


	//   ....[0]....
.L_1220:
        /*002c*/ 	.word	0xffffffff


	//   ....[1]....
        /*0030*/ 	.word	0xffffffff


	//   ....[2]....
        /*0034*/ 	.word	0xffffffff


	//   ....[3]....
        /*0038*/ 	.word	0xffffffff


	//   ....[4]....
        /*003c*/ 	.word	0xffffffff


	//   ....[5]....
        /*0040*/ 	.word	0xffffffff


	//   ....[6]....
        /*0044*/ 	.word	0xffffffff


	//   ....[7]....
        /*0048*/ 	.word	0xffffffff


	//   ....[8]....
        /*004c*/ 	.word	0xffffffff


	//   ....[9]....
        /*0050*/ 	.word	0xffffffff


	//----- nvinfo : EIATTR_COOP_GROUP_INSTR_OFFSETS
	.align		4
.L_1221:
        /*0054*/ 	.byte	0x04, 0x28
        /*0056*/ 	.short	(.L_1223 - .L_1222)


	//   ....[0]....
.L_1222:
        /*0058*/ 	.word	0x00000760


	//   ....[1]....
        /*005c*/ 	.word	0x00000770


	//   ....[2]....
        /*0060*/ 	.word	0x000007a0


	//   ....[3]....
        /*0064*/ 	.word	0x000007c0


	//   ....[4]....
        /*0068*/ 	.word	0x000007f0


	//   ....[5]....
        /*006c*/ 	.word	0x00000810


	//   ....[6]....
        /*0070*/ 	.word	0x00000840


	//   ....[7]....
        /*0074*/ 	.word	0x00000860


	//   ....[8]....
        /*0078*/ 	.word	0x00000890


	//   ....[9]....
        /*007c*/ 	.word	0x000008b0


	//----- nvinfo : EIATTR_EXIT_INSTR_OFFSETS
	.align		4
.L_1223:
        /*0080*/ 	.byte	0x04, 0x1c
        /*0082*/ 	.short	(.L_1225 - .L_1224)


	//   ....[0]....
.L_1224:
        /*0084*/ 	.word	0x00000060


	//   ....[1]....
        /*0088*/ 	.word	0x00001da0


	//----- nvinfo : EIATTR_MAX_THREADS
	.align		4
.L_1225:
        /*008c*/ 	.byte	0x04, 0x05
        /*008e*/ 	.short	(.L_1227 - .L_1226)
.L_1226:
        /*0090*/ 	.word	0x00000280
        /*0094*/ 	.word	0x00000001
        /*0098*/ 	.word	0x00000001


	//----- nvinfo : EIATTR_CRS_STACK_SIZE
	.align		4
.L_1227:
        /*009c*/ 	.byte	0x04, 0x1e
        /*009e*/ 	.short	(.L_1229 - .L_1228)
.L_1228:
        /*00a0*/ 	.word	0x00000000


	//----- nvinfo : EIATTR_CBANK_PARAM_SIZE
	.align		4
.L_1229:
        /*00a4*/ 	.byte	0x03, 0x19
        /*00a6*/ 	.short	0x00a0


	//----- nvinfo : EIATTR_PARAM_CBANK
	.align		4
        /*00a8*/ 	.byte	0x04, 0x0a
        /*00aa*/ 	.short	(.L_1231 - .L_1230)
	.align		4
.L_1230:
        /*00ac*/ 	.word	index@(.nv.constant0._Z35group_norm_nhwc_fwd_one_pass_kernelI11Bf16IOFp32WLi64ELi40ELi640EEv26Group_norm_nhwc_fwd_params)
        /*00b0*/ 	.short	0x0210
        /*00b2*/ 	.short	0x00a0


	//----- nvinfo : EIATTR_SW_WAR
	.align		4
.L_1231:
        /*00b4*/ 	.byte	0x04, 0x36
        /*00b6*/ 	.short	(.L_1233 - .L_1232)
.L_1232:
        /*00b8*/ 	.word	0x00000008
.L_1233:


//--------------------- .nv.info._Z35group_norm_nhwc_fwd_one_pass_kernelI11Bf16IOFp32WLi128ELi40ELi640EEv26Group_norm_nhwc_fwd_params --------------------------
	.section	.nv.info._Z35group_norm_nhwc_fwd_one_pass_kernelI11Bf16IOFp32WLi128ELi40ELi640EEv26Group_norm_nhwc_fwd_params,"",@"SHT_CUDA_INFO"
	.sectionflags	@""
	.align	4


	//----- nvinfo : EIATTR_CUDA_API_VERSION
	.align		4
        /*0000*/ 	.byte	0x04, 0x37
        /*0002*/ 	.short	(.L_1235 - .L_1234)
.L_1234:
        /*0004*/ 	.word	0x00000082


	//----- nvinfo : EIATTR_KPARAM_INFO
	.align		4
.L_1235:
        /*0008*/ 	.byte	0x04, 0x17
        /*000a*/ 	.short	(.L_1237 - .L_1236)
.L_1236:
        /*000c*/ 	.word	0x00000000
        /*0010*/ 	.short	0x0000
        /*0012*/ 	.short	0x0000
        /*0014*/ 	.byte	0x00, 0xf0, 0x81, 0x02


	//----- nvinfo : EIATTR_SPARSE_MMA_MASK
	.align		4
.L_1237:
        /*0018*/ 	.byte	0x03, 0x50
        /*001a*/ 	.short	0x0000


	//----- nvinfo : EIATTR_MAXREG_COUNT
	.align		4
        /*001c*/ 	.byte	0x03, 0x1b
        /*001e*/ 	.short	0x0060


	//----- nvinfo : EIATTR_NUM_BARRIERS
	.align		4
        /*0020*/ 	.byte	0x02, 0x4c
        /*0022*/ 	.byte	0x01
	.zero		1


	//----- nvinfo : EIATTR_MERCURY_ISA_VERSION
	.align		4
        /*0024*/ 	.byte	0x03, 0x5f
        /*0026*/ 	.short	0x0101


	//----- nvinfo : EIATTR_COOP_GROUP_MASK_REGIDS
	.align		4
        /*0028*/ 	.byte	0x04, 0x29
        /*002a*/ 	.short	(.L_1239 - .L_1238)


	//   ....[0]....
.L_1238:
        /*002c*/ 	.word	0xffffffff


	//   ....[1]....
        /*0030*/ 	.word	0xffffffff


	//   ....[2]....
        /*0034*/ 	.word	0xffffffff


	//   ....[3]....
        /*0038*/ 	.word	0xffffffff


	//   ....[4]....
        /*003c*/ 	.word	0xffffffff


	//   ....[5]....
        /*0040*/ 	.word	0xffffffff


	//   ....[6]....
        /*0044*/ 	.word	0xffffffff


	//   ....[7]....
        /*0048*/ 	.word	0xffffffff


	//   ....[8]....
        /*004c*/ 	.word	0xffffffff


	//   ....[9]....
        /*0050*/ 	.word	0xffffffff


	//----- nvinfo : EIATTR_COOP_GROUP_INSTR_OFFSETS
	.align		4
.L_1239:
        /*0054*/ 	.byte	0x04, 0x28
        /*0056*/ 	.short	(.L_1241 - .L_1240)


	//   ....[0]....
.L_1240:
        /*0058*/ 	.word	0x00000a60


	//   ....[1]....
        /*005c*/ 	.word	0x00000a70


	//   ....[2]....
        /*0060*/ 	.word	0x00000aa0


	//   ....[3]....
        /*0064*/ 	.word	0x00000ab0


	//   ....[4]....
        /*0068*/ 	.word	0x00000af0


	//   ....[5]....
        /*006c*/ 	.word	0x00000b00


	//   ....[6]....
        /*0070*/ 	.word	0x00000b40


	//   ....[7]....
        /*0074*/ 	.word	0x00000b50


	//   ....[8]....
        /*0078*/ 	.word	0x00000b90


	//   ....[9]....
        /*007c*/ 	.word	0x00000ba0


	//----- nvinfo : EIATTR_EXIT_INSTR_OFFSETS
	.align		4
.L_1241:
        /*0080*/ 	.byte	0x04, 0x1c
        /*0082*/ 	.short	(.L_1243 - .L_1242)


	//   ....[0]....
.L_1242:
        /*0084*/ 	.word	0x00000060


	//   ....[1]....
        /*0088*/ 	.word	0x000024f0


	//----- nvinfo : EIATTR_MAX_THREADS
	.align		4
.L_1243:
        /*008c*/ 	.byte	0x04, 0x05
        /*008e*/ 	.short	(.L_1245 - .L_1244)
.L_1244:
        /*0090*/ 	.word	0x00000280
        /*0094*/ 	.word	0x00000001
        /*0098*/ 	.word	0x00000001


	//----- nvinfo : EIATTR_CRS_STACK_SIZE
	.align		4
.L_1245:
        /*009c*/ 	.byte	0x04, 0x1e
        /*009e*/ 	.short	(.L_1247 - .L_1246)
.L_1246:
        /*00a0*/ 	.word	0x00000000


	//----- nvinfo : EIATTR_CBANK_PARAM_SIZE
	.align		4
.L_1247:
        /*00a4*/ 	.byte	0x03, 0x19
        /*00a6*/ 	.short	0x00a0


	//----- nvinfo : EIATTR_PARAM_CBANK
	.align		4
        /*00a8*/ 	.byte	0x04, 0x0a
        /*00aa*/ 	.short	(.L_1249 - .L_1248)
	.align		4
.L_1248:
        /*00ac*/ 	.word	index@(.nv.constant0._Z35group_norm_nhwc_fwd_one_pass_kernelI11Bf16IOFp32WLi128ELi40ELi640EEv26Group_norm_nhwc_fwd_params)
        /*00b0*/ 	.short	0x0210
        /*00b2*/ 	.short	0x00a0


	//----- nvinfo : EIATTR_SW_WAR
	.align		4
.L_1249:
        /*00b4*/ 	.byte	0x04, 0x36
        /*00b6*/ 	.short	(.L_1251 - .L_1250)
.L_1250:
        /*00b8*/ 	.word	0x00000008
.L_1251:


//--------------------- .nv.info._Z35group_norm_nhwc_fwd_one_pass_kernelI11Bf16IOFp32WLi256ELi40ELi640EEv26Group_norm_nhwc_fwd_params --------------------------
	.section	.nv.info._Z35group_norm_nhwc_fwd_one_pass_kernelI11Bf16IOFp32WLi256ELi40ELi640EEv26Group_norm_nhwc_fwd_params,"",@"SHT_CUDA_INFO"
	.sectionflags	@""
	.align	4


	//----- nvinfo : EIATTR_CUDA_API_VERSION
	.align		4
        /*0000*/ 	.byte	0x04, 0x37
        /*0002*/ 	.short	(.L_1253 - .L_1252)
.L_1252:
        /*0004*/ 	.word	0x00000082


	//----- nvinfo : EIATTR_KPARAM_INFO
	.align		4
.L_1253:
        /*0008*/ 	.byte	0x04, 0x17
        /*000a*/ 	.short	(.L_1255 - .L_1254)
.L_1254:
        /*000c*/ 	.word	0x00000000
        /*0010*/ 	.short	0x0000
        /*0012*/ 	.short	0x0000
        /*0014*/ 	.byte	0x00, 0xf0, 0x81, 0x02


	//----- nvinfo : EIATTR_SPARSE_MMA_MASK
	.align		4
.L_1255:
        /*0018*/ 	.byte	0x03, 0x50
        /*001a*/ 	.short	0x0000


	//----- nvinfo : EIATTR_MAXREG_COUNT
	.align		4
        /*001c*/ 	.byte	0x03, 0x1b
        /*001e*/ 	.short	0x0060


	//----- nvinfo : EIATTR_NUM_BARRIERS
	.align		4
        /*0020*/ 	.byte	0x02, 0x4c
        /*0022*/ 	.byte	0x01
	.zero		1


	//----- nvinfo : EIATTR_MERCURY_ISA_VERSION
	.align		4
        /*0024*/ 	.byte	0x03, 0x5f
        /*0026*/ 	.short	0x0101


	//----- nvinfo : EIATTR_COOP_GROUP_MASK_REGIDS
	.align		4
        /*0028*/ 	.byte	0x04, 0x29
        /*002a*/ 	.short	(.L_1257 - .L_1256)


	//   ....[0]....
.L_1256:
        /*002c*/ 	.word	0xffffffff


	//   ....[1]....
        /*0030*/ 	.word	0xffffffff


	//   ....[2]....
        /*0034*/ 	.word	0xffffffff


	//   ....[3]....
        /*0038*/ 	.word	0xffffffff


	//   ....[4]....
        /*003c*/ 	.word	0xffffffff


	//   ....[5]....
        /*0040*/ 	.word	0xffffffff


	//   ....[6]....
        /*0044*/ 	.word	0xffffffff


	//   ....[7]....
        /*0048*/ 	.word	0xffffffff


	//   ....[8]....
        /*004c*/ 	.word	0xffffffff


	//   ....[9]....
        /*0050*/ 	.word	0xffffffff


	//----- nvinfo : EIATTR_COOP_GROUP_INSTR_OFFSETS
	.align		4
.L_1257:
        /*0054*/ 	.byte	0x04, 0x28
        /*0056*/ 	.short	(.L_1259 - .L_1258)


	//   ....[0]....
.L_1258:
        /*0058*/ 	.word	0x00001060


	//   ....[1]....
        /*005c*/ 	.word	0x00001070


	//   ....[2]....
        /*0060*/ 	.word	0x000010a0


	//   ....[3]....
        /*0064*/ 	.word	0x000010b0


	//   ....[4]....
        /*0068*/ 	.word	0x000010f0


	//   ....[5]....
        /*006c*/ 	.word	0x00001100


	//   ....[6]....
        /*0070*/ 	.word	0x00001140


	//   ....[7]....
        /*0074*/ 	.word	0x00001150


	//   ....[8]....
        /*0078*/ 	.word	0x00001190


	//   ....[9]....
        /*007c*/ 	.word	0x000011a0


	//----- nvinfo : EIATTR_EXIT_INSTR_OFFSETS
	.align		4
.L_1259:
        /*0080*/ 	.byte	0x04, 0x1c
        /*0082*/ 	.short	(.L_1261 - .L_1260)


	//   ....[0]....
.L_1260:
        /*0084*/ 	.word	0x00000060


	//   ....[1]....
        /*0088*/ 	.word	0x00003530


	//----- nvinfo : EIATTR_MAX_THREADS
	.align		4
.L_1261:
        /*008c*/ 	.byte	0x04, 0x05
        /*008e*/ 	.short	(.L_1263 - .L_1262)
.L_1262:
        /*0090*/ 	.word	0x00000280
        /*0094*/ 	.word	0x00000001
        /*0098*/ 	.word	0x00000001


	//----- nvinfo : EIATTR_CRS_STACK_SIZE
	.align		4
.L_1263:
        /*009c*/ 	.byte	0x04, 0x1e
        /*009e*/ 	.short	(.L_1265 - .L_1264)
.L_1264:
        /*00a0*/ 	.word	0x00000000


	//----- nvinfo : EIATTR_CBANK_PARAM_SIZE
	.align		4
.L_1265:
        /*00a4*/ 	.byte	0x03, 0x19
        /*00a6*/ 	.short	0x00a0


	//----- nvinfo : EIATTR_PARAM_CBANK
	.align		4
        /*00a8*/ 	.byte	0x04, 0x0a
        /*00aa*/ 	.short	(.L_1267 - .L_1266)
	.align		4
.L_1266:
        /*00ac*/ 	.word	index@(.nv.constant0._Z35group_norm_nhwc_fwd_one_pass_kernelI11Bf16IOFp32WLi256ELi40ELi640EEv26Group_norm_nhwc_fwd_params)
        /*00b0*/ 	.short	0x0210
        /*00b2*/ 	.short	0x00a0


	//----- nvinfo : EIATTR_SW_WAR
	.align		4
.L_1267:
        /*00b4*/ 	.byte	0x04, 0x36
        /*00b6*/ 	.short	(.L_1269 - .L_1268)
.L_1268:
        /*00b8*/ 	.word	0x00000008
.L_1269:


//--------------------- .nv.info._Z35group_norm_nhwc_fwd_one_pass_kernelI11Bf16IOFp32WLi512ELi40ELi640EEv26Group_norm_nhwc_fwd_params --------------------------
	.section	.nv.info._Z35group_norm_nhwc_fwd_one_pass_kernelI11Bf16IOFp32WLi512ELi40ELi640EEv26Group_norm_nhwc_fwd_params,"",@"SHT_CUDA_INFO"
	.sectionflags	@""
	.align	4


	//----- nvinfo : EIATTR_CUDA_API_VERSION
	.align		4
        /*0000*/ 	.byte	0x04, 0x37
        /*0002*/ 	.short	(.L_1271 - .L_1270)
.L_1270:
        /*0004*/ 	.word	0x00000082


	//----- nvinfo : EIATTR_KPARAM_INFO
	.align		4
.L_1271:
        /*0008*/ 	.byte	0x04, 0x17
        /*000a*/ 	.short	(.L_1273 - .L_1272)
.L_1272:
        /*000c*/ 	.word	0x00000000
        /*0010*/ 	.short	0x0000
        /*0012*/ 	.short	0x0000
        /*0014*/ 	.byte	0x00, 0xf0, 0x81, 0x02


	//----- nvinfo : EIATTR_SPARSE_MMA_MASK
	.align		4
.L_1273:
        /*0018*/ 	.byte	0x03, 0x50
        /*001a*/ 	.short	0x0000


	//----- nvinfo : EIATTR_MAXREG_COUNT
	.align		4
        /*001c*/ 	.byte	0x03, 0x1b
        /*001e*/ 	.short	0x0060


	//----- nvinfo : EIATTR_NUM_BARRIERS
	.align		4
        /*0020*/ 	.byte	0x02, 0x4c
        /*0022*/ 	.byte	0x01
	.zero		1


	//----- nvinfo : EIATTR_MERCURY_ISA_VERSION
	.align		4
        /*0024*/ 	.byte	0x03, 0x5f
        /*0026*/ 	.short	0x0101


	//----- nvinfo : EIATTR_COOP_GROUP_MASK_REGIDS
	.align		4
        /*0028*/ 	.byte	0x04, 0x29
        /*002a*/ 	.short	(.L_1275 - .L_1274)


	//   ....[0]....
.L_1274:
        /*002c*/ 	.word	0xffffffff


	//   ....[1]....
        /*0030*/ 	.word	0xffffffff


	//   ....[2]....
        /*0034*/ 	.word	0xffffffff


	//   ....[3]....
        /*0038*/ 	.word	0xffffffff


	//   ....[4]....
        /*003c*/ 	.word	0xffffffff


	//   ....[5]....
        /*0040*/ 	.word	0xffffffff


	//   ....[6]....
        /*0044*/ 	.word	0xffffffff


	//   ....[7]....
        /*0048*/ 	.word	0xffffffff


	//   ....[8]....
        /*004c*/ 	.word	0xffffffff


	//   ....[9]....
        /*0050*/ 	.word	0xffffffff


	//----- nvinfo : EIATTR_COOP_GROUP_INSTR_OFFSETS
	.align		4
.L_1275:
        /*0054*/ 	.byte	0x04, 0x28
        /*0056*/ 	.short	(.L_1277 - .L_1276)


	//   ....[0]....
.L_1276:
        /*0058*/ 	.word	0x00001cf0


	//   ....[1]....
        /*005c*/ 	.word	0x00001d00


	//   ....[2]....
        /*0060*/ 	.word	0x00001d40


	//   ....[3]....
        /*0064*/ 	.word	0x00001d50


	//   ....[4]....
        /*0068*/ 	.word	0x00001d90


	//   ....[5]....
        /*006c*/ 	.word	0x00001da0


	//   ....[6]....
        /*0070*/ 	.word	0x00001de0


	//   ....[7]....
        /*0074*/ 	.word	0x00001df0


	//   ....[8]....
        /*0078*/ 	.word	0x00001e40


	//   ....[9]....
        /*007c*/ 	.word	0x00001e50


	//----- nvinfo : EIATTR_EXIT_INSTR_OFFSETS
	.align		4
.L_1277:
        /*0080*/ 	.byte	0x04, 0x1c
        /*0082*/ 	.short	(.L_1279 - .L_1278)


	//   ....[0]....
.L_1278:
        /*0084*/ 	.word	0x00000060


	//   ....[1]....
        /*0088*/ 	.word	0x00005430


	//----- nvinfo : EIATTR_MAX_THREADS
	.align		4
.L_1279:
        /*008c*/ 	.byte	0x04, 0x05
        /*008e*/ 	.short	(.L_1281 - .L_1280)
.L_1280:
        /*0090*/ 	.word	0x00000280
        /*0094*/ 	.word	0x00000001
        /*0098*/ 	.word	0x00000001


	//----- nvinfo : EIATTR_CRS_STACK_SIZE
	.align		4
.L_1281:
        /*009c*/ 	.byte	0x04, 0x1e
        /*009e*/ 	.short	(.L_1283 - .L_1282)
.L_1282:
        /*00a0*/ 	.word	0x00000000


	//----- nvinfo : EIATTR_CBANK_PARAM_SIZE
	.align		4
.L_1283:
        /*00a4*/ 	.byte	0x03, 0x19
        /*00a6*/ 	.short	0x00a0


	//----- nvinfo : EIATTR_PARAM_CBANK
	.align		4
        /*00a8*/ 	.byte	0x04, 0x0a
        /*00aa*/ 	.short	(.L_1285 - .L_1284)
	.align		4
.L_1284:
        /*00ac*/ 	.word	index@(.nv.constant0._Z35group_norm_nhwc_fwd_one_pass_kernelI11Bf16IOFp32WLi512ELi40ELi640EEv26Group_norm_nhwc_fwd_params)
        /*00b0*/ 	.short	0x0210
        /*00b2*/ 	.short	0x00a0


	//----- nvinfo : EIATTR_SW_WAR
	.align		4
.L_1285:
        /*00b4*/ 	.byte	0x04, 0x36
        /*00b6*/ 	.short	(.L_1287 - .L_1286)
.L_1286:
        /*00b8*/ 	.word	0x00000008
.L_1287:


//--------------------- .nv.info._Z35group_norm_nhwc_fwd_one_pass_kernelI11Bf16IOBf16WLi64ELi40ELi640EEv26Group_norm_nhwc_fwd_params --------------------------
	.section	.nv.info._Z35group_norm_nhwc_fwd_one_pass_kernelI11Bf16IOBf16WLi64ELi40ELi640EEv26Group_norm_nhwc_fwd_params,"",@"SHT_CUDA_INFO"
	.sectionflags	@""
	.align	4


	//----- nvinfo : EIATTR_CUDA_API_VERSION
	.align		4
        /*0000*/ 	.byte	0x04, 0x37
        /*0002*/ 	.short	(.L_1289 - .L_1288)
.L_1288:
        /*0004*/ 	.word	0x00000082


	//----- nvinfo : EIATTR_KPARAM_INFO
	.align		4
.L_1289:
        /*0008*/ 	.byte	0x04, 0x17
        /*000a*/ 	.short	(.L_1291 - .L_1290)
.L_1290:
        /*000c*/ 	.word	0x00000000
        /*0010*/ 	.short	0x0000
        /*0012*/ 	.short	0x0000
        /*0014*/ 	.byte	0x00, 0xf0, 0x81, 0x02


	//----- nvinfo : EIATTR_SPARSE_MMA_MASK
	.align		4
.L_1291:
        /*0018*/ 	.byte	0x03, 0x50
        /*001a*/ 	.short	0x0000


	//----- nvinfo : EIATTR_MAXREG_COUNT
	.align		4
        /*001c*/ 	.byte	0x03, 0x1b
        /*001e*/ 	.short	0x0060


	//----- nvinfo : EIATTR_NUM_BARRIERS
	.align		4
        /*0020*/ 	.byte	0x02, 0x4c
        /*0022*/ 	.byte	0x01
	.zero		1


	//----- nvinfo : EIATTR_MERCURY_ISA_VERSION
	.align		4
        /*0024*/ 	.byte	0x03, 0x5f
        /*0026*/ 	.short	0x0101


	//----- nvinfo : EIATTR_COOP_GROUP_MASK_REGIDS
	.align		4
        /*0028*/ 	.byte	0x04, 0x29
        /*002a*/ 	.short	(.L_1293 - .L_1292)


	//   ....[0]....
.L_1292:
        /*002c*/ 	.word	0xffffffff


	//   ....[1]....
        /*0030*/ 	.word	0xffffffff


	//   ....[2]....
        /*0034*/ 	.word	0xffffffff


	//   ....[3]....
        /*0038*/ 	.word	0xffffffff


	//   ....[4]....
        /*003c*/ 	.word	0xffffffff


	//   ....[5]....
        /*0040*/ 	.word	0xffffffff


	//   ....[6]....
        /*0044*/ 	.word	0xffffffff


	//   ....[7]....
        /*0048*/ 	.word	0xffffffff


	//   ....[8]....
        /*004c*/ 	.word	0xffffffff


	//   ....[9]....
        /*0050*/ 	.word	0xffffffff


	//----- nvinfo : EIATTR_COOP_GROUP_INSTR_OFFSETS
	.align		4
.L_1293:
        /*0054*/ 	.byte	0x04, 0x28
        /*0056*/ 	.short	(.L_1295 - .L_1294)


	//   ....[0]....
.L_1294:
        /*0058*/ 	.word	0x00000760


	//   ....[1]....
        /*005c*/ 	.word	0x00000770


	//   ....[2]....
        /*0060*/ 	.word	0x000007a0


	//   ....[3]....
        /*0064*/ 	.word	0x000007c0


	//   ....[4]....
        /*0068*/ 	.word	0x000007f0


	//   ....[5]....
        /*006c*/ 	.word	0x00000810


	//   ....[6]....
        /*0070*/ 	.word	0x00000840


	//   ....[7]....
        /*0074*/ 	.word	0x00000860


	//   ....[8]....
        /*0078*/ 	.word	0x00000890


	//   ....[9]....
        /*007c*/ 	.word	0x000008b0


	//----- nvinfo : EIATTR_EXIT_INSTR_OFFSETS
	.align		4
.L_1295:
        /*0080*/ 	.byte	0x04, 0x1c
        /*0082*/ 	.short	(.L_1297 - .L_1296)


	//   ....[0]....
.L_1296:
        /*0084*/ 	.word	0x00000060


	//   ....[1]....
        /*0088*/ 	.word	0x00001de0


	//----- nvinfo : EIATTR_MAX_THREADS
	.align		4
.L_1297:
        /*008c*/ 	.byte	0x04, 0x05
        /*008e*/ 	.short	(.L_1299 - .L_1298)
.L_1298:
        /*0090*/ 	.word	0x00000280
        /*0094*/ 	.word	0x00000001
        /*0098*/ 	.word	0x00000001


	//----- nvinfo : EIATTR_CRS_STACK_SIZE
	.align		4
.L_1299:
        /*009c*/ 	.byte	0x04, 0x1e
        /*009e*/ 	.short	(.L_1301 - .L_1300)
.L_1300:
        /*00a0*/ 	.word	0x00000000


	//----- nvinfo : EIATTR_CBANK_PARAM_SIZE
	.align		4
.L_1301:
        /*00a4*/ 	.byte	0x03, 0x19
        /*00a6*/ 	.short	0x00a0


	//----- nvinfo : EIATTR_PARAM_CBANK
	.align		4
        /*00a8*/ 	.byte	0x04, 0x0a
        /*00aa*/ 	.short	(.L_1303 - .L_1302)
	.align		4
.L_1302:
        /*00ac*/ 	.word	index@(.nv.constant0._Z35group_norm_nhwc_fwd_one_pass_kernelI11Bf16IOBf16WLi64ELi40ELi640EEv26Group_norm_nhwc_fwd_params)
        /*00b0*/ 	.short	0x0210
        /*00b2*/ 	.short	0x00a0


	//----- nvinfo : EIATTR_SW_WAR
	.align		4
.L_1303:
        /*00b4*/ 	.byte	0x04, 0x36
        /*00b6*/ 	.short	(.L_1305 - .L_1304)
.L_1304:
        /*00b8*/ 	.word	0x00000008
.L_1305:


//--------------------- .nv.info._Z35group_norm_nhwc_fwd_one_pass_kernelI11Bf16IOBf16WLi128ELi40ELi640EEv26Group_norm_nhwc_fwd_params --------------------------
	.section	.nv.info._Z35group_norm_nhwc_fwd_one_pass_kernelI11Bf16IOBf16WLi128ELi40ELi640EEv26Group_norm_nhwc_fwd_params,"",@"SHT_CUDA_INFO"
	.sectionflags	@""
	.align	4


	//----- nvinfo : EIATTR_CUDA_API_VERSION
	.align		4
        /*0000*/ 	.byte	0x04, 0x37
        /*0002*/ 	.short	(.L_1307 - .L_1306)
.L_1306:
        /*0004*/ 	.word	0x00000082


	//----- nvinfo : EIATTR_KPARAM_INFO
	.align		4
.L_1307:
        /*0008*/ 	.byte	0x04, 0x17
        /*000a*/ 	.short	(.L_1309 - .L_1308)
.L_1308:
        /*000c*/ 	.word	0x00000000
        /*0010*/ 	.short	0x0000
        /*0012*/ 	.short	0x0000
        /*0014*/ 	.byte	0x00, 0xf0, 0x81, 0x02


	//----- nvinfo : EIATTR_SPARSE_MMA_MASK
	.align		4
.L_1309:
        /*0018*/ 	.byte	0x03, 0x50
        /*001a*/ 	.short	0x0000


	//----- nvinfo : EIATTR_MAXREG_COUNT
	.align		4
        /*001c*/ 	.byte	0x03, 0x1b
        /*001e*/ 	.short	0x0060


	//----- nvinfo : EIATTR_NUM_BARRIERS
	.align		4
        /*0020*/ 	.byte	0x02, 0x4c
        /*0022*/ 	.byte	0x01
	.zero		1


	//----- nvinfo : EIATTR_MERCURY_ISA_VERSION
	.align		4
        /*0024*/ 	.byte	0x03, 0x5f
        /*0026*/ 	.short	0x0101


	//----- nvinfo : EIATTR_COOP_GROUP_MASK_REGIDS
	.align		4
        /*0028*/ 	.byte	0x04, 0x29
        /*002a*/ 	.short	(.L_1311 - .L_1310)


	//   ....[0]....
.L_1310:
        /*002c*/ 	.word	0xffffffff


	//   ....[1]....
        /*0030*/ 	.word	0xffffffff


	//   ....[2]....
        /*0034*/ 	.word	0xffffffff


	//   ....[3]....
        /*0038*/ 	.word	0xffffffff


	//   ....[4]....
        /*003c*/ 	.word	0xffffffff


	//   ....[5]....
        /*0040*/ 	.word	0xffffffff


	//   ....[6]....
        /*0044*/ 	.word	0xffffffff


	//   ....[7]....
        /*0048*/ 	.word	0xffffffff


	//   ....[8]....
        /*004c*/ 	.word	0xffffffff


	//   ....[9]....
        /*0050*/ 	.word	0xffffffff


	//----- nvinfo : EIATTR_COOP_GROUP_INSTR_OFFSETS
	.align		4
.L_1311:
        /*0054*/ 	.byte	0x04, 0x28
        /*0056*/ 	.short	(.L_1313 - .L_1312)


	//   ....[0]....
.L_1312:
        /*0058*/ 	.word	0x00000a60


	//   ....[1]....
        /*005c*/ 	.word	0x00000a70


	//   ....[2]....
        /*0060*/ 	.word	0x00000aa0


	//   ....[3]....
        /*0064*/ 	.word	0x00000ab0


	//   ....[4]....
        /*0068*/ 	.word	0x00000af0


	//   ....[5]....
        /*006c*/ 	.word	0x00000b00


	//   ....[6]....
        /*0070*/ 	.word	0x00000b40


	//   ....[7]....
        /*0074*/ 	.word	0x00000b50


	//   ....[8]....
        /*0078*/ 	.word	0x00000b90


	//   ....[9]....
        /*007c*/ 	.word	0x00000ba0


	//----- nvinfo : EIATTR_EXIT_INSTR_OFFSETS
	.align		4
.L_1313:
        /*0080*/ 	.byte	0x04, 0x1c
        /*0082*/ 	.short	(.L_1315 - .L_1314)


	//   ....[0]....
.L_1314:
        /*0084*/ 	.word	0x00000060


	//   ....[1]....
        /*0088*/ 	.word	0x00002550


	//----- nvinfo : EIATTR_MAX_THREADS
	.align		4
.L_1315:
        /*008c*/ 	.byte	0x04, 0x05
        /*008e*/ 	.short	(.L_1317 - .L_1316)
.L_1316:
        /*0090*/ 	.word	0x00000280
        /*0094*/ 	.word	0x00000001
        /*0098*/ 	.word	0x00000001


	//----- nvinfo : EIATTR_CRS_STACK_SIZE
	.align		4
.L_1317:
        /*009c*/ 	.byte	0x04, 0x1e
        /*009e*/ 	.short	(.L_1319 - .L_1318)
.L_1318:
        /*00a0*/ 	.word	0x00000000


	//----- nvinfo : EIATTR_CBANK_PARAM_SIZE
	.align		4
.L_1319:
        /*00a4*/ 	.byte	0x03, 0x19
        /*00a6*/ 	.short	0x00a0


	//----- nvinfo : EIATTR_PARAM_CBANK
	.align		4
        /*00a8*/ 	.byte	0x04, 0x0a
        /*00aa*/ 	.short	(.L_1321 - .L_1320)
	.align		4
.L_1320:
        /*00ac*/ 	.word	index@(.nv.constant0._Z35group_norm_nhwc_fwd_one_pass_kernelI11Bf16IOBf16WLi128ELi40ELi640EEv26Group_norm_nhwc_fwd_params)
        /*00b0*/ 	.short	0x0210
        /*00b2*/ 	.short	0x00a0


	//----- nvinfo : EIATTR_SW_WAR
	.align		4
.L_1321:
        /*00b4*/ 	.byte	0x04, 0x36
        /*00b6*/ 	.short	(.L_1323 - .L_1322)
.L_1322:
        /*00b8*/ 	.word	0x00000008
.L_1323:


//--------------------- .nv.info._Z35group_norm_nhwc_fwd_one_pass_kernelI11Bf16IOBf16WLi256ELi40ELi640EEv26Group_norm_nhwc_fwd_params --------------------------
	.section	.nv.info._Z35group_norm_nhwc_fwd_one_pass_kernelI11Bf16IOBf16WLi256ELi40ELi640EEv26Group_norm_nhwc_fwd_params,"",@"SHT_CUDA_INFO"
	.sectionflags	@""
	.align	4


	//----- nvinfo : EIATTR_CUDA_API_VERSION
	.align		4
        /*0000*/ 	.byte	0x04, 0x37
        /*0002*/ 	.short	(.L_1325 - .L_1324)
.L_1324:
        /*0004*/ 	.word	0x00000082


	//----- nvinfo : EIATTR_KPARAM_INFO
	.align		4
.L_1325:
        /*0008*/ 	.byte	0x04, 0x17
        /*000a*/ 	.short	(.L_1327 - .L_1326)
.L_1326:
        /*000c*/ 	.word	0x00000000
        /*0010*/ 	.short	0x0000
        /*0012*/ 	.short	0x0000
        /*0014*/ 	.byte	0x00, 0xf0, 0x81, 0x02


	//----- nvinfo : EIATTR_SPARSE_MMA_MASK
	.align		4
.L_1327:
        /*0018*/ 	.byte	0x03, 0x50
        /*001a*/ 	.short	0x0000


	//----- nvinfo : EIATTR_MAXREG_COUNT
	.align		4
        /*001c*/ 	.byte	0x03, 0x1b
        /*001e*/ 	.short	0x0060


	//----- nvinfo : EIATTR_NUM_BARRIERS
	.align		4
        /*0020*/ 	.byte	0x02, 0x4c
        /*0022*/ 	.byte	0x01
	.zero		1


	//----- nvinfo : EIATTR_MERCURY_ISA_VERSION
	.align		4
        /*0024*/ 	.byte	0x03, 0x5f
        /*0026*/ 	.short	0x0101


	//----- nvinfo : EIATTR_COOP_GROUP_MASK_REGIDS
	.align		4
        /*0028*/ 	.byte	0x04, 0x29
        /*002a*/ 	.short	(.L_1329 - .L_1328)


	//   ....[0]....
.L_1328:
        /*002c*/ 	.word	0xffffffff


	//   ....[1]....
        /*0030*/ 	.word	0xffffffff


	//   ....[2]....
        /*0034*/ 	.word	0xffffffff


	//   ....[3]....
        /*0038*/ 	.word	0xffffffff


	//   ....[4]....
        /*003c*/ 	.word	0xffffffff


	//   ....[5]....
        /*0040*/ 	.word	0xffffffff


	//   ....[6]....
        /*0044*/ 	.word	0xffffffff


	//   ....[7]....
        /*0048*/ 	.word	0xffffffff


	//   ....[8]....
        /*004c*/ 	.word	0xffffffff


	//   ....[9]....
        /*0050*/ 	.word	0xffffffff


	//----- nvinfo : EIATTR_COOP_GROUP_INSTR_OFFSETS
	.align		4
.L_1329:
        /*0054*/ 	.byte	0x04, 0x28
        /*0056*/ 	.short	(.L_1331 - .L_1330)


	//   ....[0]....
.L_1330:
        /*0058*/ 	.word	0x00001060


	//   ....[1]....
        /*005c*/ 	.word	0x00001070


	//   ....[2]....
        /*0060*/ 	.word	0x000010a0


	//   ....[3]....
        /*0064*/ 	.word	0x000010b0


	//   ....[4]....
        /*0068*/ 	.word	0x000010f0


	//   ....[5]....
        /*006c*/ 	.word	0x00001100


	//   ....[6]....
        /*0070*/ 	.word	0x00001140


	//   ....[7]....
        /*0074*/ 	.word	0x00001150


	//   ....[8]....
        /*0078*/ 	.word	0x00001190


	//   ....[9]....
        /*007c*/ 	.word	0x000011a0


	//----- nvinfo : EIATTR_EXIT_INSTR_OFFSETS
	.align		4
.L_1331:
        /*0080*/ 	.byte	0x04, 0x1c
        /*0082*/ 	.short	(.L_1333 - .L_1332)


	//   ....[0]....
.L_1332:
        /*0084*/ 	.word	0x00000060


	//   ....[1]....
        /*0088*/ 	.word	0x00003570


	//----- nvinfo : EIATTR_MAX_THREADS
	.align		4
.L_1333:
        /*008c*/ 	.byte	0x04, 0x05
        /*008e*/ 	.short	(.L_1335 - .L_1334)
.L_1334:
        /*0090*/ 	.word	0x00000280
        /*0094*/ 	.word	0x00000001
        /*0098*/ 	.word	0x00000001


	//----- nvinfo : EIATTR_CRS_STACK_SIZE
	.align		4
.L_1335:
        /*009c*/ 	.byte	0x04, 0x1e
        /*009e*/ 	.short	(.L_1337 - .L_1336)
.L_1336:
        /*00a0*/ 	.word	0x00000000


	//----- nvinfo : EIATTR_CBANK_PARAM_SIZE
	.align		4
.L_1337:
        /*00a4*/ 	.byte	0x03, 0x19
        /*00a6*/ 	.short	0x00a0


	//----- nvinfo : EIATTR_PARAM_CBANK
	.align		4
        /*00a8*/ 	.byte	0x04, 0x0a
        /*00aa*/ 	.short	(.L_1339 - .L_1338)
	.align		4
.L_1338:
        /*00ac*/ 	.word	index@(.nv.constant0._Z35group_norm_nhwc_fwd_one_pass_kernelI11Bf16IOBf16WLi256ELi40ELi640EEv26Group_norm_nhwc_fwd_params)
        /*00b0*/ 	.short	0x0210
        /*00b2*/ 	.short	0x00a0


	//----- nvinfo : EIATTR_SW_WAR
	.align		4
.L_1339:
        /*00b4*/ 	.byte	0x04, 0x36
        /*00b6*/ 	.short	(.L_1341 - .L_1340)
.L_1340:
        /*00b8*/ 	.word	0x00000008
.L_1341:


//--------------------- .nv.info._Z35group_norm_nhwc_fwd_one_pass_kernelI11Bf16IOBf16WLi512ELi40ELi640EEv26Group_norm_nhwc_fwd_params --------------------------
	.section	.nv.info._Z35group_norm_nhwc_fwd_one_pass_kernelI11Bf16IOBf16WLi512ELi40ELi640EEv26Group_norm_nhwc_fwd_params,"",@"SHT_CUDA_INFO"
	.sectionflags	@""
	.align	4


	//----- nvinfo : EIATTR_CUDA_API_VERSION
	.align		4
        /*0000*/ 	.byte	0x04, 0x37
        /*0002*/ 	.short	(.L_1343 - .L_1342)
.L_1342:
        /*0004*/ 	.word	0x00000082


	//----- nvinfo : EIATTR_KPARAM_INFO
	.align		4
.L_1343:
        /*0008*/ 	.byte	0x04, 0x17
        /*000a*/ 	.short	(.L_1345 - .L_1344)
.L_1344:
        /*000c*/ 	.word	0x00000000
        /*0010*/ 	.short	0x0000
        /*0012*/ 	.short	0x0000
        /*0014*/ 	.byte	0x00, 0xf0, 0x81, 0x02


	//----- nvinfo : EIATTR_SPARSE_MMA_MASK
	.align		4
.L_1345:
        /*0018*/ 	.byte	0x03, 0x50
        /*001a*/ 	.short	0x0000


	//----- nvinfo : EIATTR_MAXREG_COUNT
	.align		4
        /*001c*/ 	.byte	0x03, 0x1b
        /*001e*/ 	.short	0x0060


	//----- nvinfo : EIATTR_NUM_BARRIERS
	.align		4
        /*0020*/ 	.byte	0x02, 0x4c
        /*0022*/ 	.byte	0x01
	.zero		1


	//----- nvinfo : EIATTR_MERCURY_ISA_VERSION
	.align		4
        /*0024*/ 	.byte	0x03, 0x5f
        /*0026*/ 	.short	0x0101


	//----- nvinfo : EIATTR_COOP_GROUP_MASK_REGIDS
	.align		4
        /*0028*/ 	.byte	0x04, 0x29
        /*002a*/ 	.short	(.L_1347 - .L_1346)


	//   ....[0]....
.L_1346:
        /*002c*/ 	.word	0xffffffff


	//   ....[1]....
        /*0030*/ 	.word	0xffffffff


	//   ....[2]....
        /*0034*/ 	.word	0xffffffff


	//   ....[3]....
        /*0038*/ 	.word	0xffffffff


	//   ....[4]....
        /*003c*/ 	.word	0xffffffff


	//   ....[5]....
        /*0040*/ 	.word	0xffffffff


	//   ....[6]....
        /*0044*/ 	.word	0xffffffff


	//   ....[7]....
        /*0048*/ 	.word	0xffffffff


	//   ....[8]....
        /*004c*/ 	.word	0xffffffff


	//   ....[9]....
        /*0050*/ 	.word	0xffffffff


	//----- nvinfo : EIATTR_COOP_GROUP_INSTR_OFFSETS
	.align		4
.L_1347:
        /*0054*/ 	.byte	0x04, 0x28
        /*0056*/ 	.short	(.L_1349 - .L_1348)


	//   ....[0]....
.L_1348:
        /*0058*/ 	.word	0x00001cf0


	//   ....[1]....
        /*005c*/ 	.word	0x00001d00


	//   ....[2]....
        /*0060*/ 	.word	0x00001d40


	//   ....[3]....
        /*0064*/ 	.word	0x00001d50


	//   ....[4]....
        /*0068*/ 	.word	0x00001d90


	//   ....[5]....
        /*006c*/ 	.word	0x00001da0


	//   ....[6]....
        /*0070*/ 	.word	0x00001de0


	//   ....[7]....
        /*0074*/ 	.word	0x00001df0


	//   ....[8]....
        /*0078*/ 	.word	0x00001e40


	//   ....[9]....
        /*007c*/ 	.word	0x00001e50


	//----- nvinfo : EIATTR_EXIT_INSTR_OFFSETS
	.align		4
.L_1349:
        /*0080*/ 	.byte	0x04, 0x1c
        /*0082*/ 	.short	(.L_1351 - .L_1350)


	//   ....[0]....
.L_1350:
        /*0084*/ 	.word	0x00000060


	//   ....[1]....
        /*0088*/ 	.word	0x00005490


	//----- nvinfo : EIATTR_MAX_THREADS
	.align		4
.L_1351:
        /*008c*/ 	.byte	0x04, 0x05
        /*008e*/ 	.short	(.L_1353 - .L_1352)
.L_1352:
        /*0090*/ 	.word	0x00000280
        /*0094*/ 	.word	0x00000001
        /*0098*/ 	.word	0x00000001


	//----- nvinfo : EIATTR_CRS_STACK_SIZE
	.align		4
.L_1353:
        /*009c*/ 	.byte	0x04, 0x1e
        /*009e*/ 	.short	(.L_1355 - .L_1354)
.L_1354:
        /*00a0*/ 	.word	0x00000000


	//----- nvinfo : EIATTR_CBANK_PARAM_SIZE
	.align		4
.L_1355:
        /*00a4*/ 	.byte	0x03, 0x19
        /*00a6*/ 	.short	0x00a0


	//----- nvinfo : EIATTR_PARAM_CBANK
	.align		4
        /*00a8*/ 	.byte	0x04, 0x0a
        /*00aa*/ 	.short	(.L_1357 - .L_1356)
	.align		4
.L_1356:
        /*00ac*/ 	.word	index@(.nv.constant0._Z35group_norm_nhwc_fwd_one_pass_kernelI11Bf16IOBf16WLi512ELi40ELi640EEv26Group_norm_nhwc_fwd_params)
        /*00b0*/ 	.short	0x0210
        /*00b2*/ 	.short	0x00a0


	//----- nvinfo : EIATTR_SW_WAR
	.align		4
.L_1357:
        /*00b4*/ 	.byte	0x04, 0x36
        /*00b6*/ 	.short	(.L_1359 - .L_1358)
.L_1358:
        /*00b8*/ 	.word	0x00000008
.L_1359:


//--------------------- .nv.info._Z35group_norm_nhwc_fwd_one_pass_kernelI11Bf16IOFp16WLi64ELi40ELi640EEv26Group_norm_nhwc_fwd_params --------------------------
	.section	.nv.info._Z35group_norm_nhwc_fwd_one_pass_kernelI11Bf16IOFp16WLi64ELi40ELi640EEv26Group_norm_nhwc_fwd_params,"",@"SHT_CUDA_INFO"
	.sectionflags	@""
	.align	4


	//----- nvinfo : EIATTR_CUDA_API_VERSION
	.align		4
        /*0000*/ 	.byte	0x04, 0x37
        /*0002*/ 	.short	(.L_1361 - .L_1360)
.L_1360:
        /*0004*/ 	.word	0x00000082


	//----- nvinfo : EIATTR_KPARAM_INFO
	.align		4
.L_1361:
        /*0008*/ 	.byte	0x04, 0x17
        /*000a*/ 	.short	(.L_1363 - .L_1362)
.L_1362:
        /*000c*/ 	.word	0x00000000
        /*0010*/ 	.short	0x0000
        /*0012*/ 	.short	0x0000
        /*0014*/ 	.byte	0x00, 0xf0, 0x81, 0x02


	//----- nvinfo : EIATTR_SPARSE_MMA_MASK
	.align		4
.L_1363:
        /*0018*/ 	.byte	0x03, 0x50
        /*001a*/ 	.short	0x0000


	//----- nvinfo : EIATTR_MAXREG_COUNT
	.align		4
        /*001c*/ 	.byte	0x03, 0x1b
        /*001e*/ 	.short	0x0060


	//----- nvinfo : EIATTR_NUM_BARRIERS
	.align		4
        /*0020*/ 	.byte	0x02, 0x4c
        /*0022*/ 	.byte	0x01
	.zero		1


	//----- nvinfo : EIATTR_MERCURY_ISA_VERSION
	.align		4
        /*0024*/ 	.byte	0x03, 0x5f
        /*0026*/ 	.short	0x0101


	//----- nvinfo : EIATTR_COOP_GROUP_MASK_REGIDS
	.align		4
        /*0028*/ 	.byte	0x04, 0x29
        /*002a*/ 	.short	(.L_1365 - .L_1364)


	//   ....[0]....
.L_1364:
        /*002c*/ 	.word	0xffffffff


	//   ....[1]....
        /*0030*/ 	.word	0xffffffff


	//   ....[2]....
        /*0034*/ 	.word	0xffffffff


	//   ....[3]....
        /*0038*/ 	.word	0xffffffff


	//   ....[4]....
        /*003c*/ 	.word	0xffffffff


	//   ....[5]....
        /*0040*/ 	.word	0xffffffff


	//   ....[6]....
        /*0044*/ 	.word	0xffffffff


	//   ....[7]....
        /*0048*/ 	.word	0xffffffff


	//   ....[8]....
        /*004c*/ 	.word	0xffffffff


	//   ....[9]....
        /*0050*/ 	.word	0xffffffff


	//----- nvinfo : EIATTR_COOP_GROUP_INSTR_OFFSETS
	.align		4
.L_1365:
        /*0054*/ 	.byte	0x04, 0x28
        /*0056*/ 	.short	(.L_1367 - .L_1366)


	//   ....[0]....
.L_1366:
        /*0058*/ 	.word	0x00000760


	//   ....[1]....
        /*005c*/ 	.word	0x00000770


	//   ....[2]....
        /*0060*/ 	.word	0x000007a0


	//   ....[3]....
        /*0064*/ 	.word	0x000007c0


	//   ....[4]....
        /*0068*/ 	.word	0x000007f0


	//   ....[5]....
        /*006c*/ 	.word	0x00000810


	//   ....[6]....
        /*0070*/ 	.word	0x00000840


	//   ....[7]....
        /*0074*/ 	.word	0x00000860


	//   ....[8]....
        /*0078*/ 	.word	0x00000890


	//   ....[9]....
        /*007c*/ 	.word	0x000008b0


	//----- nvinfo : EIATTR_EXIT_INSTR_OFFSETS
	.align		4
.L_1367:
        /*0080*/ 	.byte	0x04, 0x1c
        /*0082*/ 	.short	(.L_1369 - .L_1368)


	//   ....[0]....
.L_1368:
        /*0084*/ 	.word	0x00000060


	//   ....[1]....
        /*0088*/ 	.word	0x00001de0


	//----- nvinfo : EIATTR_MAX_THREADS
	.align		4
.L_1369:
        /*008c*/ 	.byte	0x04, 0x05
        /*008e*/ 	.short	(.L_1371 - .L_1370)
.L_1370:
        /*0090*/ 	.word	0x00000280
        /*0094*/ 	.word	0x00000001
        /*0098*/ 	.word	0x00000001


	//----- nvinfo : EIATTR_CRS_STACK_SIZE
	.align		4
.L_1371:
        /*009c*/ 	.byte	0x04, 0x1e
        /*009e*/ 	.short	(.L_1373 - .L_1372)
.L_1372:
        /*00a0*/ 	.word	0x00000000


	//----- nvinfo : EIATTR_CBANK_PARAM_SIZE
	.align		4
.L_1373:
        /*00a4*/ 	.byte	0x03, 0x19
        /*00a6*/ 	.short	0x00a0


	//----- nvinfo : EIATTR_PARAM_CBANK
	.align		4
        /*00a8*/ 	.byte	0x04, 0x0a
        /*00aa*/ 	.short	(.L_1375 - .L_1374)
	.align		4
.L_1374:
        /*00ac*/ 	.word	index@(.nv.constant0._Z35group_norm_nhwc_fwd_one_pass_kernelI11Bf16IOFp16WLi64ELi40ELi640EEv26Group_norm_nhwc_fwd_params)
        /*00b0*/ 	.short	0x0210
        /*00b2*/ 	.short	0x00a0


	//----- nvinfo : EIATTR_SW_WAR
	.align		4
.L_1375:
        /*00b4*/ 	.byte	0x04, 0x36
        /*00b6*/ 	.short	(.L_1377 - .L_1376)
.L_1376:
        /*00b8*/ 	.word	0x00000008
.L_1377:


//--------------------- .nv.info._Z35group_norm_nhwc_fwd_one_pass_kernelI11Bf16IOFp16WLi128ELi40ELi640EEv26Group_norm_nhwc_fwd_params --------------------------
	.section	.nv.info._Z35group_norm_nhwc_fwd_one_pass_kernelI11Bf16IOFp16WLi128ELi40ELi640EEv26Group_norm_nhwc_fwd_params,"",@"SHT_CUDA_INFO"
	.sectionflags	@""
	.align	4


	//----- nvinfo : EIATTR_CUDA_API_VERSION
	.align		4
        /*0000*/ 	.byte	0x04, 0x37
        /*0002*/ 	.short	(.L_1379 - .L_1378)
.L_1378:
        /*0004*/ 	.word	0x00000082


	//----- nvinfo : EIATTR_KPARAM_INFO
	.align		4
.L_1379:
        /*0008*/ 	.byte	0x04, 0x17
        /*000a*/ 	.short	(.L_1381 - .L_1380)
.L_1380:
        /*000c*/ 	.word	0x00000000
        /*0010*/ 	.short	0x0000
        /*0012*/ 	.short	0x0000
        /*0014*/ 	.byte	0x00, 0xf0, 0x81, 0x02


	//----- nvinfo : EIATTR_SPARSE_MMA_MASK
	.align		4
.L_1381:
        /*0018*/ 	.byte	0x03, 0x50
        /*001a*/ 	.short	0x0000


	//----- nvinfo : EIATTR_MAXREG_COUNT
	.align		4
        /*001c*/ 	.byte	0x03, 0x1b
        /*001e*/ 	.short	0x0060


	//----- nvinfo : EIATTR_NUM_BARRIERS
	.align		4
        /*0020*/ 	.byte	0x02, 0x4c
        /*0022*/ 	.byte	0x01
	.zero		1


	//----- nvinfo : EIATTR_MERCURY_ISA_VERSION
	.align		4
        /*0024*/ 	.byte	0x03, 0x5f
        /*0026*/ 	.short	0x0101


	//----- nvinfo : EIATTR_COOP_GROUP_MASK_REGIDS
	.align		4
        /*0028*/ 	.byte	0x04, 0x29
        /*002a*/ 	.short	(.L_1383 - .L_1382)


	//   ....[0]....
.L_1382:
        /*002c*/ 	.word	0xffffffff


	//   ....[1]....
        /*0030*/ 	.word	0xffffffff


	//   ....[2]....
        /*0034*/ 	.word	0xffffffff


	//   ....[3]....
        /*0038*/ 	.word	0xffffffff


	//   ....[4]....
        /*003c*/ 	.word	0xffffffff


	//   ....[5]....
        /*0040*/ 	.word	0xffffffff


	//   ....[6]....
        /*0044*/ 	.word	0xffffffff


	//   ....[7]....
        /*0048*/ 	.word	0xffffffff


	//   ....[8]....
        /*004c*/ 	.word	0xffffffff


	//   ....[9]....
        /*0050*/ 	.word	0xffffffff


	//----- nvinfo : EIATTR_COOP_GROUP_INSTR_OFFSETS
	.align		4
.L_1383:
        /*0054*/ 	.byte	0x04, 0x28
        /*0056*/ 	.short	(.L_1385 - .L_1384)


	//   ....[0]....
.L_1384:
        /*0058*/ 	.word	0x00000a60


	//   ....[1]....
        /*005c*/ 	.word	0x00000a70


	//   ....[2]....
        /*0060*/ 	.word	0x00000aa0


	//   ....[3]....
        /*0064*/ 	.word	0x00000ab0


	//   ....[4]....
        /*0068*/ 	.word	0x00000af0


	//   ....[5]....
        /*006c*/ 	.word	0x00000b00


	//   ....[6]....
        /*0070*/ 	.word	0x00000b40


	//   ....[7]....
        /*0074*/ 	.word	0x00000b50


	//   ....[8]....
        /*0078*/ 	.word	0x00000b90


	//   ....[9]....
        /*007c*/ 	.word	0x00000ba0


	//----- nvinfo : EIATTR_EXIT_INSTR_OFFSETS
	.align		4
.L_1385:
        /*0080*/ 	.byte	0x04, 0x1c
        /*0082*/ 	.short	(.L_1387 - .L_1386)


	//   ....[0]....
.L_1386:
        /*0084*/ 	.word	0x00000060


	//   ....[1]....
        /*0088*/ 	.word	0x00002550


	//----- nvinfo : EIATTR_MAX_THREADS
	.align		4
.L_1387:
        /*008c*/ 	.byte	0x04, 0x05
        /*008e*/ 	.short	(.L_1389 - .L_1388)
.L_1388:
        /*0090*/ 	.word	0x00000280
        /*0094*/ 	.word	0x00000001
        /*0098*/ 	.word	0x00000001


	//----- nvinfo : EIATTR_CRS_STACK_SIZE
	.align		4
.L_1389:
        /*009c*/ 	.byte	0x04, 0x1e
        /*009e*/ 	.short	(.L_1391 - .L_1390)
.L_1390:
        /*00a0*/ 	.word	0x00000000


	//----- nvinfo : EIATTR_CBANK_PARAM_SIZE
	.align		4
.L_1391:
        /*00a4*/ 	.byte	0x03, 0x19
        /*00a6*/ 	.short	0x00a0


	//----- nvinfo : EIATTR_PARAM_CBANK
	.align		4
        /*00a8*/ 	.byte	0x04, 0x0a
        /*00aa*/ 	.short	(.L_1393 - .L_1392)
	.align		4
.L_1392:
        /*00ac*/ 	.word	index@(.nv.constant0._Z35group_norm_nhwc_fwd_one_pass_kernelI11Bf16IOFp16WLi128ELi40ELi640EEv26Group_norm_nhwc_fwd_params)
        /*00b0*/ 	.short	0x0210
        /*00b2*/ 	.short	0x00a0


	//----- nvinfo : EIATTR_SW_WAR
	.align		4
.L_1393:
        /*00b4*/ 	.byte	0x04, 0x36
        /*00b6*/ 	.short	(.L_1395 - .L_1394)
.L_1394:
        /*00b8*/ 	.word	0x00000008
.L_1395:


//--------------------- .nv.info._Z35group_norm_nhwc_fwd_one_pass_kernelI11Bf16IOFp16WLi256ELi40ELi640EEv26Group_norm_nhwc_fwd_params --------------------------
	.section	.nv.info._Z35group_norm_nhwc_fwd_one_pass_kernelI11Bf16IOFp16WLi256ELi40ELi640EEv26Group_norm_nhwc_fwd_params,"",@"SHT_CUDA_INFO"
	.sectionflags	@""
	.align	4


	//----- nvinfo : EIATTR_CUDA_API_VERSION
	.align		4
        /*0000*/ 	.byte	0x04, 0x37
        /*0002*/ 	.short	(.L_1397 - .L_1396)
.L_1396:
        /*0004*/ 	.word	0x00000082


	//----- nvinfo : EIATTR_KPARAM_INFO
	.align		4
.L_1397:
        /*0008*/ 	.byte	0x04, 0x17
        /*000a*/ 	.short	(.L_1399 - .L_1398)
.L_1398:
        /*000c*/ 	.word	0x00000000
        /*0010*/ 	.short	0x0000
        /*0012*/ 	.short	0x0000
        /*0014*/ 	.byte	0x00, 0xf0, 0x81, 0x02


	//----- nvinfo : EIATTR_SPARSE_MMA_MASK
	.align		4
.L_1399:
        /*0018*/ 	.byte	0x03, 0x50
        /*001a*/ 	.short	0x0000


	//----- nvinfo : EIATTR_MAXREG_COUNT
	.align		4
        /*001c*/ 	.byte	0x03, 0x1b
        /*001e*/ 	.short	0x0060


	//----- nvinfo : EIATTR_NUM_BARRIERS
	.align		4
        /*0020*/ 	.byte	0x02, 0x4c
        /*0022*/ 	.byte	0x01
	.zero		1


	//----- nvinfo : EIATTR_MERCURY_ISA_VERSION
	.align		4
        /*0024*/ 	.byte	0x03, 0x5f
        /*0026*/ 	.short	0x0101


	//----- nvinfo : EIATTR_COOP_GROUP_MASK_REGIDS
	.align		4
        /*0028*/ 	.byte	0x04, 0x29
        /*002a*/ 	.short	(.L_1401 - .L_1400)


	//   ....[0]....
.L_1400:
        /*002c*/ 	.word	0xffffffff


	//   ....[1]....
        /*0030*/ 	.word	0xffffffff


	//   ....[2]....
        /*0034*/ 	.word	0xffffffff


	//   ....[3]....
        /*0038*/ 	.word	0xffffffff


	//   ....[4]....
        /*003c*/ 	.word	0xffffffff


	//   ....[5]....
        /*0040*/ 	.word	0xffffffff


	//   ....[6]....
        /*0044*/ 	.word	0xffffffff


	//   ....[7]....
        /*0048*/ 	.word	0xffffffff


	//   ....[8]....
        /*004c*/ 	.word	0xffffffff


	//   ....[9]....
        /*0050*/ 	.word	0xffffffff


	//----- nvinfo : EIATTR_COOP_GROUP_INSTR_OFFSETS
	.align		4
.L_1401:
        /*0054*/ 	.byte	0x04, 0x28
        /*0056*/ 	.short	(.L_1403 - .L_1402)


	//   ....[0]....
.L_1402:
        /*0058*/ 	.word	0x00001060


	//   ....[1]....
        /*005c*/ 	.word	0x00001070


	//   ....[2]....
        /*0060*/ 	.word	0x000010a0


	//   ....[3]....
        /*0064*/ 	.word	0x000010b0


	//   ....[4]....
        /*0068*/ 	.word	0x000010f0


	//   ....[5]....
        /*006c*/ 	.word	0x00001100


	//   ....[6]....
        /*0070*/ 	.word	0x00001140


	//   ....[7]....
        /*0074*/ 	.word	0x00001150


	//   ....[8]....
        /*0078*/ 	.word	0x00001190


	//   ....[9]....
        /*007c*/ 	.word	0x000011a0


	//----- nvinfo : EIATTR_EXIT_INSTR_OFFSETS
	.align		4
.L_1403:
        /*0080*/ 	.byte	0x04, 0x1c
        /*0082*/ 	.short	(.L_1405 - .L_1404)


	//   ....[0]....
.L_1404:
        /*0084*/ 	.word	0x00000060


	//   ....[1]....
        /*0088*/ 	.word	0x00003570


	//----- nvinfo : EIATTR_MAX_THREADS
	.align		4
.L_1405:
        /*008c*/ 	.byte	0x04, 0x05
        /*008e*/ 	.short	(.L_1407 - .L_1406)
.L_1406:
        /*0090*/ 	.word	0x00000280
        /*0094*/ 	.word	0x00000001
        /*0098*/ 	.word	0x00000001


	//----- nvinfo : EIATTR_CRS_STACK_SIZE
	.align		4
.L_1407:
        /*009c*/ 	.byte	0x04, 0x1e
        /*009e*/ 	.short	(.L_1409 - .L_1408)
.L_1408:
        /*00a0*/ 	.word	0x00000000


	//----- nvinfo : EIATTR_CBANK_PARAM_SIZE
	.align		4
.L_1409:
        /*00a4*/ 	.byte	0x03, 0x19
        /*00a6*/ 	.short	0x00a0


	//----- nvinfo : EIATTR_PARAM_CBANK
	.align		4
        /*00a8*/ 	.byte	0x04, 0x0a
        /*00aa*/ 	.short	(.L_1411 - .L_1410)
	.align		4
.L_1410:
        /*00ac*/ 	.word	index@(.nv.constant0._Z35group_norm_nhwc_fwd_one_pass_kernelI11Bf16IOFp16WLi256ELi40ELi640EEv26Group_norm_nhwc_fwd_params)
        /*00b0*/ 	.short	0x0210
        /*00b2*/ 	.short	0x00a0


	//----- nvinfo : EIATTR_SW_WAR
	.align		4
.L_1411:
        /*00b4*/ 	.byte	0x04, 0x36
        /*00b6*/ 	.short	(.L_1413 - .L_1412)
.L_1412:
        /*00b8*/ 	.word	0x00000008
.L_1413:


//--------------------- .nv.info._Z35group_norm_nhwc_fwd_one_pass_kernelI11Bf16IOFp16WLi512ELi40ELi640EEv26Group_norm_nhwc_fwd_params --------------------------
	.section	.nv.info._Z35group_norm_nhwc_fwd_one_pass_kernelI11Bf16IOFp16WLi512ELi40ELi640EEv26Group_norm_nhwc_fwd_params,"",@"SHT_CUDA_INFO"
	.sectionflags	@""
	.align	4


	//----- nvinfo : EIATTR_CUDA_API_VERSION
	.align		4
        /*0000*/ 	.byte	0x04, 0x37
        /*0002*/ 	.short	(.L_1415 - .L_1414)
.L_1414:
        /*0004*/ 	.word	0x00000082


	//----- nvinfo : EIATTR_KPARAM_INFO
	.align		4
.L_1415:
        /*0008*/ 	.byte	0x04, 0x17
        /*000a*/ 	.short	(.L_1417 - .L_1416)
.L_1416:
        /*000c*/ 	.word	0x00000000
        /*0010*/ 	.short	0x0000
        /*0012*/ 	.short	0x0000
        /*0014*/ 	.byte	0x00, 0xf0, 0x81, 0x02


	//----- nvinfo : EIATTR_SPARSE_MMA_MASK
	.align		4
.L_1417:
        /*0018*/ 	.byte	0x03, 0x50
        /*001a*/ 	.short	0x0000


	//----- nvinfo : EIATTR_MAXREG_COUNT
	.align		4
        /*001c*/ 	.byte	0x03, 0x1b
        /*001e*/ 	.short	0x0060


	//----- nvinfo : EIATTR_NUM_BARRIERS
	.align		4
        /*0020*/ 	.byte	0x02, 0x4c
        /*0022*/ 	.byte	0x01
	.zero		1


	//----- nvinfo : EIATTR_MERCURY_ISA_VERSION
	.align		4
        /*0024*/ 	.byte	0x03, 0x5f
        /*0026*/ 	.short	0x0101


	//----- nvinfo : EIATTR_COOP_GROUP_MASK_REGIDS
	.align		4
        /*0028*/ 	.byte	0x04, 0x29
        /*002a*/ 	.short	(.L_1419 - .L_1418)


	//   ....[0]....
.L_1418:
        /*002c*/ 	.word	0xffffffff


	//   ....[1]....
        /*0030*/ 	.word	0xffffffff


	//   ....[2]....
        /*0034*/ 	.word	0xffffffff


	//   ....[3]....
        /*0038*/ 	.word	0xffffffff


	//   ....[4]....
        /*003c*/ 	.word	0xffffffff


	//   ....[5]....
        /*0040*/ 	.word	0xffffffff


	//   ....[6]....
        /*0044*/ 	.word	0xffffffff


	//   ....[7]....
        /*0048*/ 	.word	0xffffffff


	//   ....[8]....
        /*004c*/ 	.word	0xffffffff


	//   ....[9]....
        /*0050*/ 	.word	0xffffffff


	//----- nvinfo : EIATTR_COOP_GROUP_INSTR_OFFSETS
	.align		4
.L_1419:
        /*0054*/ 	.byte	0x04, 0x28
        /*0056*/ 	.short	(.L_1421 - .L_1420)


	//   ....[0]....
.L_1420:
        /*0058*/ 	.word	0x00001cf0


	//   ....[1]....
        /*005c*/ 	.word	0x00001d00


	//   ....[2]....
        /*0060*/ 	.word	0x00001d40


	//   ....[3]....
        /*0064*/ 	.word	0x00001d50


	//   ....[4]....
        /*0068*/ 	.word	0x00001d90


	//   ....[5]....
        /*006c*/ 	.word	0x00001da0


	//   ....[6]....
        /*0070*/ 	.word	0x00001de0


	//   ....[7]....
        /*0074*/ 	.word	0x00001df0


	//   ....[8]....
        /*0078*/ 	.word	0x00001e40


	//   ....[9]....
        /*007c*/ 	.word	0x00001e50


	//----- nvinfo : EIATTR_EXIT_INSTR_OFFSETS
	.align		4
.L_1421:
        /*0080*/ 	.byte	0x04, 0x1c
        /*0082*/ 	.short	(.L_1423 - .L_1422)


	//   ....[0]....
.L_1422:
        /*0084*/ 	.word	0x00000060


	//   ....[1]....
        /*0088*/ 	.word	0x00005490


	//----- nvinfo : EIATTR_MAX_THREADS
	.align		4
.L_1423:
        /*008c*/ 	.byte	0x04, 0x05
        /*008e*/ 	.short	(.L_1425 - .L_1424)
.L_1424:
        /*0090*/ 	.word	0x00000280
        /*0094*/ 	.word	0x00000001
        /*0098*/ 	.word	0x00000001


	//----- nvinfo : EIATTR_CRS_STACK_SIZE
	.align		4
.L_1425:
        /*009c*/ 	.byte	0x04, 0x1e
        /*009e*/ 	.short	(.L_1427 - .L_1426)
.L_1426:
        /*00a0*/ 	.word	0x00000000


	//----- nvinfo : EIATTR_CBANK_PARAM_SIZE
	.align		4
.L_1427:
        /*00a4*/ 	.byte	0x03, 0x19
        /*00a6*/ 	.short	0x00a0


	//----- nvinfo : EIATTR_PARAM_CBANK
	.align		4
        /*00a8*/ 	.byte	0x04, 0x0a
        /*00aa*/ 	.short	(.L_1429 - .L_1428)
	.align		4
.L_1428:
        /*00ac*/ 	.word	index@(.nv.constant0._Z35group_norm_nhwc_fwd_one_pass_kernelI11Bf16IOFp16WLi512ELi40ELi640EEv26Group_norm_nhwc_fwd_params)
        /*00b0*/ 	.short	0x0210
        /*00b2*/ 	.short	0x00a0


	//----- nvinfo : EIATTR_SW_WAR
	.align		4
.L_1429:
        /*00b4*/ 	.byte	0x04, 0x36
        /*00b6*/ 	.short	(.L_1431 - .L_1430)
.L_1430:
        /*00b8*/ 	.word	0x00000008
.L_1431:


//--------------------- .nv.info._Z35group_norm_nhwc_fwd_one_pass_kernelI11Fp16IOFp32WLi64ELi40ELi640EEv26Group_norm_nhwc_fwd_params --------------------------
	.section	.nv.info._Z35group_norm_nhwc_fwd_one_pass_kernelI11Fp16IOFp32WLi64ELi40ELi640EEv26Group_norm_nhwc_fwd_params,"",@"SHT_CUDA_INFO"
	.sectionflags	@""
	.align	4


	//----- nvinfo : EIATTR_CUDA_API_VERSION
	.align		4
        /*0000*/ 	.byte	0x04, 0x37
        /*0002*/ 	.short	(.L_1433 - .L_1432)
.L_1432:
        /*0004*/ 	.word	0x00000082


	//----- nvinfo : EIATTR_KPARAM_INFO
	.align		4
.L_1433:
        /*0008*/ 	.byte	0x04, 0x17
        /*000a*/ 	.short	(.L_1435 - .L_1434)
.L_1434:
        /*000c*/ 	.word	0x00000000
        /*0010*/ 	.short	0x0000
        /*0012*/ 	.short	0x0000
        /*0014*/ 	.byte	0x00, 0xf0, 0x81, 0x02


	//----- nvinfo : EIATTR_SPARSE_MMA_MASK
	.align		4
.L_1435:
        /*0018*/ 	.byte	0x03, 0x50
        /*001a*/ 	.short	0x0000


	//----- nvinfo : EIATTR_MAXREG_COUNT
	.align		4
        /*001c*/ 	.byte	0x03, 0x1b
        /*001e*/ 	.short	0x0060


	//----- nvinfo : EIATTR_NUM_BARRIERS
	.align		4
        /*0020*/ 	.byte	0x02, 0x4c
        /*0022*/ 	.byte	0x01
	.zero		1


	//----- nvinfo : EIATTR_MERCURY_ISA_VERSION
	.align		4
        /*0024*/ 	.byte	0x03, 0x5f
        /*0026*/ 	.short	0x0101


	//----- nvinfo : EIATTR_COOP_GROUP_MASK_REGIDS
	.align		4
        /*0028*/ 	.byte	0x04, 0x29
        /*002a*/ 	.short	(.L_1437 - .L_1436)


	//   ....[0]....
.L_1436:
        /*002c*/ 	.word	0xffffffff


	//   ....[1]....
        /*0030*/ 	.word	0xffffffff


	//   ....[2]....
        /*0034*/ 	.word	0xffffffff


	//   ....[3]....
        /*0038*/ 	.word	0xffffffff


	//   ....[4]....
        /*003c*/ 	.word	0xffffffff


	//   ....[5]....
        /*0040*/ 	.word	0xffffffff


	//   ....[6]....
        /*0044*/ 	.word	0xffffffff


	//   ....[7]....
        /*0048*/ 	.word	0xffffffff


	//   ....[8]....
        /*004c*/ 	.word	0xffffffff


	//   ....[9]....
        /*0050*/ 	.word	0xffffffff


	//----- nvinfo : EIATTR_COOP_GROUP_INSTR_OFFSETS
	.align		4
.L_1437:
        /*0054*/ 	.byte	0x04, 0x28
        /*0056*/ 	.short	(.L_1439 - .L_1438)


	//   ....[0]....
.L_1438:
        /*0058*/ 	.word	0x00000740


	//   ....[1]....
        /*005c*/ 	.word	0x00000750


	//   ....[2]....
        /*0060*/ 	.word	0x00000780


	//   ....[3]....
        /*0064*/ 	.word	0x000007a0


	//   ....[4]....
        /*0068*/ 	.word	0x000007d0


	//   ....[5]....
        /*006c*/ 	.word	0x000007f0


	//   ....[6]....
        /*0070*/ 	.word	0x00000820


	//   ....[7]....
        /*0074*/ 	.word	0x00000840


	//   ....[8]....
        /*0078*/ 	.word	0x00000870


	//   ....[9]....
        /*007c*/ 	.word	0x00000890


	//----- nvinfo : EIATTR_EXIT_INSTR_OFFSETS
	.align		4
.L_1439:
        /*0080*/ 	.byte	0x04, 0x1c
        /*0082*/ 	.short	(.L_1441 - .L_1440)


	//   ....[0]....
.L_1440:
        /*0084*/ 	.word	0x00000060


	//   ....[1]....
        /*0088*/ 	.word	0x00001d90


	//----- nvinfo : EIATTR_MAX_THREADS
	.align		4
.L_1441:
        /*008c*/ 	.byte	0x04, 0x05
        /*008e*/ 	.short	(.L_1443 - .L_1442)
.L_1442:
        /*0090*/ 	.word	0x00000280
        /*0094*/ 	.word	0x00000001
        /*0098*/ 	.word	0x00000001


	//----- nvinfo : EIATTR_CRS_STACK_SIZE
	.align		4
.L_1443:
        /*009c*/ 	.byte	0x04, 0x1e
        /*009e*/ 	.short	(.L_1445 - .L_1444)
.L_1444:
        /*00a0*/ 	.word	0x00000000


	//----- nvinfo : EIATTR_CBANK_PARAM_SIZE
	.align		4
.L_1445:
        /*00a4*/ 	.byte	0x03, 0x19
        /*00a6*/ 	.short	0x00a0


	//----- nvinfo : EIATTR_PARAM_CBANK
	.align		4
        /*00a8*/ 	.byte	0x04, 0x0a
        /*00aa*/ 	.short	(.L_1447 - .L_1446)
	.align		4
.L_1446:
        /*00ac*/ 	.word	index@(.nv.constant0._Z35group_norm_nhwc_fwd_one_pass_kernelI11Fp16IOFp32WLi64ELi40ELi640EEv26Group_norm_nhwc_fwd_params)
        /*00b0*/ 	.short	0x0210
        /*00b2*/ 	.short	0x00a0


	//----- nvinfo : EIATTR_SW_WAR
	.align		4
.L_1447:
        /*00b4*/ 	.byte	0x04, 0x36
        /*00b6*/ 	.short	(.L_1449 - .L_1448)
.L_1448:
        /*00b8*/ 	.word	0x00000008
.L_1449:


//--------------------- .nv.info._Z35group_norm_nhwc_fwd_one_pass_kernelI11Fp16IOFp32WLi128ELi40ELi640EEv26Group_norm_nhwc_fwd_params --------------------------
	.section	.nv.info._Z35group_norm_nhwc_fwd_one_pass_kernelI11Fp16IOFp32WLi128ELi40ELi640EEv26Group_norm_nhwc_fwd_params,"",@"SHT_CUDA_INFO"
	.sectionflags	@""
	.align	4


	//----- nvinfo : EIATTR_CUDA_API_VERSION
	.align		4
        /*0000*/ 	.byte	0x04, 0x37
        /*0002*/ 	.short	(.L_1451 - .L_1450)
.L_1450:
        /*0004*/ 	.word	0x00000082


	//----- nvinfo : EIATTR_KPARAM_INFO
	.align		4
.L_1451:
        /*0008*/ 	.byte	0x04, 0x17
        /*000a*/ 	.short	(.L_1453 - .L_1452)
.L_1452:
        /*000c*/ 	.word	0x00000000
        /*0010*/ 	.short	0x0000
        /*0012*/ 	.short	0x0000
        /*0014*/ 	.byte	0x00, 0xf0, 0x81, 0x02


	//----- nvinfo : EIATTR_SPARSE_MMA_MASK
	.align		4
.L_1453:
        /*0018*/ 	.byte	0x03, 0x50
        /*001a*/ 	.short	0x0000


	//----- nvinfo : EIATTR_MAXREG_COUNT
	.align		4
        /*001c*/ 	.byte	0x03, 0x1b
        /*001e*/ 	.short	0x0060


	//----- nvinfo : EIATTR_NUM_BARRIERS
	.align		4
        /*0020*/ 	.byte	0x02, 0x4c
        /*0022*/ 	.byte	0x01
	.zero		1


	//----- nvinfo : EIATTR_MERCURY_ISA_VERSION
	.align		4
        /*0024*/ 	.byte	0x03, 0x5f
        /*0026*/ 	.short	0x0101


	//----- nvinfo : EIATTR_COOP_GROUP_MASK_REGIDS
	.align		4
        /*0028*/ 	.byte	0x04, 0x29
        /*002a*/ 	.short	(.L_1455 - .L_1454)


	//   ....[0]....
.L_1454:
        /*002c*/ 	.word	0xffffffff


	//   ....[1]....
        /*0030*/ 	.word	0xffffffff


	//   ....[2]....
        /*0034*/ 	.word	0xffffffff


	//   ....[3]....
        /*0038*/ 	.word	0xffffffff


	//   ....[4]....
        /*003c*/ 	.word	0xffffffff


	//   ....[5]....
        /*0040*/ 	.word	0xffffffff


	//   ....[6]....
        /*0044*/ 	.word	0xffffffff


	//   ....[7]....
        /*0048*/ 	.word	0xffffffff


	//   ....[8]....
        /*004c*/ 	.word	0xffffffff


	//   ....[9]....
        /*0050*/ 	.word	0xffffffff


	//----- nvinfo : EIATTR_COOP_GROUP_INSTR_OFFSETS
	.align		4
.L_1455:
        /*0054*/ 	.byte	0x04, 0x28
        /*0056*/ 	.short	(.L_1457 - .L_1456)


	//   ....[0]....
.L_1456:
        /*0058*/ 	.word	0x00000a20


	//   ....[1]....
        /*005c*/ 	.word	0x00000a30


	//   ....[2]....
        /*0060*/ 	.word	0x00000a60


	//   ....[3]....
        /*0064*/ 	.word	0x00000a70


	//   ....[4]....
        /*0068*/ 	.word	0x00000ab0


	//   ....[5]....
        /*006c*/ 	.word	0x00000ac0


	//   ....[6]....
        /*0070*/ 	.word	0x00000b00


	//   ....[7]....
        /*0074*/ 	.word	0x00000b10


	//   ....[8]....
        /*0078*/ 	.word	0x00000b50


	//   ....[9]....
        /*007c*/ 	.word	0x00000b60


	//----- nvinfo : EIATTR_EXIT_INSTR_OFFSETS
	.align		4
.L_1457:
        /*0080*/ 	.byte	0x04, 0x1c
        /*0082*/ 	.short	(.L_1459 - .L_1458)


	//   ....[0]....
.L_1458:
        /*0084*/ 	.word	0x00000060


	//   ....[1]....
        /*0088*/ 	.word	0x00002480


	//----- nvinfo : EIATTR_MAX_THREADS
	.align		4
.L_1459:
        /*008c*/ 	.byte	0x04, 0x05
        /*008e*/ 	.short	(.L_1461 - .L_1460)
.L_1460:
        /*0090*/ 	.word	0x00000280
        /*0094*/ 	.word	0x00000001
        /*0098*/ 	.word	0x00000001


	//----- nvinfo : EIATTR_CRS_STACK_SIZE
	.align		4
.L_1461:
        /*009c*/ 	.byte	0x04, 0x1e
        /*009e*/ 	.short	(.L_1463 - .L_1462)
.L_1462:
        /*00a0*/ 	.word	0x00000000


	//----- nvinfo : EIATTR_CBANK_PARAM_SIZE
	.align		4
.L_1463:
        /*00a4*/ 	.byte	0x03, 0x19
        /*00a6*/ 	.short	0x00a0


	//----- nvinfo : EIATTR_PARAM_CBANK
	.align		4
        /*00a8*/ 	.byte	0x04, 0x0a
        /*00aa*/ 	.short	(.L_1465 - .L_1464)
	.align		4
.L_1464:
        /*00ac*/ 	.word	index@(.nv.constant0._Z35group_norm_nhwc_fwd_one_pass_kernelI11Fp16IOFp32WLi128ELi40ELi640EEv26Group_norm_nhwc_fwd_params)
        /*00b0*/ 	.short	0x0210
        /*00b2*/ 	.short	0x00a0


	//----- nvinfo : EIATTR_SW_WAR
	.align		4
.L_1465:
        /*00b4*/ 	.byte	0x04, 0x36
        /*00b6*/ 	.short	(.L_1467 - .L_1466)
.L_1466:
        /*00b8*/ 	.word	0x00000008
.L_1467:


//--------------------- .nv.info._Z35group_norm_nhwc_fwd_one_pass_kernelI11Fp16IOFp32WLi256ELi40ELi640EEv26Group_norm_nhwc_fwd_params --------------------------
	.section	.nv.info._Z35group_norm_nhwc_fwd_one_pass_kernelI11Fp16IOFp32WLi256ELi40ELi640EEv26Group_norm_nhwc_fwd_params,"",@"SHT_CUDA_INFO"
	.sectionflags	@""
	.align	4


	//----- nvinfo : EIATTR_CUDA_API_VERSION
	.align		4
        /*0000*/ 	.byte	0x04, 0x37
        /*0002*/ 	.short	(.L_1469 - .L_1468)
.L_1468:
        /*0004*/ 	.word	0x00000082


	//----- nvinfo : EIATTR_KPARAM_INFO
	.align		4
.L_1469:
        /*0008*/ 	.byte	0x04, 0x17
        /*000a*/ 	.short	(.L_1471 - .L_1470)
.L_1470:
        /*000c*/ 	.word	0x00000000
        /*0010*/ 	.short	0x0000
        /*0012*/ 	.short	0x0000
        /*0014*/ 	.byte	0x00, 0xf0, 0x81, 0x02


	//----- nvinfo : EIATTR_SPARSE_MMA_MASK
	.align		4
.L_1471:
        /*0018*/ 	.byte	0x03, 0x50
        /*001a*/ 	.short	0x0000


	//----- nvinfo : EIATTR_MAXREG_COUNT
	.align		4
        /*001c*/ 	.byte	0x03, 0x1b
        /*001e*/ 	.short	0x0060


	//----- nvinfo : EIATTR_NUM_BARRIERS
	.align		4
        /*0020*/ 	.byte	0x02, 0x4c
        /*0022*/ 	.byte	0x01
	.zero		1


	//----- nvinfo : EIATTR_MERCURY_ISA_VERSION
	.align		4
        /*0024*/ 	.byte	0x03, 0x5f
        /*0026*/ 	.short	0x0101


	//----- nvinfo : EIATTR_COOP_GROUP_MASK_REGIDS
	.align		4
        /*0028*/ 	.byte	0x04, 0x29
        /*002a*/ 	.short	(.L_1473 - .L_1472)


	//   ....[0]....
.L_1472:
        /*002c*/ 	.word	0xffffffff


	//   ....[1]....
        /*0030*/ 	.word	0xffffffff


	//   ....[2]....
        /*0034*/ 	.word	0xffffffff


	//   ....[3]....
        /*0038*/ 	.word	0xffffffff


	//   ....[4]....
        /*003c*/ 	.word	0xffffffff


	//   ....[5]....
        /*0040*/ 	.word	0xffffffff


	//   ....[6]....
        /*0044*/ 	.word	0xffffffff


	//   ....[7]....
        /*0048*/ 	.word	0xffffffff


	//   ....[8]....
        /*004c*/ 	.word	0xffffffff


	//   ....[9]....
        /*0050*/ 	.word	0xffffffff


	//----- nvinfo : EIATTR_COOP_GROUP_INSTR_OFFSETS
	.align		4
.L_1473:
        /*0054*/ 	.byte	0x04, 0x28
        /*0056*/ 	.short	(.L_1475 - .L_1474)


	//   ....[0]....
.L_1474:
        /*0058*/ 	.word	0x00000ff0


	//   ....[1]....
        /*005c*/ 	.word	0x00001000


	//   ....[2]....
        /*0060*/ 	.word	0x00001030


	//   ....[3]....
        /*0064*/ 	.word	0x00001040


	//   ....[4]....
        /*0068*/ 	.word	0x00001080


	//   ....[5]....
        /*006c*/ 	.word	0x00001090


	//   ....[6]....
        /*0070*/ 	.word	0x000010d0


	//   ....[7]....
        /*0074*/ 	.word	0x000010e0


	//   ....[8]....
        /*0078*/ 	.word	0x00001120


	//   ....[9]....
        /*007c*/ 	.word	0x00001130


	//----- nvinfo : EIATTR_EXIT_INSTR_OFFSETS
	.align		4
.L_1475:
        /*0080*/ 	.byte	0x04, 0x1c
        /*0082*/ 	.short	(.L_1477 - .L_1476)


	//   ....[0]....
.L_1476:
        /*0084*/ 	.word	0x00000060


	//   ....[1]....
        /*0088*/ 	.word	0x00003430


	//----- nvinfo : EIATTR_MAX_THREADS
	.align		4
.L_1477:
        /*008c*/ 	.byte	0x04, 0x05
        /*008e*/ 	.short	(.L_1479 - .L_1478)
.L_1478:
        /*0090*/ 	.word	0x00000280
        /*0094*/ 	.word	0x00000001
        /*0098*/ 	.word	0x00000001


	//----- nvinfo : EIATTR_CRS_STACK_SIZE
	.align		4
.L_1479:
        /*009c*/ 	.byte	0x04, 0x1e
        /*009e*/ 	.short	(.L_1481 - .L_1480)
.L_1480:
        /*00a0*/ 	.word	0x00000000


	//----- nvinfo : EIATTR_CBANK_PARAM_SIZE
	.align		4
.L_1481:
        /*00a4*/ 	.byte	0x03, 0x19
        /*00a6*/ 	.short	0x00a0


	//----- nvinfo : EIATTR_PARAM_CBANK
	.align		4
        /*00a8*/ 	.byte	0x04, 0x0a
        /*00aa*/ 	.short	(.L_1483 - .L_1482)
	.align		4
.L_1482:
        /*00ac*/ 	.word	index@(.nv.constant0._Z35group_norm_nhwc_fwd_one_pass_kernelI11Fp16IOFp32WLi256ELi40ELi640EEv26Group_norm_nhwc_fwd_params)
        /*00b0*/ 	.short	0x0210
        /*00b2*/ 	.short	0x00a0


	//----- nvinfo : EIATTR_SW_WAR
	.align		4
.L_1483:
        /*00b4*/ 	.byte	0x04, 0x36
        /*00b6*/ 	.short	(.L_1485 - .L_1484)
.L_1484:
        /*00b8*/ 	.word	0x00000008
.L_1485:


//--------------------- .nv.info._Z35group_norm_nhwc_fwd_one_pass_kernelI11Fp16IOFp32WLi512ELi40ELi640EEv26Group_norm_nhwc_fwd_params --------------------------
	.section	.nv.info._Z35group_norm_nhwc_fwd_one_pass_kernelI11Fp16IOFp32WLi512ELi40ELi640EEv26Group_norm_nhwc_fwd_params,"",@"SHT_CUDA_INFO"
	.sectionflags	@""
	.align	4


	//----- nvinfo : EIATTR_CUDA_API_VERSION
	.align		4
        /*0000*/ 	.byte	0x04, 0x37
        /*0002*/ 	.short	(.L_1487 - .L_1486)
.L_1486:
        /*0004*/ 	.word	0x00000082


	//----- nvinfo : EIATTR_KPARAM_INFO
	.align		4
.L_1487:
        /*0008*/ 	.byte	0x04, 0x17
        /*000a*/ 	.short	(.L_1489 - .L_1488)
.L_1488:
        /*000c*/ 	.word	0x00000000
        /*0010*/ 	.short	0x0000
        /*0012*/ 	.short	0x0000
        /*0014*/ 	.byte	0x00, 0xf0, 0x81, 0x02


	//----- nvinfo : EIATTR_SPARSE_MMA_MASK
	.align		4
.L_1489:
        /*0018*/ 	.byte	0x03, 0x50
        /*001a*/ 	.short	0x0000


	//----- nvinfo : EIATTR_MAXREG_COUNT
	.align		4
        /*001c*/ 	.byte	0x03, 0x1b
        /*001e*/ 	.short	0x0060


	//----- nvinfo : EIATTR_NUM_BARRIERS
	.align		4
        /*0020*/ 	.byte	0x02, 0x4c
        /*0022*/ 	.byte	0x01
	.zero		1


	//----- nvinfo : EIATTR_MERCURY_ISA_VERSION
	.align		4
        /*0024*/ 	.byte	0x03, 0x5f
        /*0026*/ 	.short	0x0101


	//----- nvinfo : EIATTR_COOP_GROUP_MASK_REGIDS
	.align		4
        /*0028*/ 	.byte	0x04, 0x29
        /*002a*/ 	.short	(.L_1491 - .L_1490)


	//   ....[0]....
.L_1490:
        /*002c*/ 	.word	0xffffffff


	//   ....[1]....
        /*0030*/ 	.word	0xffffffff


	//   ....[2]....
        /*0034*/ 	.word	0xffffffff


	//   ....[3]....
        /*0038*/ 	.word	0xffffffff


	//   ....[4]....
        /*003c*/ 	.word	0xffffffff


	//   ....[5]....
        /*0040*/ 	.word	0xffffffff


	//   ....[6]....
        /*0044*/ 	.word	0xffffffff


	//   ....[7]....
        /*0048*/ 	.word	0xffffffff


	//   ....[8]....
        /*004c*/ 	.word	0xffffffff


	//   ....[9]....
        /*0050*/ 	.word	0xffffffff


	//----- nvinfo : EIATTR_COOP_GROUP_INSTR_OFFSETS
	.align		4
.L_1491:
        /*0054*/ 	.byte	0x04, 0x28
        /*0056*/ 	.short	(.L_1493 - .L_1492)


	//   ....[0]....
.L_1492:
        /*0058*/ 	.word	0x00001c40


	//   ....[1]....
        /*005c*/ 	.word	0x00001c50


	//   ....[2]....
        /*0060*/ 	.word	0x00001c80


	//   ....[3]....
        /*0064*/ 	.word	0x00001c90


	//   ....[4]....
        /*0068*/ 	.word	0x00001cd0


	//   ....[5]....
        /*006c*/ 	.word	0x00001ce0


	//   ....[6]....
        /*0070*/ 	.word	0x00001d20


	//   ....[7]....
        /*0074*/ 	.word	0x00001d30


	//   ....[8]....
        /*0078*/ 	.word	0x00001d70


	//   ....[9]....
        /*007c*/ 	.word	0x00001d80


	//----- nvinfo : EIATTR_EXIT_INSTR_OFFSETS
	.align		4
.L_1493:
        /*0080*/ 	.byte	0x04, 0x1c
        /*0082*/ 	.short	(.L_1495 - .L_1494)


	//   ....[0]....
.L_1494:
        /*0084*/ 	.word	0x00000060


	//   ....[1]....
        /*0088*/ 	.word	0x00005240


	//----- nvinfo : EIATTR_MAX_THREADS
	.align		4
.L_1495:
        /*008c*/ 	.byte	0x04, 0x05
        /*008e*/ 	.short	(.L_1497 - .L_1496)
.L_1496:
        /*0090*/ 	.word	0x00000280
        /*0094*/ 	.word	0x00000001
        /*0098*/ 	.word	0x00000001


	//----- nvinfo : EIATTR_CRS_STACK_SIZE
	.align		4
.L_1497:
        /*009c*/ 	.byte	0x04, 0x1e
        /*009e*/ 	.short	(.L_1499 - .L_1498)
.L_1498:
        /*00a0*/ 	.word	0x00000000


	//----- nvinfo : EIATTR_CBANK_PARAM_SIZE
	.align		4
.L_1499:
        /*00a4*/ 	.byte	0x03, 0x19
        /*00a6*/ 	.short	0x00a0


	//----- nvinfo : EIATTR_PARAM_CBANK
	.align		4
        /*00a8*/ 	.byte	0x04, 0x0a
        /*00aa*/ 	.short	(.L_1501 - .L_1500)
	.align		4
.L_1500:
        /*00ac*/ 	.word	index@(.nv.constant0._Z35group_norm_nhwc_fwd_one_pass_kernelI11Fp16IOFp32WLi512ELi40ELi640EEv26Group_norm_nhwc_fwd_params)
        /*00b0*/ 	.short	0x0210
        /*00b2*/ 	.short	0x00a0


	//----- nvinfo : EIATTR_SW_WAR
	.align		4
.L_1501:
        /*00b4*/ 	.byte	0x04, 0x36
        /*00b6*/ 	.short	(.L_1503 - .L_1502)
.L_1502:
        /*00b8*/ 	.word	0x00000008
.L_1503:


//--------------------- .nv.info._Z35group_norm_nhwc_fwd_one_pass_kernelI11Fp16IOBf16WLi64ELi40ELi640EEv26Group_norm_nhwc_fwd_params --------------------------
	.section	.nv.info._Z35group_norm_nhwc_fwd_one_pass_kernelI11Fp16IOBf16WLi64ELi40ELi640EEv26Group_norm_nhwc_fwd_params,"",@"SHT_CUDA_INFO"
	.sectionflags	@""
	.align	4


	//----- nvinfo : EIATTR_CUDA_API_VERSION
	.align		4
        /*0000*/ 	.byte	0x04, 0x37
        /*0002*/ 	.short	(.L_1505 - .L_1504)
.L_1504:
        /*0004*/ 	.word	0x00000082


	//----- nvinfo : EIATTR_KPARAM_INFO
	.align		4
.L_1505:
        /*0008*/ 	.byte	0x04, 0x17
        /*000a*/ 	.short	(.L_1507 - .L_1506)
.L_1506:
        /*000c*/ 	.word	0x00000000
        /*0010*/ 	.short	0x0000
        /*0012*/ 	.short	0x0000
        /*0014*/ 	.byte	0x00, 0xf0, 0x81, 0x02


	//----- nvinfo : EIATTR_SPARSE_MMA_MASK
	.align		4
.L_1507:
        /*0018*/ 	.byte	0x03, 0x50
        /*001a*/ 	.short	0x0000


	//----- nvinfo : EIATTR_MAXREG_COUNT
	.align		4
        /*001c*/ 	.byte	0x03, 0x1b
        /*001e*/ 	.short	0x0060


	//----- nvinfo : EIATTR_NUM_BARRIERS
	.align		4
        /*0020*/ 	.byte	0x02, 0x4c
        /*0022*/ 	.byte	0x01
	.zero		1


	//----- nvinfo : EIATTR_MERCURY_ISA_VERSION
	.align		4
        /*0024*/ 	.byte	0x03, 0x5f
        /*0026*/ 	.short	0x0101


	//----- nvinfo : EIATTR_COOP_GROUP_MASK_REGIDS
	.align		4
        /*0028*/ 	.byte	0x04, 0x29
        /*002a*/ 	.short	(.L_1509 - .L_1508)


	//   ....[0]....
.L_1508:
        /*002c*/ 	.word	0xffffffff


	//   ....[1]....
        /*0030*/ 	.word	0xffffffff


	//   ....[2]....
        /*0034*/ 	.word	0xffffffff


	//   ....[3]....
        /*0038*/ 	.word	0xffffffff


	//   ....[4]....
        /*003c*/ 	.word	0xffffffff


	//   ....[5]....
        /*0040*/ 	.word	0xffffffff


	//   ....[6]....
        /*0044*/ 	.word	0xffffffff


	//   ....[7]....
        /*0048*/ 	.word	0xffffffff


	//   ....[8]....
        /*004c*/ 	.word	0xffffffff


	//   ....[9]....
        /*0050*/ 	.word	0xffffffff


	//----- nvinfo : EIATTR_COOP_GROUP_INSTR_OFFSETS
	.align		4
.L_1509:
        /*0054*/ 	.byte	0x04, 0x28
        /*0056*/ 	.short	(.L_1511 - .L_1510)


	//   ....[0]....
.L_1510:
        /*0058*/ 	.word	0x00000740


	//   ....[1]....
        /*005c*/ 	.word	0x00000750


	//   ....[2]....
        /*0060*/ 	.word	0x00000780


	//   ....[3]....
        /*0064*/ 	.word	0x000007a0


	//   ....[4]....
        /*0068*/ 	.word	0x000007d0


	//   ....[5]....
        /*006c*/ 	.word	0x000007f0


	//   ....[6]....
        /*0070*/ 	.word	0x00000820


	//   ....[7]....
        /*0074*/ 	.word	0x00000840


	//   ....[8]....
        /*0078*/ 	.word	0x00000870


	//   ....[9]....
        /*007c*/ 	.word	0x00000890


	//----- nvinfo : EIATTR_EXIT_INSTR_OFFSETS
	.align		4
.L_1511:
        /*0080*/ 	.byte	0x04, 0x1c
        /*0082*/ 	.short	(.L_1513 - .L_1512)


	//   ....[0]....
.L_1512:
        /*0084*/ 	.word	0x00000060


	//   ....[1]....
        /*0088*/ 	.word	0x00001db0


	//----- nvinfo : EIATTR_MAX_THREADS
	.align		4
.L_1513:
        /*008c*/ 	.byte	0x04, 0x05
        /*008e*/ 	.short	(.L_1515 - .L_1514)
.L_1514:
        /*0090*/ 	.word	0x00000280
        /*0094*/ 	.word	0x00000001
        /*0098*/ 	.word	0x00000001


	//----- nvinfo : EIATTR_CRS_STACK_SIZE
	.align		4
.L_1515:
        /*009c*/ 	.byte	0x04, 0x1e
        /*009e*/ 	.short	(.L_1517 - .L_1516)
.L_1516:
        /*00a0*/ 	.word	0x00000000


	//----- nvinfo : EIATTR_CBANK_PARAM_SIZE
	.align		4
.L_1517:
        /*00a4*/ 	.byte	0x03, 0x19
        /*00a6*/ 	.short	0x00a0


	//----- nvinfo : EIATTR_PARAM_CBANK
	.align		4
        /*00a8*/ 	.byte	0x04, 0x0a
        /*00aa*/ 	.short	(.L_1519 - .L_1518)
	.align		4
.L_1518:
        /*00ac*/ 	.word	index@(.nv.constant0._Z35group_norm_nhwc_fwd_one_pass_kernelI11Fp16IOBf16WLi64ELi40ELi640EEv26Group_norm_nhwc_fwd_params)
        /*00b0*/ 	.short	0x0210
        /*00b2*/ 	.short	0x00a0


	//----- nvinfo : EIATTR_SW_WAR
	.align		4
.L_1519:
        /*00b4*/ 	.byte	0x04, 0x36
        /*00b6*/ 	.short	(.L_1521 - .L_1520)
.L_1520:
        /*00b8*/ 	.word	0x00000008
.L_1521:


//--------------------- .nv.info._Z35group_norm_nhwc_fwd_one_pass_kernelI11Fp16IOBf16WLi128ELi40ELi640EEv26Group_norm_nhwc_fwd_params --------------------------
	.section	.nv.info._Z35group_norm_nhwc_fwd_one_pass_kernelI11Fp16IOBf16WLi128ELi40ELi640EEv26Group_norm_nhwc_fwd_params,"",@"SHT_CUDA_INFO"
	.sectionflags	@""
	.align	4


	//----- nvinfo : EIATTR_CUDA_API_VERSION
	.align		4
        /*0000*/ 	.byte	0x04, 0x37
        /*0002*/ 	.short	(.L_1523 - .L_1522)
.L_1522:
        /*0004*/ 	.word	0x00000082


	//----- nvinfo : EIATTR_KPARAM_INFO
	.align		4
.L_1523:
        /*0008*/ 	.byte	0x04, 0x17
        /*000a*/ 	.short	(.L_1525 - .L_1524)
.L_1524:
        /*000c*/ 	.word	0x00000000
        /*0010*/ 	.short	0x0000
        /*0012*/ 	.short	0x0000
        /*0014*/ 	.byte	0x00, 0xf0, 0x81, 0x02


	//----- nvinfo : EIATTR_SPARSE_MMA_MASK
	.align		4
.L_1525:
        /*0018*/ 	.byte	0x03, 0x50
        /*001a*/ 	.short	0x0000


	//----- nvinfo : EIATTR_MAXREG_COUNT
	.align		4
        /*001c*/ 	.byte	0x03, 0x1b
        /*001e*/ 	.short	0x0060


	//----- nvinfo : EIATTR_NUM_BARRIERS
	.align		4
        /*0020*/ 	.byte	0x02, 0x4c
        /*0022*/ 	.byte	0x01
	.zero		1


	//----- nvinfo : EIATTR_MERCURY_ISA_VERSION
	.align		4
        /*0024*/ 	.byte	0x03, 0x5f
        /*0026*/ 	.short	0x0101


	//----- nvinfo : EIATTR_COOP_GROUP_MASK_REGIDS
	.align		4
        /*0028*/ 	.byte	0x04, 0x29
        /*002a*/ 	.short	(.L_1527 - .L_1526)


	//   ....[0]....
.L_1526:
        /*002c*/ 	.word	0xffffffff


	//   ....[1]....
        /*0030*/ 	.word	0xffffffff


	//   ....[2]....
        /*0034*/ 	.word	0xffffffff


	//   ....[3]....
        /*0038*/ 	.word	0xffffffff


	//   ....[4]....
        /*003c*/ 	.word	0xffffffff


	//   ....[5]....
        /*0040*/ 	.word	0xffffffff


	//   ....[6]....
        /*0044*/ 	.word	0xffffffff


	//   ....[7]....
        /*0048*/ 	.word	0xffffffff


	//   ....[8]....
        /*004c*/ 	.word	0xffffffff


	//   ....[9]....
        /*0050*/ 	.word	0xffffffff


	//----- nvinfo : EIATTR_COOP_GROUP_INSTR_OFFSETS
	.align		4
.L_1527:
        /*0054*/ 	.byte	0x04, 0x28
        /*0056*/ 	.short	(.L_1529 - .L_1528)


	//   ....[0]....
.L_1528:
        /*0058*/ 	.word	0x00000a20


	//   ....[1]....
        /*005c*/ 	.word	0x00000a30


	//   ....[2]....
        /*0060*/ 	.word	0x00000a60


	//   ....[3]....
        /*0064*/ 	.word	0x00000a70


	//   ....[4]....
        /*0068*/ 	.word	0x00000ab0


	//   ....[5]....
        /*006c*/ 	.word	0x00000ac0


	//   ....[6]....
        /*0070*/ 	.word	0x00000b00


	//   ....[7]....
        /*0074*/ 	.word	0x00000b10


	//   ....[8]....
        /*0078*/ 	.word	0x00000b50


	//   ....[9]....
        /*007c*/ 	.word	0x00000b60


	//----- nvinfo : EIATTR_EXIT_INSTR_OFFSETS
	.align		4
.L_1529:
        /*0080*/ 	.byte	0x04, 0x1c
        /*0082*/ 	.short	(.L_1531 - .L_1530)


	//   ....[0]....
.L_1530:
        /*0084*/ 	.word	0x00000060


	//   ....[1]....
        /*0088*/ 	.word	0x000024e0


	//----- nvinfo : EIATTR_MAX_THREADS
	.align		4
.L_1531:
        /*008c*/ 	.byte	0x04, 0x05
        /*008e*/ 	.short	(.L_1533 - .L_1532)
.L_1532:
        /*0090*/ 	.word	0x00000280
        /*0094*/ 	.word	0x00000001
        /*0098*/ 	.word	0x00000001


	//----- nvinfo : EIATTR_CRS_STACK_SIZE
	.align		4
.L_1533:
        /*009c*/ 	.byte	0x04, 0x1e
        /*009e*/ 	.short	(.L_1535 - .L_1534)
.L_1534:
        /*00a0*/ 	.word	0x00000000


	//----- nvinfo : EIATTR_CBANK_PARAM_SIZE
	.align		4
.L_1535:
        /*00a4*/ 	.byte	0x03, 0x19
        /*00a6*/ 	.short	0x00a0


	//----- nvinfo : EIATTR_PARAM_CBANK
	.align		4
        /*00a8*/ 	.byte	0x04, 0x0a
        /*00aa*/ 	.short	(.L_1537 - .L_1536)
	.align		4
.L_1536:
        /*00ac*/ 	.word	index@(.nv.constant0._Z35group_norm_nhwc_fwd_one_pass_kernelI11Fp16IOBf16WLi128ELi40ELi640EEv26Group_norm_nhwc_fwd_params)
        /*00b0*/ 	.short	0x0210
        /*00b2*/ 	.short	0x00a0


	//----- nvinfo : EIATTR_SW_WAR
	.align		4
.L_1537:
        /*00b4*/ 	.byte	0x04, 0x36
        /*00b6*/ 	.short	(.L_1539 - .L_1538)
.L_1538:
        /*00b8*/ 	.word	0x00000008
.L_1539:


//--------------------- .nv.info._Z35group_norm_nhwc_fwd_one_pass_kernelI11Fp16IOBf16WLi256ELi40ELi640EEv26Group_norm_nhwc_fwd_params --------------------------
	.section	.nv.info._Z35group_norm_nhwc_fwd_one_pass_kernelI11Fp16IOBf16WLi256ELi40ELi640EEv26Group_norm_nhwc_fwd_params,"",@"SHT_CUDA_INFO"
	.sectionflags	@""
	.align	4


	//----- nvinfo : EIATTR_CUDA_API_VERSION
	.align		4
        /*0000*/ 	.byte	0x04, 0x37
        /*0002*/ 	.short	(.L_1541 - .L_1540)
.L_1540:
        /*0004*/ 	.word	0x00000082


	//----- nvinfo : EIATTR_KPARAM_INFO
	.align		4
.L_1541:
        /*0008*/ 	.byte	0x04, 0x17
        /*000a*/ 	.short	(.L_1543 - .L_1542)
.L_1542:
        /*000c*/ 	.word	0x00000000
        /*0010*/ 	.short	0x0000
        /*0012*/ 	.short	0x0000
        /*0014*/ 	.byte	0x00, 0xf0, 0x81, 0x02


	//----- nvinfo : EIATTR_SPARSE_MMA_MASK
	.align		4
.L_1543:
        /*0018*/ 	.byte	0x03, 0x50
        /*001a*/ 	.short	0x0000


	//----- nvinfo : EIATTR_MAXREG_COUNT
	.align		4
        /*001c*/ 	.byte	0x03, 0x1b
        /*001e*/ 	.short	0x0060


	//----- nvinfo : EIATTR_NUM_BARRIERS
	.align		4
        /*0020*/ 	.byte	0x02, 0x4c
        /*0022*/ 	.byte	0x01
	.zero		1


	//----- nvinfo : EIATTR_MERCURY_ISA_VERSION
	.align		4
        /*0024*/ 	.byte	0x03, 0x5f
        /*0026*/ 	.short	0x0101


	//----- nvinfo : EIATTR_COOP_GROUP_MASK_REGIDS
	.align		4
        /*0028*/ 	.byte	0x04, 0x29
        /*002a*/ 	.short	(.L_1545 - .L_1544)


	//   ....[0]....
.L_1544:
        /*002c*/ 	.word	0xffffffff


	//   ....[1]....
        /*0030*/ 	.word	0xffffffff


	//   ....[2]....
        /*0034*/ 	.word	0xffffffff


	//   ....[3]....
        /*0038*/ 	.word	0xffffffff


	//   ....[4]....
        /*003c*/ 	.word	0xffffffff


	//   ....[5]....
        /*0040*/ 	.word	0xffffffff


	//   ....[6]....
        /*0044*/ 	.word	0xffffffff


	//   ....[7]....
        /*0048*/ 	.word	0xffffffff


	//   ....[8]....
        /*004c*/ 	.word	0xffffffff


	//   ....[9]....
        /*0050*/ 	.word	0xffffffff


	//----- nvinfo : EIATTR_COOP_GROUP_INSTR_OFFSETS
	.align		4
.L_1545:
        /*0054*/ 	.byte	0x04, 0x28
        /*0056*/ 	.short	(.L_1547 - .L_1546)


	//   ....[0]....
.L_1546:
        /*0058*/ 	.word	0x00000fe0


	//   ....[1]....
        /*005c*/ 	.word	0x00000ff0


	//   ....[2]....
        /*0060*/ 	.word	0x00001020


	//   ....[3]....
        /*0064*/ 	.word	0x00001030


	//   ....[4]....
        /*0068*/ 	.word	0x00001070


	//   ....[5]....
        /*006c*/ 	.word	0x00001080


	//   ....[6]....
        /*0070*/ 	.word	0x000010c0


	//   ....[7]....
        /*0074*/ 	.word	0x000010d0


	//   ....[8]....
        /*0078*/ 	.word	0x00001110


	//   ....[9]....
        /*007c*/ 	.word	0x00001120


	//----- nvinfo : EIATTR_EXIT_INSTR_OFFSETS
	.align		4
.L_1547:
        /*0080*/ 	.byte	0x04, 0x1c
        /*0082*/ 	.short	(.L_1549 - .L_1548)


	//   ....[0]....
.L_1548:
        /*0084*/ 	.word	0x00000060


	//   ....[1]....
        /*0088*/ 	.word	0x00003460


	//----- nvinfo : EIATTR_MAX_THREADS
	.align		4
.L_1549:
        /*008c*/ 	.byte	0x04, 0x05
        /*008e*/ 	.short	(.L_1551 - .L_1550)
.L_1550:
        /*0090*/ 	.word	0x00000280
        /*0094*/ 	.word	0x00000001
        /*0098*/ 	.word	0x00000001


	//----- nvinfo : EIATTR_CRS_STACK_SIZE
	.align		4
.L_1551:
        /*009c*/ 	.byte	0x04, 0x1e
        /*009e*/ 	.short	(.L_1553 - .L_1552)
.L_1552:
        /*00a0*/ 	.word	0x00000000


	//----- nvinfo : EIATTR_CBANK_PARAM_SIZE
	.align		4
.L_1553:
        /*00a4*/ 	.byte	0x03, 0x19
        /*00a6*/ 	.short	0x00a0


	//----- nvinfo : EIATTR_PARAM_CBANK
	.align		4
        /*00a8*/ 	.byte	0x04, 0x0a
        /*00aa*/ 	.short	(.L_1555 - .L_1554)
	.align		4
.L_1554:
        /*00ac*/ 	.word	index@(.nv.constant0._Z35group_norm_nhwc_fwd_one_pass_kernelI11Fp16IOBf16WLi256ELi40ELi640EEv26Group_norm_nhwc_fwd_params)
        /*00b0*/ 	.short	0x0210
        /*00b2*/ 	.short	0x00a0


	//----- nvinfo : EIATTR_SW_WAR
	.align		4
.L_1555:
        /*00b4*/ 	.byte	0x04, 0x36
        /*00b6*/ 	.short	(.L_1557 - .L_1556)
.L_1556:
        /*00b8*/ 	.word	0x00000008
.L_1557:


//--------------------- .nv.info._Z35group_norm_nhwc_fwd_one_pass_kernelI11Fp16IOBf16WLi512ELi40ELi640EEv26Group_norm_nhwc_fwd_params --------------------------
	.section	.nv.info._Z35group_norm_nhwc_fwd_one_pass_kernelI11Fp16IOBf16WLi512ELi40ELi640EEv26Group_norm_nhwc_fwd_params,"",@"SHT_CUDA_INFO"
	.sectionflags	@""
	.align	4


	//----- nvinfo : EIATTR_CUDA_API_VERSION
	.align		4
        /*0000*/ 	.byte	0x04, 0x37
        /*0002*/ 	.short	(.L_1559 - .L_1558)
.L_1558:
        /*0004*/ 	.word	0x00000082


	//----- nvinfo : EIATTR_KPARAM_INFO
	.align		4
.L_1559:
        /*0008*/ 	.byte	0x04, 0x17
        /*000a*/ 	.short	(.L_1561 - .L_1560)
.L_1560:
        /*000c*/ 	.word	0x00000000
        /*0010*/ 	.short	0x0000
        /*0012*/ 	.short	0x0000
        /*0014*/ 	.byte	0x00, 0xf0, 0x81, 0x02


	//----- nvinfo : EIATTR_SPARSE_MMA_MASK
	.align		4
.L_1561:
        /*0018*/ 	.byte	0x03, 0x50
        /*001a*/ 	.short	0x0000


	//----- nvinfo : EIATTR_MAXREG_COUNT
	.align		4
        /*001c*/ 	.byte	0x03, 0x1b
        /*001e*/ 	.short	0x0060


	//----- nvinfo : EIATTR_NUM_BARRIERS
	.align		4
        /*0020*/ 	.byte	0x02, 0x4c
        /*0022*/ 	.byte	0x01
	.zero		1


	//----- nvinfo : EIATTR_MERCURY_ISA_VERSION
	.align		4
        /*0024*/ 	.byte	0x03, 0x5f
        /*0026*/ 	.short	0x0101


	//----- nvinfo : EIATTR_COOP_GROUP_MASK_REGIDS
	.align		4
        /*0028*/ 	.byte	0x04, 0x29
        /*002a*/ 	.short	(.L_1563 - .L_1562)


	//   ....[0]....
.L_1562:
        /*002c*/ 	.word	0xffffffff


	//   ....[1]....
        /*0030*/ 	.word	0xffffffff


	//   ....[2]....
        /*0034*/ 	.word	0xffffffff


	//   ....[3]....
        /*0038*/ 	.word	0xffffffff


	//   ....[4]....
        /*003c*/ 	.word	0xffffffff


	//   ....[5]....
        /*0040*/ 	.word	0xffffffff


	//   ....[6]....
        /*0044*/ 	.word	0xffffffff


	//   ....[7]....
        /*0048*/ 	.word	0xffffffff


	//   ....[8]....
        /*004c*/ 	.word	0xffffffff


	//   ....[9]....
        /*0050*/ 	.word	0xffffffff


	//----- nvinfo : EIATTR_COOP_GROUP_INSTR_OFFSETS
	.align		4
.L_1563:
        /*0054*/ 	.byte	0x04, 0x28
        /*0056*/ 	.short	(.L_1565 - .L_1564)


	//   ....[0]....
.L_1564:
        /*0058*/ 	.word	0x00001c40


	//   ....[1]....
        /*005c*/ 	.word	0x00001c50


	//   ....[2]....
        /*0060*/ 	.word	0x00001c80


	//   ....[3]....
        /*0064*/ 	.word	0x00001c90


	//   ....[4]....
        /*0068*/ 	.word	0x00001cd0


	//   ....[5]....
        /*006c*/ 	.word	0x00001ce0


	//   ....[6]....
        /*0070*/ 	.word	0x00001d20


	//   ....[7]....
        /*0074*/ 	.word	0x00001d30


	//   ....[8]....
        /*0078*/ 	.word	0x00001d70


	//   ....[9]....
        /*007c*/ 	.word	0x00001d80


	//----- nvinfo : EIATTR_EXIT_INSTR_OFFSETS
	.align		4
.L_1565:
        /*0080*/ 	.byte	0x04, 0x1c
        /*0082*/ 	.short	(.L_1567 - .L_1566)


	//   ....[0]....
.L_1566:
        /*0084*/ 	.word	0x00000060


	//   ....[1]....
        /*0088*/ 	.word	0x000052a0


	//----- nvinfo : EIATTR_MAX_THREADS
	.align		4
.L_1567:
        /*008c*/ 	.byte	0x04, 0x05
        /*008e*/ 	.short	(.L_1569 - .L_1568)
.L_1568:
        /*0090*/ 	.word	0x00000280
        /*0094*/ 	.word	0x00000001
        /*0098*/ 	.word	0x00000001


	//----- nvinfo : EIATTR_CRS_STACK_SIZE
	.align		4
.L_1569:
        /*009c*/ 	.byte	0x04, 0x1e
        /*009e*/ 	.short	(.L_1571 - .L_1570)
.L_1570:
        /*00a0*/ 	.word	0x00000000


	//----- nvinfo : EIATTR_CBANK_PARAM_SIZE
	.align		4
.L_1571:
        /*00a4*/ 	.byte	0x03, 0x19
        /*00a6*/ 	.short	0x00a0


	//----- nvinfo : EIATTR_PARAM_CBANK
	.align		4
        /*00a8*/ 	.byte	0x04, 0x0a
        /*00aa*/ 	.short	(.L_1573 - .L_1572)
	.align		4
.L_1572:
        /*00ac*/ 	.word	index@(.nv.constant0._Z35group_norm_nhwc_fwd_one_pass_kernelI11Fp16IOBf16WLi512ELi40ELi640EEv26Group_norm_nhwc_fwd_params)
        /*00b0*/ 	.short	0x0210
        /*00b2*/ 	.short	0x00a0


	//----- nvinfo : EIATTR_SW_WAR
	.align		4
.L_1573:
        /*00b4*/ 	.byte	0x04, 0x36
        /*00b6*/ 	.short	(.L_1575 - .L_1574)
.L_1574:
        /*00b8*/ 	.word	0x00000008
.L_1575:


//--------------------- .nv.info._Z35group_norm_nhwc_fwd_one_pass_kernelI11Fp16IOFp16WLi64ELi40ELi640EEv26Group_norm_nhwc_fwd_params --------------------------
	.section	.nv.info._Z35group_norm_nhwc_fwd_one_pass_kernelI11Fp16IOFp16WLi64ELi40ELi640EEv26Group_norm_nhwc_fwd_params,"",@"SHT_CUDA_INFO"
	.sectionflags	@""
	.align	4


	//----- nvinfo : EIATTR_CUDA_API_VERSION
	.align		4
        /*0000*/ 	.byte	0x04, 0x37
        /*0002*/ 	.short	(.L_1577 - .L_1576)
.L_1576:
        /*0004*/ 	.word	0x00000082


	//----- nvinfo : EIATTR_KPARAM_INFO
	.align		4
.L_1577:
        /*0008*/ 	.byte	0x04, 0x17
        /*000a*/ 	.short	(.L_1579 - .L_1578)
.L_1578:
        /*000c*/ 	.word	0x00000000
        /*0010*/ 	.short	0x0000
        /*0012*/ 	.short	0x0000
        /*0014*/ 	.byte	0x00, 0xf0, 0x81, 0x02


	//----- nvinfo : EIATTR_SPARSE_MMA_MASK
	.align		4
.L_1579:
        /*0018*/ 	.byte	0x03, 0x50
        /*001a*/ 	.short	0x0000


	//----- nvinfo : EIATTR_MAXREG_COUNT
	.align		4
        /*001c*/ 	.byte	0x03, 0x1b
        /*001e*/ 	.short	0x0060


	//----- nvinfo : EIATTR_NUM_BARRIERS
	.align		4
        /*0020*/ 	.byte	0x02, 0x4c
        /*0022*/ 	.byte	0x01
	.zero		1


	//----- nvinfo : EIATTR_MERCURY_ISA_VERSION
	.align		4
        /*0024*/ 	.byte	0x03, 0x5f
        /*0026*/ 	.short	0x0101


	//----- nvinfo : EIATTR_COOP_GROUP_MASK_REGIDS
	.align		4
        /*0028*/ 	.byte	0x04, 0x29
        /*002a*/ 	.short	(.L_1581 - .L_1580)


	//   ....[0]....
.L_1580:
        /*002c*/ 	.word	0xffffffff


	//   ....[1]....
        /*0030*/ 	.word	0xffffffff


	//   ....[2]....
        /*0034*/ 	.word	0xffffffff


	//   ....[3]....
        /*0038*/ 	.word	0xffffffff


	//   ....[4]....
        /*003c*/ 	.word	0xffffffff


	//   ....[5]....
        /*0040*/ 	.word	0xffffffff


	//   ....[6]....
        /*0044*/ 	.word	0xffffffff


	//   ....[7]....
        /*0048*/ 	.word	0xffffffff


	//   ....[8]....
        /*004c*/ 	.word	0xffffffff


	//   ....[9]....
        /*0050*/ 	.word	0xffffffff


	//----- nvinfo : EIATTR_COOP_GROUP_INSTR_OFFSETS
	.align		4
.L_1581:
        /*0054*/ 	.byte	0x04, 0x28
        /*0056*/ 	.short	(.L_1583 - .L_1582)


	//   ....[0]....
.L_1582:
        /*0058*/ 	.word	0x00000740


	//   ....[1]....
        /*005c*/ 	.word	0x00000750


	//   ....[2]....
        /*0060*/ 	.word	0x00000780


	//   ....[3]....
        /*0064*/ 	.word	0x000007a0


	//   ....[4]....
        /*0068*/ 	.word	0x000007d0


	//   ....[5]....
        /*006c*/ 	.word	0x000007f0


	//   ....[6]....
        /*0070*/ 	.word	0x00000820


	//   ....[7]....
        /*0074*/ 	.word	0x00000840


	//   ....[8]....
        /*0078*/ 	.word	0x00000870


	//   ....[9]....
        /*007c*/ 	.word	0x00000890


	//----- nvinfo : EIATTR_EXIT_INSTR_OFFSETS
	.align		4
.L_1583:
        /*0080*/ 	.byte	0x04, 0x1c
        /*0082*/ 	.short	(.L_1585 - .L_1584)


	//   ....[0]....
.L_1584:
        /*0084*/ 	.word	0x00000060


	//   ....[1]....
        /*0088*/ 	.word	0x00001db0


	//----- nvinfo : EIATTR_MAX_THREADS
	.align		4
.L_1585:
        /*008c*/ 	.byte	0x04, 0x05
        /*008e*/ 	.short	(.L_1587 - .L_1586)
.L_1586:
        /*0090*/ 	.word	0x00000280
        /*0094*/ 	.word	0x00000001
        /*0098*/ 	.word	0x00000001


	//----- nvinfo : EIATTR_CRS_STACK_SIZE
	.align		4
.L_1587:
        /*009c*/ 	.byte	0x04, 0x1e
        /*009e*/ 	.short	(.L_1589 - .L_1588)
.L_1588:
        /*00a0*/ 	.word	0x00000000


	//----- nvinfo : EIATTR_CBANK_PARAM_SIZE
	.align		4
.L_1589:
        /*00a4*/ 	.byte	0x03, 0x19
        /*00a6*/ 	.short	0x00a0


	//----- nvinfo : EIATTR_PARAM_CBANK
	.align		4
        /*00a8*/ 	.byte	0x04, 0x0a
        /*00aa*/ 	.short	(.L_1591 - .L_1590)
	.align		4
.L_1590:
        /*00ac*/ 	.word	index@(.nv.constant0._Z35group_norm_nhwc_fwd_one_pass_kernelI11Fp16IOFp16WLi64ELi40ELi640EEv26Group_norm_nhwc_fwd_params)
        /*00b0*/ 	.short	0x0210
        /*00b2*/ 	.short	0x00a0


	//----- nvinfo : EIATTR_SW_WAR
	.align		4
.L_1591:
        /*00b4*/ 	.byte	0x04, 0x36
        /*00b6*/ 	.short	(.L_1593 - .L_1592)
.L_1592:
        /*00b8*/ 	.word	0x00000008
.L_1593:


//--------------------- .nv.info._Z35group_norm_nhwc_fwd_one_pass_kernelI11Fp16IOFp16WLi128ELi40ELi640EEv26Group_norm_nhwc_fwd_params --------------------------
	.section	.nv.info._Z35group_norm_nhwc_fwd_one_pass_kernelI11Fp16IOFp16WLi128ELi40ELi640EEv26Group_norm_nhwc_fwd_params,"",@"SHT_CUDA_INFO"
	.sectionflags	@""
	.align	4


	//----- nvinfo : EIATTR_CUDA_API_VERSION
	.align		4
        /*0000*/ 	.byte	0x04, 0x37
        /*0002*/ 	.short	(.L_1595 - .L_1594)
.L_1594:
        /*0004*/ 	.word	0x00000082


	//----- nvinfo : EIATTR_KPARAM_INFO
	.align		4
.L_1595:
        /*0008*/ 	.byte	0x04, 0x17
        /*000a*/ 	.short	(.L_1597 - .L_1596)
.L_1596:
        /*000c*/ 	.word	0x00000000
        /*0010*/ 	.short	0x0000
        /*0012*/ 	.short	0x0000
        /*0014*/ 	.byte	0x00, 0xf0, 0x81, 0x02


	//----- nvinfo : EIATTR_SPARSE_MMA_MASK
	.align		4
.L_1597:
        /*0018*/ 	.byte	0x03, 0x50
        /*001a*/ 	.short	0x0000


	//----- nvinfo : EIATTR_MAXREG_COUNT
	.align		4
        /*001c*/ 	.byte	0x03, 0x1b
        /*001e*/ 	.short	0x0060


	//----- nvinfo : EIATTR_NUM_BARRIERS
	.align		4
        /*0020*/ 	.byte	0x02, 0x4c
        /*0022*/ 	.byte	0x01
	.zero		1


	//----- nvinfo : EIATTR_MERCURY_ISA_VERSION
	.align		4
        /*0024*/ 	.byte	0x03, 0x5f
        /*0026*/ 	.short	0x0101


	//----- nvinfo : EIATTR_COOP_GROUP_MASK_REGIDS
	.align		4
        /*0028*/ 	.byte	0x04, 0x29
        /*002a*/ 	.short	(.L_1599 - .L_1598)


	//   ....[0]....
.L_1598:
        /*002c*/ 	.word	0xffffffff


	//   ....[1]....
        /*0030*/ 	.word	0xffffffff


	//   ....[2]....
        /*0034*/ 	.word	0xffffffff


	//   ....[3]....
        /*0038*/ 	.word	0xffffffff


	//   ....[4]....
        /*003c*/ 	.word	0xffffffff


	//   ....[5]....
        /*0040*/ 	.word	0xffffffff


	//   ....[6]....
        /*0044*/ 	.word	0xffffffff


	//   ....[7]....
        /*0048*/ 	.word	0xffffffff


	//   ....[8]....
        /*004c*/ 	.word	0xffffffff


	//   ....[9]....
        /*0050*/ 	.word	0xffffffff


	//----- nvinfo : EIATTR_COOP_GROUP_INSTR_OFFSETS
	.align		4
.L_1599:
        /*0054*/ 	.byte	0x04, 0x28
        /*0056*/ 	.short	(.L_1601 - .L_1600)


	//   ....[0]....
.L_1600:
        /*0058*/ 	.word	0x00000a20


	//   ....[1]....
        /*005c*/ 	.word	0x00000a30


	//   ....[2]....
        /*0060*/ 	.word	0x00000a60


	//   ....[3]....
        /*0064*/ 	.word	0x00000a70


	//   ....[4]....
        /*0068*/ 	.word	0x00000ab0


	//   ....[5]....
        /*006c*/ 	.word	0x00000ac0


	//   ....[6]....
        /*0070*/ 	.word	0x00000b00


	//   ....[7]....
        /*0074*/ 	.word	0x00000b10


	//   ....[8]....
        /*0078*/ 	.word	0x00000b50


	//   ....[9]....
        /*007c*/ 	.word	0x00000b60


	//----- nvinfo : EIATTR_EXIT_INSTR_OFFSETS
	.align		4
.L_1601:
        /*0080*/ 	.byte	0x04, 0x1c
        /*0082*/ 	.short	(.L_1603 - .L_1602)


	//   ....[0]....
.L_1602:
        /*0084*/ 	.word	0x00000060


	//   ....[1]....
        /*0088*/ 	.word	0x000024e0


	//----- nvinfo : EIATTR_MAX_THREADS
	.align		4
.L_1603:
        /*008c*/ 	.byte	0x04, 0x05
        /*008e*/ 	.short	(.L_1605 - .L_1604)
.L_1604:
        /*0090*/ 	.word	0x00000280
        /*0094*/ 	.word	0x00000001
        /*0098*/ 	.word	0x00000001


	//----- nvinfo : EIATTR_CRS_STACK_SIZE
	.align		4
.L_1605:
        /*009c*/ 	.byte	0x04, 0x1e
        /*009e*/ 	.short	(.L_1607 - .L_1606)
.L_1606:
        /*00a0*/ 	.word	0x00000000


	//----- nvinfo : EIATTR_CBANK_PARAM_SIZE
	.align		4
.L_1607:
        /*00a4*/ 	.byte	0x03, 0x19
        /*00a6*/ 	.short	0x00a0


	//----- nvinfo : EIATTR_PARAM_CBANK
	.align		4
        /*00a8*/ 	.byte	0x04, 0x0a
        /*00aa*/ 	.short	(.L_1609 - .L_1608)
	.align		4
.L_1608:
        /*00ac*/ 	.word	index@(.nv.constant0._Z35group_norm_nhwc_fwd_one_pass_kernelI11Fp16IOFp16WLi128ELi40ELi640EEv26Group_norm_nhwc_fwd_params)
        /*00b0*/ 	.short	0x0210
        /*00b2*/ 	.short	0x00a0


	//----- nvinfo : EIATTR_SW_WAR
	.align		4
.L_1609:
        /*00b4*/ 	.byte	0x04, 0x36
        /*00b6*/ 	.short	(.L_1611 - .L_1610)
.L_1610:
        /*00b8*/ 	.word	0x00000008
.L_1611:


//--------------------- .nv.info._Z35group_norm_nhwc_fwd_one_pass_kernelI11Fp16IOFp16WLi256ELi40ELi640EEv26Group_norm_nhwc_fwd_params --------------------------
	.section	.nv.info._Z35group_norm_nhwc_fwd_one_pass_kernelI11Fp16IOFp16WLi256ELi40ELi640EEv26Group_norm_nhwc_fwd_params,"",@"SHT_CUDA_INFO"
	.sectionflags	@""
	.align	4


	//----- nvinfo : EIATTR_CUDA_API_VERSION
	.align		4
        /*0000*/ 	.byte	0x04, 0x37
        /*0002*/ 	.short	(.L_1613 - .L_1612)
.L_1612:
        /*0004*/ 	.word	0x00000082


	//----- nvinfo : EIATTR_KPARAM_INFO
	.align		4
.L_1613:
        /*0008*/ 	.byte	0x04, 0x17
        /*000a*/ 	.short	(.L_1615 - .L_1614)
.L_1614:
        /*000c*/ 	.word	0x00000000
        /*0010*/ 	.short	0x0000
        /*0012*/ 	.short	0x0000
        /*0014*/ 	.byte	0x00, 0xf0, 0x81, 0x02


	//----- nvinfo : EIATTR_SPARSE_MMA_MASK
	.align		4
.L_1615:
        /*0018*/ 	.byte	0x03, 0x50
        /*001a*/ 	.short	0x0000


	//----- nvinfo : EIATTR_MAXREG_COUNT
	.align		4
        /*001c*/ 	.byte	0x03, 0x1b
        /*001e*/ 	.short	0x0060


	//----- nvinfo : EIATTR_NUM_BARRIERS
	.align		4
        /*0020*/ 	.byte	0x02, 0x4c
        /*0022*/ 	.byte	0x01
	.zero		1


	//----- nvinfo : EIATTR_MERCURY_ISA_VERSION
	.align		4
        /*0024*/ 	.byte	0x03, 0x5f
        /*0026*/ 	.short	0x0101


	//----- nvinfo : EIATTR_COOP_GROUP_MASK_REGIDS
	.align		4
        /*0028*/ 	.byte	0x04, 0x29
        /*002a*/ 	.short	(.L_1617 - .L_1616)


	//   ....[0]....
.L_1616:
        /*002c*/ 	.word	0xffffffff


	//   ....[1]....
        /*0030*/ 	.word	0xffffffff


	//   ....[2]....
        /*0034*/ 	.word	0xffffffff


	//   ....[3]....
        /*0038*/ 	.word	0xffffffff


	//   ....[4]....
        /*003c*/ 	.word	0xffffffff


	//   ....[5]....
        /*0040*/ 	.word	0xffffffff


	//   ....[6]....
        /*0044*/ 	.word	0xffffffff


	//   ....[7]....
        /*0048*/ 	.word	0xffffffff


	//   ....[8]....
        /*004c*/ 	.word	0xffffffff


	//   ....[9]....
        /*0050*/ 	.word	0xffffffff


	//----- nvinfo : EIATTR_COOP_GROUP_INSTR_OFFSETS
	.align		4
.L_1617:
        /*0054*/ 	.byte	0x04, 0x28
        /*0056*/ 	.short	(.L_1619 - .L_1618)


	//   ....[0]....
.L_1618:
        /*0058*/ 	.word	0x00000fe0


	//   ....[1]....
        /*005c*/ 	.word	0x00000ff0


	//   ....[2]....
        /*0060*/ 	.word	0x00001020


	//   ....[3]....
        /*0064*/ 	.word	0x00001030


	//   ....[4]....
        /*0068*/ 	.word	0x00001070


	//   ....[5]....
        /*006c*/ 	.word	0x00001080


	//   ....[6]....
        /*0070*/ 	.word	0x000010c0


	//   ....[7]....
        /*0074*/ 	.word	0x000010d0


	//   ....[8]....
        /*0078*/ 	.word	0x00001110


	//   ....[9]....
        /*007c*/ 	.word	0x00001120


	//----- nvinfo : EIATTR_EXIT_INSTR_OFFSETS
	.align		4
.L_1619:
        /*0080*/ 	.byte	0x04, 0x1c
        /*0082*/ 	.short	(.L_1621 - .L_1620)


	//   ....[0]....
.L_1620:
        /*0084*/ 	.word	0x00000060


	//   ....[1]....
        /*0088*/ 	.word	0x00003460


	//----- nvinfo : EIATTR_MAX_THREADS
	.align		4
.L_1621:
        /*008c*/ 	.byte	0x04, 0x05
        /*008e*/ 	.short	(.L_1623 - .L_1622)
.L_1622:
        /*0090*/ 	.word	0x00000280
        /*0094*/ 	.word	0x00000001
        /*0098*/ 	.word	0x00000001


	//----- nvinfo : EIATTR_CRS_STACK_SIZE
	.align		4
.L_1623:
        /*009c*/ 	.byte	0x04, 0x1e
        /*009e*/ 	.short	(.L_1625 - .L_1624)
.L_1624:
        /*00a0*/ 	.word	0x00000000


	//----- nvinfo : EIATTR_CBANK_PARAM_SIZE
	.align		4
.L_1625:
        /*00a4*/ 	.byte	0x03, 0x19
        /*00a6*/ 	.short	0x00a0


	//----- nvinfo : EIATTR_PARAM_CBANK
	.align		4
        /*00a8*/ 	.byte	0x04, 0x0a
        /*00aa*/ 	.short	(.L_1627 - .L_1626)
	.align		4
.L_1626:
        /*00ac*/ 	.word	index@(.nv.constant0._Z35group_norm_nhwc_fwd_one_pass_kernelI11Fp16IOFp16WLi256ELi40ELi640EEv26Group_norm_nhwc_fwd_params)
        /*00b0*/ 	.short	0x0210
        /*00b2*/ 	.short	0x00a0


	//----- nvinfo : EIATTR_SW_WAR
	.align		4
.L_1627:
        /*00b4*/ 	.byte	0x04, 0x36
        /*00b6*/ 	.short	(.L_1629 - .L_1628)
.L_1628:
        /*00b8*/ 	.word	0x00000008
.L_1629:


//--------------------- .nv.info._Z35group_norm_nhwc_fwd_one_pass_kernelI11Fp16IOFp16WLi512ELi40ELi640EEv26Group_norm_nhwc_fwd_params --------------------------
	.section	.nv.info._Z35group_norm_nhwc_fwd_one_pass_kernelI11Fp16IOFp16WLi512ELi40ELi640EEv26Group_norm_nhwc_fwd_params,"",@"SHT_CUDA_INFO"
	.sectionflags	@""
	.align	4


	//----- nvinfo : EIATTR_CUDA_API_VERSION
	.align		4
        /*0000*/ 	.byte	0x04, 0x37
        /*0002*/ 	.short	(.L_1631 - .L_1630)
.L_1630:
        /*0004*/ 	.word	0x00000082


	//----- nvinfo : EIATTR_KPARAM_INFO
	.align		4
.L_1631:
        /*0008*/ 	.byte	0x04, 0x17
        /*000a*/ 	.short	(.L_1633 - .L_1632)
.L_1632:
        /*000c*/ 	.word	0x00000000
        /*0010*/ 	.short	0x0000
        /*0012*/ 	.short	0x0000
        /*0014*/ 	.byte	0x00, 0xf0, 0x81, 0x02


	//----- nvinfo : EIATTR_SPARSE_MMA_MASK
	.align		4
.L_1633:
        /*0018*/ 	.byte	0x03, 0x50
        /*001a*/ 	.short	0x0000


	//----- nvinfo : EIATTR_MAXREG_COUNT
	.align		4
        /*001c*/ 	.byte	0x03, 0x1b
        /*001e*/ 	.short	0x0060


	//----- nvinfo : EIATTR_NUM_BARRIERS
	.align		4
        /*0020*/ 	.byte	0x02, 0x4c
        /*0022*/ 	.byte	0x01
	.zero		1


	//----- nvinfo : EIATTR_MERCURY_ISA_VERSION
	.align		4
        /*0024*/ 	.byte	0x03, 0x5f
        /*0026*/ 	.short	0x0101


	//----- nvinfo : EIATTR_COOP_GROUP_MASK_REGIDS
	.align		4
        /*0028*/ 	.byte	0x04, 0x29
        /*002a*/ 	.short	(.L_1635 - .L_1634)


	//   ....[0]....
.L_1634:
        /*002c*/ 	.word	0xffffffff


	//   ....[1]....
        /*0030*/ 	.word	0xffffffff


	//   ....[2]....
        /*0034*/ 	.word	0xffffffff


	//   ....[3]....
        /*0038*/ 	.word	0xffffffff


	//   ....[4]....
        /*003c*/ 	.word	0xffffffff


	//   ....[5]....
        /*0040*/ 	.word	0xffffffff


	//   ....[6]....
        /*0044*/ 	.word	0xffffffff


	//   ....[7]....
        /*0048*/ 	.word	0xffffffff


	//   ....[8]....
        /*004c*/ 	.word	0xffffffff


	//   ....[9]....
        /*0050*/ 	.word	0xffffffff


	//----- nvinfo : EIATTR_COOP_GROUP_INSTR_OFFSETS
	.align		4
.L_1635:
        /*0054*/ 	.byte	0x04, 0x28
        /*0056*/ 	.short	(.L_1637 - .L_1636)


	//   ....[0]....
.L_1636:
        /*0058*/ 	.word	0x00001c40


	//   ....[1]....
        /*005c*/ 	.word	0x00001c50


	//   ....[2]....
        /*0060*/ 	.word	0x00001c80


	//   ....[3]....
        /*0064*/ 	.word	0x00001c90


	//   ....[4]....
        /*0068*/ 	.word	0x00001cd0


	//   ....[5]....
        /*006c*/ 	.word	0x00001ce0


	//   ....[6]....
        /*0070*/ 	.word	0x00001d20


	//   ....[7]....
        /*0074*/ 	.word	0x00001d30


	//   ....[8]....
        /*0078*/ 	.word	0x00001d70


	//   ....[9]....
        /*007c*/ 	.word	0x00001d80


	//----- nvinfo : EIATTR_EXIT_INSTR_OFFSETS
	.align		4
.L_1637:
        /*0080*/ 	.byte	0x04, 0x1c
        /*0082*/ 	.short	(.L_1639 - .L_1638)


	//   ....[0]....
.L_1638:
        /*0084*/ 	.word	0x00000060


	//   ....[1]....
        /*0088*/ 	.word	0x000052a0


	//----- nvinfo : EIATTR_MAX_THREADS
	.align		4
.L_1639:
        /*008c*/ 	.byte	0x04, 0x05
        /*008e*/ 	.short	(.L_1641 - .L_1640)
.L_1640:
        /*0090*/ 	.word	0x00000280
        /*0094*/ 	.word	0x00000001
        /*0098*/ 	.word	0x00000001


	//----- nvinfo : EIATTR_CRS_STACK_SIZE
	.align		4
.L_1641:
        /*009c*/ 	.byte	0x04, 0x1e
        /*009e*/ 	.short	(.L_1643 - .L_1642)
.L_1642:
        /*00a0*/ 	.word	0x00000000


	//----- nvinfo : EIATTR_CBANK_PARAM_SIZE
	.align		4
.L_1643:
        /*00a4*/ 	.byte	0x03, 0x19
        /*00a6*/ 	.short	0x00a0


	//----- nvinfo : EIATTR_PARAM_CBANK
	.align		4
        /*00a8*/ 	.byte	0x04, 0x0a
        /*00aa*/ 	.short	(.L_1645 - .L_1644)
	.align		4
.L_1644:
        /*00ac*/ 	.word	index@(.nv.constant0._Z35group_norm_nhwc_fwd_one_pass_kernelI11Fp16IOFp16WLi512ELi40ELi640EEv26Group_norm_nhwc_fwd_params)
        /*00b0*/ 	.short	0x0210
        /*00b2*/ 	.short	0x00a0


	//----- nvinfo : EIATTR_SW_WAR
	.align		4
.L_1645:
        /*00b4*/ 	.byte	0x04, 0x36
        /*00b6*/ 	.short	(.L_1647 - .L_1646)
.L_1646:
        /*00b8*/ 	.word	0x00000008
.L_1647:


//--------------------- .nv.info._Z35group_norm_nhwc_fwd_one_pass_kernelI11Fp32IOFp32WLi64ELi40ELi640EEv26Group_norm_nhwc_fwd_params --------------------------
	.section	.nv.info._Z35group_norm_nhwc_fwd_one_pass_kernelI11Fp32IOFp32WLi64ELi40ELi640EEv26Group_norm_nhwc_fwd_params,"",@"SHT_CUDA_INFO"
	.sectionflags	@""
	.align	4


	//----- nvinfo : EIATTR_CUDA_API_VERSION
	.align		4
        /*0000*/ 	.byte	0x04, 0x37
        /*0002*/ 	.short	(.L_1649 - .L_1648)
.L_1648:
        /*0004*/ 	.word	0x00000082


	//----- nvinfo : EIATTR_KPARAM_INFO
	.align		4
.L_1649:
        /*0008*/ 	.byte	0x04, 0x17
        /*000a*/ 	.short	(.L_1651 - .L_1650)
.L_1650:
        /*000c*/ 	.word	0x00000000
        /*0010*/ 	.short	0x0000
        /*0012*/ 	.short	0x0000
        /*0014*/ 	.byte	0x00, 0xf0, 0x81, 0x02


	//----- nvinfo : EIATTR_SPARSE_MMA_MASK
	.align		4
.L_1651:
        /*0018*/ 	.byte	0x03, 0x50
        /*001a*/ 	.short	0x0000


	//----- nvinfo : EIATTR_MAXREG_COUNT
	.align		4
        /*001c*/ 	.byte	0x03, 0x1b
        /*001e*/ 	.short	0x0060


	//----- nvinfo : EIATTR_NUM_BARRIERS
	.align		4
        /*0020*/ 	.byte	0x02, 0x4c
        /*0022*/ 	.byte	0x01
	.zero		1


	//----- nvinfo : EIATTR_MERCURY_ISA_VERSION
	.align		4
        /*0024*/ 	.byte	0x03, 0x5f
        /*0026*/ 	.short	0x0101


	//----- nvinfo : EIATTR_COOP_GROUP_MASK_REGIDS
	.align		4
        /*0028*/ 	.byte	0x04, 0x29
        /*002a*/ 	.short	(.L_1653 - .L_1652)


	//   ....[0]....
.L_1652:
        /*002c*/ 	.word	0xffffffff


	//   ....[1]....
        /*0030*/ 	.word	0xffffffff


	//   ....[2]....
        /*0034*/ 	.word	0xffffffff


	//   ....[3]....
        /*0038*/ 	.word	0xffffffff


	//   ....[4]....
        /*003c*/ 	.word	0xffffffff


	//   ....[5]....
        /*0040*/ 	.word	0xffffffff


	//   ....[6]....
        /*0044*/ 	.word	0xffffffff


	//   ....[7]....
        /*0048*/ 	.word	0xffffffff


	//   ....[8]....
        /*004c*/ 	.word	0xffffffff


	//   ....[9]....
        /*0050*/ 	.word	0xffffffff


	//----- nvinfo : EIATTR_COOP_GROUP_INSTR_OFFSETS
	.align		4
.L_1653:
        /*0054*/ 	.byte	0x04, 0x28
        /*0056*/ 	.short	(.L_1655 - .L_1654)


	//   ....[0]....
.L_1654:
        /*0058*/ 	.word	0x00000720


	//   ....[1]....
        /*005c*/ 	.word	0x00000730


	//   ....[2]....
        /*0060*/ 	.word	0x00000760


	//   ....[3]....
        /*0064*/ 	.word	0x00000780


	//   ....[4]....
        /*0068*/ 	.word	0x000007b0


	//   ....[5]....
        /*006c*/ 	.word	0x000007d0


	//   ....[6]....
        /*0070*/ 	.word	0x00000800


	//   ....[7]....
        /*0074*/ 	.word	0x00000820


	//   ....[8]....
        /*0078*/ 	.word	0x00000850


	//   ....[9]....
        /*007c*/ 	.word	0x00000870


	//----- nvinfo : EIATTR_EXIT_INSTR_OFFSETS
	.align		4
.L_1655:
        /*0080*/ 	.byte	0x04, 0x1c
        /*0082*/ 	.short	(.L_1657 - .L_1656)


	//   ....[0]....
.L_1656:
        /*0084*/ 	.word	0x00000060


	//   ....[1]....
        /*0088*/ 	.word	0x00001d20


	//----- nvinfo : EIATTR_MAX_THREADS
	.align		4
.L_1657:
        /*008c*/ 	.byte	0x04, 0x05
        /*008e*/ 	.short	(.L_1659 - .L_1658)
.L_1658:
        /*0090*/ 	.word	0x00000280
        /*0094*/ 	.word	0x00000001
        /*0098*/ 	.word	0x00000001


	//----- nvinfo : EIATTR_CRS_STACK_SIZE
	.align		4
.L_1659:
        /*009c*/ 	.byte	0x04, 0x1e
        /*009e*/ 	.short	(.L_1661 - .L_1660)
.L_1660:
        /*00a0*/ 	.word	0x00000000


	//----- nvinfo : EIATTR_CBANK_PARAM_SIZE
	.align		4
.L_1661:
        /*00a4*/ 	.byte	0x03, 0x19
        /*00a6*/ 	.short	0x00a0


	//----- nvinfo : EIATTR_PARAM_CBANK
	.align		4
        /*00a8*/ 	.byte	0x04, 0x0a
        /*00aa*/ 	.short	(.L_1663 - .L_1662)
	.align		4
.L_1662:
        /*00ac*/ 	.word	index@(.nv.constant0._Z35group_norm_nhwc_fwd_one_pass_kernelI11Fp32IOFp32WLi64ELi40ELi640EEv26Group_norm_nhwc_fwd_params)
        /*00b0*/ 	.short	0x0210
        /*00b2*/ 	.short	0x00a0


	//----- nvinfo : EIATTR_SW_WAR
	.align		4
.L_1663:
        /*00b4*/ 	.byte	0x04, 0x36
        /*00b6*/ 	.short	(.L_1665 - .L_1664)
.L_1664:
        /*00b8*/ 	.word	0x00000008
.L_1665:


//--------------------- .nv.info._Z35group_norm_nhwc_fwd_one_pass_kernelI11Fp32IOFp32WLi128ELi40ELi640EEv26Group_norm_nhwc_fwd_params --------------------------
	.section	.nv.info._Z35group_norm_nhwc_fwd_one_pass_kernelI11Fp32IOFp32WLi128ELi40ELi640EEv26Group_norm_nhwc_fwd_params,"",@"SHT_CUDA_INFO"
	.sectionflags	@""
	.align	4


	//----- nvinfo : EIATTR_CUDA_API_VERSION
	.align		4
        /*0000*/ 	.byte	0x04, 0x37
        /*0002*/ 	.short	(.L_1667 - .L_1666)
.L_1666:
        /*0004*/ 	.word	0x00000082


	//----- nvinfo : EIATTR_KPARAM_INFO
	.align		4
.L_1667:
        /*0008*/ 	.byte	0x04, 0x17
        /*000a*/ 	.short	(.L_1669 - .L_1668)
.L_1668:
        /*000c*/ 	.word	0x00000000
        /*0010*/ 	.short	0x0000
        /*0012*/ 	.short	0x0000
        /*0014*/ 	.byte	0x00, 0xf0, 0x81, 0x02


	//----- nvinfo : EIATTR_SPARSE_MMA_MASK
	.align		4
.L_1669:
        /*0018*/ 	.byte	0x03, 0x50
        /*001a*/ 	.short	0x0000


	//----- nvinfo : EIATTR_MAXREG_COUNT
	.align		4
        /*001c*/ 	.byte	0x03, 0x1b
        /*001e*/ 	.short	0x0060


	//----- nvinfo : EIATTR_NUM_BARRIERS
	.align		4
        /*0020*/ 	.byte	0x02, 0x4c
        /*0022*/ 	.byte	0x01
	.zero		1


	//----- nvinfo : EIATTR_MERCURY_ISA_VERSION
	.align		4
        /*0024*/ 	.byte	0x03, 0x5f
        /*0026*/ 	.short	0x0101


	//----- nvinfo : EIATTR_COOP_GROUP_MASK_REGIDS
	.align		4
        /*0028*/ 	.byte	0x04, 0x29
        /*002a*/ 	.short	(.L_1671 - .L_1670)


	//   ....[0]....
.L_1670:
        /*002c*/ 	.word	0xffffffff


	//   ....[1]....
        /*0030*/ 	.word	0xffffffff


	//   ....[2]....
        /*0034*/ 	.word	0xffffffff


	//   ....[3]....
        /*0038*/ 	.word	0xffffffff


	//   ....[4]....
        /*003c*/ 	.word	0xffffffff


	//   ....[5]....
        /*0040*/ 	.word	0xffffffff


	//   ....[6]....
        /*0044*/ 	.word	0xffffffff


	//   ....[7]....
        /*0048*/ 	.word	0xffffffff


	//   ....[8]....
        /*004c*/ 	.word	0xffffffff


	//   ....[9]....
        /*0050*/ 	.word	0xffffffff


	//----- nvinfo : EIATTR_COOP_GROUP_INSTR_OFFSETS
	.align		4
.L_1671:
        /*0054*/ 	.byte	0x04, 0x28
        /*0056*/ 	.short	(.L_1673 - .L_1672)


	//   ....[0]....
.L_1672:
        /*0058*/ 	.word	0x000009c0


	//   ....[1]....
        /*005c*/ 	.word	0x000009d0


	//   ....[2]....
        /*0060*/ 	.word	0x00000a00


	//   ....[3]....
        /*0064*/ 	.word	0x00000a10


	//   ....[4]....
        /*0068*/ 	.word	0x00000a50


	//   ....[5]....
        /*006c*/ 	.word	0x00000a60


	//   ....[6]....
        /*0070*/ 	.word	0x00000aa0


	//   ....[7]....
        /*0074*/ 	.word	0x00000ab0


	//   ....[8]....
        /*0078*/ 	.word	0x00000af0


	//   ....[9]....
        /*007c*/ 	.word	0x00000b00


	//----- nvinfo : EIATTR_EXIT_INSTR_OFFSETS
	.align		4
.L_1673:
        /*0080*/ 	.byte	0x04, 0x1c
        /*0082*/ 	.short	(.L_1675 - .L_1674)


	//   ....[0]....
.L_1674:
        /*0084*/ 	.word	0x00000060


	//   ....[1]....
        /*0088*/ 	.word	0x00002380


	//----- nvinfo : EIATTR_MAX_THREADS
	.align		4
.L_1675:
        /*008c*/ 	.byte	0x04, 0x05
        /*008e*/ 	.short	(.L_1677 - .L_1676)
.L_1676:
        /*0090*/ 	.word	0x00000280
        /*0094*/ 	.word	0x00000001
        /*0098*/ 	.word	0x00000001


	//----- nvinfo : EIATTR_CRS_STACK_SIZE
	.align		4
.L_1677:
        /*009c*/ 	.byte	0x04, 0x1e
        /*009e*/ 	.short	(.L_1679 - .L_1678)
.L_1678:
        /*00a0*/ 	.word	0x00000000


	//----- nvinfo : EIATTR_CBANK_PARAM_SIZE
	.align		4
.L_1679:
        /*00a4*/ 	.byte	0x03, 0x19
        /*00a6*/ 	.short	0x00a0


	//----- nvinfo : EIATTR_PARAM_CBANK
	.align		4
        /*00a8*/ 	.byte	0x04, 0x0a
        /*00aa*/ 	.short	(.L_1681 - .L_1680)
	.align		4
.L_1680:
        /*00ac*/ 	.word	index@(.nv.constant0._Z35group_norm_nhwc_fwd_one_pass_kernelI11Fp32IOFp32WLi128ELi40ELi640EEv26Group_norm_nhwc_fwd_params)
        /*00b0*/ 	.short	0x0210
        /*00b2*/ 	.short	0x00a0


	//----- nvinfo : EIATTR_SW_WAR
	.align		4
.L_1681:
        /*00b4*/ 	.byte	0x04, 0x36
        /*00b6*/ 	.short	(.L_1683 - .L_1682)
.L_1682:
        /*00b8*/ 	.word	0x00000008
.L_1683:


//--------------------- .nv.info._Z35group_norm_nhwc_fwd_one_pass_kernelI11Fp32IOFp32WLi256ELi40ELi640EEv26Group_norm_nhwc_fwd_params --------------------------
	.section	.nv.info._Z35group_norm_nhwc_fwd_one_pass_kernelI11Fp32IOFp32WLi256ELi40ELi640EEv26Group_norm_nhwc_fwd_params,"",@"SHT_CUDA_INFO"
	.sectionflags	@""
	.align	4


	//----- nvinfo : EIATTR_CUDA_API_VERSION
	.align		4
        /*0000*/ 	.byte	0x04, 0x37
        /*0002*/ 	.short	(.L_1685 - .L_1684)
.L_1684:
        /*0004*/ 	.word	0x00000082


	//----- nvinfo : EIATTR_KPARAM_INFO
	.align		4
.L_1685:
        /*0008*/ 	.byte	0x04, 0x17
        /*000a*/ 	.short	(.L_1687 - .L_1686)
.L_1686:
        /*000c*/ 	.word	0x00000000
        /*0010*/ 	.short	0x0000
        /*0012*/ 	.short	0x0000
        /*0014*/ 	.byte	0x00, 0xf0, 0x81, 0x02


	//----- nvinfo : EIATTR_SPARSE_MMA_MASK
	.align		4
.L_1687:
        /*0018*/ 	.byte	0x03, 0x50
        /*001a*/ 	.short	0x0000


	//----- nvinfo : EIATTR_MAXREG_COUNT
	.align		4
        /*001c*/ 	.byte	0x03, 0x1b
        /*001e*/ 	.short	0x0060


	//----- nvinfo : EIATTR_NUM_BARRIERS
	.align		4
        /*0020*/ 	.byte	0x02, 0x4c
        /*0022*/ 	.byte	0x01
	.zero		1


	//----- nvinfo : EIATTR_MERCURY_ISA_VERSION
	.align		4
        /*0024*/ 	.byte	0x03, 0x5f
        /*0026*/ 	.short	0x0101


	//----- nvinfo : EIATTR_COOP_GROUP_MASK_REGIDS
	.align		4
        /*0028*/ 	.byte	0x04, 0x29
        /*002a*/ 	.short	(.L_1689 - .L_1688)


	//   ....[0]....
.L_1688:
        /*002c*/ 	.word	0xffffffff


	//   ....[1]....
        /*0030*/ 	.word	0xffffffff


	//   ....[2]....
        /*0034*/ 	.word	0xffffffff


	//   ....[3]....
        /*0038*/ 	.word	0xffffffff


	//   ....[4]....
        /*003c*/ 	.word	0xffffffff


	//   ....[5]....
        /*0040*/ 	.word	0xffffffff


	//   ....[6]....
        /*0044*/ 	.word	0xffffffff


	//   ....[7]....
        /*0048*/ 	.word	0xffffffff


	//   ....[8]....
        /*004c*/ 	.word	0xffffffff


	//   ....[9]....
        /*0050*/ 	.word	0xffffffff


	//----- nvinfo : EIATTR_COOP_GROUP_INSTR_OFFSETS
	.align		4
.L_1689:
        /*0054*/ 	.byte	0x04, 0x28
        /*0056*/ 	.short	(.L_1691 - .L_1690)


	//   ....[0]....
.L_1690:
        /*0058*/ 	.word	0x00000ef0


	//   ....[1]....
        /*005c*/ 	.word	0x00000f00


	//   ....[2]....
        /*0060*/ 	.word	0x00000f40


	//   ....[3]....
        /*0064*/ 	.word	0x00000f50


	//   ....[4]....
        /*0068*/ 	.word	0x00000f90


	//   ....[5]....
        /*006c*/ 	.word	0x00000fa0


	//   ....[6]....
        /*0070*/ 	.word	0x00000fe0


	//   ....[7]....
        /*0074*/ 	.word	0x00000ff0


	//   ....[8]....
        /*0078*/ 	.word	0x00001040


	//   ....[9]....
        /*007c*/ 	.word	0x00001050


	//----- nvinfo : EIATTR_EXIT_INSTR_OFFSETS
	.align		4
.L_1691:
        /*0080*/ 	.byte	0x04, 0x1c
        /*0082*/ 	.short	(.L_1693 - .L_1692)


	//   ....[0]....
.L_1692:
        /*0084*/ 	.word	0x00000060


	//   ....[1]....
        /*0088*/ 	.word	0x00003210


	//----- nvinfo : EIATTR_MAX_THREADS
	.align		4
.L_1693:
        /*008c*/ 	.byte	0x04, 0x05
        /*008e*/ 	.short	(.L_1695 - .L_1694)
.L_1694:
        /*0090*/ 	.word	0x00000280
        /*0094*/ 	.word	0x00000001
        /*0098*/ 	.word	0x00000001


	//----- nvinfo : EIATTR_CRS_STACK_SIZE
	.align		4
.L_1695:
        /*009c*/ 	.byte	0x04, 0x1e
        /*009e*/ 	.short	(.L_1697 - .L_1696)
.L_1696:
        /*00a0*/ 	.word	0x00000000


	//----- nvinfo : EIATTR_CBANK_PARAM_SIZE
	.align		4
.L_1697:
        /*00a4*/ 	.byte	0x03, 0x19
        /*00a6*/ 	.short	0x00a0


	//----- nvinfo : EIATTR_PARAM_CBANK
	.align		4
        /*00a8*/ 	.byte	0x04, 0x0a
        /*00aa*/ 	.short	(.L_1699 - .L_1698)
	.align		4
.L_1698:
        /*00ac*/ 	.word	index@(.nv.constant0._Z35group_norm_nhwc_fwd_one_pass_kernelI11Fp32IOFp32WLi256ELi40ELi640EEv26Group_norm_nhwc_fwd_params)
        /*00b0*/ 	.short	0x0210
        /*00b2*/ 	.short	0x00a0


	//----- nvinfo : EIATTR_SW_WAR
	.align		4
.L_1699:
        /*00b4*/ 	.byte	0x04, 0x36
        /*00b6*/ 	.short	(.L_1701 - .L_1700)
.L_1700:
        /*00b8*/ 	.word	0x00000008
.L_1701:


//--------------------- .nv.info._Z35group_norm_nhwc_fwd_one_pass_kernelI11Fp32IOFp32WLi512ELi40ELi640EEv26Group_norm_nhwc_fwd_params --------------------------
	.section	.nv.info._Z35group_norm_nhwc_fwd_one_pass_kernelI11Fp32IOFp32WLi512ELi40ELi640EEv26Group_norm_nhwc_fwd_params,"",@"SHT_CUDA_INFO"
	.sectionflags	@""
	.align	4


	//----- nvinfo : EIATTR_CUDA_API_VERSION
	.align		4
        /*0000*/ 	.byte	0x04, 0x37
        /*0002*/ 	.short	(.L_1703 - .L_1702)
.L_1702:
        /*0004*/ 	.word	0x00000082


	//----- nvinfo : EIATTR_KPARAM_INFO
	.align		4
.L_1703:
        /*0008*/ 	.byte	0x04, 0x17
        /*000a*/ 	.short	(.L_1705 - .L_1704)
.L_1704:
        /*000c*/ 	.word	0x00000000
        /*0010*/ 	.short	0x0000
        /*0012*/ 	.short	0x0000
        /*0014*/ 	.byte	0x00, 0xf0, 0x81, 0x02


	//----- nvinfo : EIATTR_SPARSE_MMA_MASK
	.align		4
.L_1705:
        /*0018*/ 	.byte	0x03, 0x50
        /*001a*/ 	.short	0x0000


	//----- nvinfo : EIATTR_MAXREG_COUNT
	.align		4
        /*001c*/ 	.byte	0x03, 0x1b
        /*001e*/ 	.short	0x0060


	//----- nvinfo : EIATTR_NUM_BARRIERS
	.align		4
        /*0020*/ 	.byte	0x02, 0x4c
        /*0022*/ 	.byte	0x01
	.zero		1


	//----- nvinfo : EIATTR_MERCURY_ISA_VERSION
	.align		4
        /*0024*/ 	.byte	0x03, 0x5f
        /*0026*/ 	.short	0x0101


	//----- nvinfo : EIATTR_COOP_GROUP_MASK_REGIDS
	.align		4
        /*0028*/ 	.byte	0x04, 0x29
        /*002a*/ 	.short	(.L_1707 - .L_1706)


	//   ....[0]....
.L_1706:
        /*002c*/ 	.word	0xffffffff


	//   ....[1]....
        /*0030*/ 	.word	0xffffffff


	//   ....[2]....
        /*0034*/ 	.word	0xffffffff


	//   ....[3]....
        /*0038*/ 	.word	0xffffffff


	//   ....[4]....
        /*003c*/ 	.word	0xffffffff


	//   ....[5]....
        /*0040*/ 	.word	0xffffffff


	//   ....[6]....
        /*0044*/ 	.word	0xffffffff


	//   ....[7]....
        /*0048*/ 	.word	0xffffffff


	//   ....[8]....
        /*004c*/ 	.word	0xffffffff


	//   ....[9]....
        /*0050*/ 	.word	0xffffffff


	//----- nvinfo : EIATTR_COOP_GROUP_INSTR_OFFSETS
	.align		4
.L_1707:
        /*0054*/ 	.byte	0x04, 0x28
        /*0056*/ 	.short	(.L_1709 - .L_1708)


	//   ....[0]....
.L_1708:
        /*0058*/ 	.word	0x00001a00


	//   ....[1]....
        /*005c*/ 	.word	0x00001a10


	//   ....[2]....
        /*0060*/ 	.word	0x00001a40


	//   ....[3]....
        /*0064*/ 	.word	0x00001a50


	//   ....[4]....
        /*0068*/ 	.word	0x00001a90


	//   ....[5]....
        /*006c*/ 	.word	0x00001aa0


	//   ....[6]....
        /*0070*/ 	.word	0x00001ae0


	//   ....[7]....
        /*0074*/ 	.word	0x00001af0


	//   ....[8]....
        /*0078*/ 	.word	0x00001b30


	//   ....[9]....
        /*007c*/ 	.word	0x00001b40


	//----- nvinfo : EIATTR_EXIT_INSTR_OFFSETS
	.align		4
.L_1709:
        /*0080*/ 	.byte	0x04, 0x1c
        /*0082*/ 	.short	(.L_1711 - .L_1710)


	//   ....[0]....
.L_1710:
        /*0084*/ 	.word	0x00000060


	//   ....[1]....
        /*0088*/ 	.word	0x00004d50


	//----- nvinfo : EIATTR_MAX_THREADS
	.align		4
.L_1711:
        /*008c*/ 	.byte	0x04, 0x05
        /*008e*/ 	.short	(.L_1713 - .L_1712)
.L_1712:
        /*0090*/ 	.word	0x00000280
        /*0094*/ 	.word	0x00000001
        /*0098*/ 	.word	0x00000001


	//----- nvinfo : EIATTR_CRS_STACK_SIZE
	.align		4
.L_1713:
        /*009c*/ 	.byte	0x04, 0x1e
        /*009e*/ 	.short	(.L_1715 - .L_1714)
.L_1714:
        /*00a0*/ 	.word	0x00000000


	//----- nvinfo : EIATTR_CBANK_PARAM_SIZE
	.align		4
.L_1715:
        /*00a4*/ 	.byte	0x03, 0x19
        /*00a6*/ 	.short	0x00a0


	//----- nvinfo : EIATTR_PARAM_CBANK
	.align		4
        /*00a8*/ 	.byte	0x04, 0x0a
        /*00aa*/ 	.short	(.L_1717 - .L_1716)
	.align		4
.L_1716:
        /*00ac*/ 	.word	index@(.nv.constant0._Z35group_norm_nhwc_fwd_one_pass_kernelI11Fp32IOFp32WLi512ELi40ELi640EEv26Group_norm_nhwc_fwd_params)
        /*00b0*/ 	.short	0x0210
        /*00b2*/ 	.short	0x00a0


	//----- nvinfo : EIATTR_SW_WAR
	.align		4
.L_1717:
        /*00b4*/ 	.byte	0x04, 0x36
        /*00b6*/ 	.short	(.L_1719 - .L_1718)
.L_1718:
        /*00b8*/ 	.word	0x00000008
.L_1719:


//--------------------- .nv.info._Z35group_norm_nhwc_fwd_one_pass_kernelI11Fp32IOBf16WLi64ELi40ELi640EEv26Group_norm_nhwc_fwd_params --------------------------
	.section	.nv.info._Z35group_norm_nhwc_fwd_one_pass_kernelI11Fp32IOBf16WLi64ELi40ELi640EEv26Group_norm_nhwc_fwd_params,"",@"SHT_CUDA_INFO"
	.sectionflags	@""
	.align	4


	//----- nvinfo : EIATTR_CUDA_API_VERSION
	.align		4
        /*0000*/ 	.byte	0x04, 0x37
        /*0002*/ 	.short	(.L_1721 - .L_1720)
.L_1720:
        /*0004*/ 	.word	0x00000082


	//----- nvinfo : EIATTR_KPARAM_INFO
	.align		4
.L_1721:
        /*0008*/ 	.byte	0x04, 0x17
        /*000a*/ 	.short	(.L_1723 - .L_1722)
.L_1722:
        /*000c*/ 	.word	0x00000000
        /*0010*/ 	.short	0x0000
        /*0012*/ 	.short	0x0000
        /*0014*/ 	.byte	0x00, 0xf0, 0x81, 0x02


	//----- nvinfo : EIATTR_SPARSE_MMA_MASK
	.align		4
.L_1723:
        /*0018*/ 	.byte	0x03, 0x50
        /*001a*/ 	.short	0x0000


	//----- nvinfo : EIATTR_MAXREG_COUNT
	.align		4
        /*001c*/ 	.byte	0x03, 0x1b
        /*001e*/ 	.short	0x0060


	//----- nvinfo : EIATTR_NUM_BARRIERS
	.align		4
        /*0020*/ 	.byte	0x02, 0x4c
        /*0022*/ 	.byte	0x01
	.zero		1


	//----- nvinfo : EIATTR_MERCURY_ISA_VERSION
	.align		4
        /*0024*/ 	.byte	0x03, 0x5f
        /*0026*/ 	.short	0x0101


	//----- nvinfo : EIATTR_COOP_GROUP_MASK_REGIDS
	.align		4
        /*0028*/ 	.byte	0x04, 0x29
        /*002a*/ 	.short	(.L_1725 - .L_1724)


	//   ....[0]....
.L_1724:
        /*002c*/ 	.word	0xffffffff


	//   ....[1]....
        /*0030*/ 	.word	0xffffffff


	//   ....[2]....
        /*0034*/ 	.word	0xffffffff


	//   ....[3]....
        /*0038*/ 	.word	0xffffffff


	//   ....[4]....
        /*003c*/ 	.word	0xffffffff


	//   ....[5]....
        /*0040*/ 	.word	0xffffffff


	//   ....[6]....
        /*0044*/ 	.word	0xffffffff


	//   ....[7]....
        /*0048*/ 	.word	0xffffffff


	//   ....[8]....
        /*004c*/ 	.word	0xffffffff


	//   ....[9]....
        /*0050*/ 	.word	0xffffffff


	//----- nvinfo : EIATTR_COOP_GROUP_INSTR_OFFSETS
	.align		4
.L_1725:
        /*0054*/ 	.byte	0x04, 0x28
        /*0056*/ 	.short	(.L_1727 - .L_1726)


	//   ....[0]....
.L_1726:
        /*0058*/ 	.word	0x00000720


	//   ....[1]....
        /*005c*/ 	.word	0x00000730


	//   ....[2]....
        /*0060*/ 	.word	0x00000760


	//   ....[3]....
        /*0064*/ 	.word	0x00000780


	//   ....[4]....
        /*0068*/ 	.word	0x000007b0


	//   ....[5]....
        /*006c*/ 	.word	0x000007d0


	//   ....[6]....
        /*0070*/ 	.word	0x00000800


	//   ....[7]....
        /*0074*/ 	.word	0x00000820


	//   ....[8]....
        /*0078*/ 	.word	0x00000850


	//   ....[9]....
        /*007c*/ 	.word	0x00000870


	//----- nvinfo : EIATTR_EXIT_INSTR_OFFSETS
	.align		4
.L_1727:
        /*0080*/ 	.byte	0x04, 0x1c
        /*0082*/ 	.short	(.L_1729 - .L_1728)


	//   ....[0]....
.L_1728:
        /*0084*/ 	.word	0x00000060


	//   ....[1]....
        /*0088*/ 	.word	0x00001d60


	//----- nvinfo : EIATTR_MAX_THREADS
	.align		4
.L_1729:
        /*008c*/ 	.byte	0x04, 0x05
        /*008e*/ 	.short	(.L_1731 - .L_1730)
.L_1730:
        /*0090*/ 	.word	0x00000280
        /*0094*/ 	.word	0x00000001
        /*0098*/ 	.word	0x00000001


	//----- nvinfo : EIATTR_CRS_STACK_SIZE
	.align		4
.L_1731:
        /*009c*/ 	.byte	0x04, 0x1e
        /*009e*/ 	.short	(.L_1733 - .L_1732)
.L_1732:
        /*00a0*/ 	.word	0x00000000


	//----- nvinfo : EIATTR_CBANK_PARAM_SIZE
	.align		4
.L_1733:
        /*00a4*/ 	.byte	0x03, 0x19
        /*00a6*/ 	.short	0x00a0


	//----- nvinfo : EIATTR_PARAM_CBANK
	.align		4
        /*00a8*/ 	.byte	0x04, 0x0a
        /*00aa*/ 	.short	(.L_1735 - .L_1734)
	.align		4
.L_1734:
        /*00ac*/ 	.word	index@(.nv.constant0._Z35group_norm_nhwc_fwd_one_pass_kernelI11Fp32IOBf16WLi64ELi40ELi640EEv26Group_norm_nhwc_fwd_params)
        /*00b0*/ 	.short	0x0210
        /*00b2*/ 	.short	0x00a0


	//----- nvinfo : EIATTR_SW_WAR
	.align		4
.L_1735:
        /*00b4*/ 	.byte	0x04, 0x36
        /*00b6*/ 	.short	(.L_1737 - .L_1736)
.L_1736:
        /*00b8*/ 	.word	0x00000008
.L_1737:


//--------------------- .nv.info._Z35group_norm_nhwc_fwd_one_pass_kernelI11Fp32IOBf16WLi128ELi40ELi640EEv26Group_norm_nhwc_fwd_params --------------------------
	.section	.nv.info._Z35group_norm_nhwc_fwd_one_pass_kernelI11Fp32IOBf16WLi128ELi40ELi640EEv26Group_norm_nhwc_fwd_params,"",@"SHT_CUDA_INFO"
	.sectionflags	@""
	.align	4


	//----- nvinfo : EIATTR_CUDA_API_VERSION
	.align		4
        /*0000*/ 	.byte	0x04, 0x37
        /*0002*/ 	.short	(.L_1739 - .L_1738)
.L_1738:
        /*0004*/ 	.word	0x00000082


	//----- nvinfo : EIATTR_KPARAM_INFO
	.align		4
.L_1739:
        /*0008*/ 	.byte	0x04, 0x17
        /*000a*/ 	.short	(.L_1741 - .L_1740)
.L_1740:
        /*000c*/ 	.word	0x00000000
        /*0010*/ 	.short	0x0000
        /*0012*/ 	.short	0x0000
        /*0014*/ 	.byte	0x00, 0xf0, 0x81, 0x02


	//----- nvinfo : EIATTR_SPARSE_MMA_MASK
	.align		4
.L_1741:
        /*0018*/ 	.byte	0x03, 0x50
        /*001a*/ 	.short	0x0000


	//----- nvinfo : EIATTR_MAXREG_COUNT
	.align		4
        /*001c*/ 	.byte	0x03, 0x1b
        /*001e*/ 	.short	0x0060


	//----- nvinfo : EIATTR_NUM_BARRIERS
	.align		4
        /*0020*/ 	.byte	0x02, 0x4c
        /*0022*/ 	.byte	0x01
	.zero		1


	//----- nvinfo : EIATTR_MERCURY_ISA_VERSION
	.align		4
        /*0024*/ 	.byte	0x03, 0x5f
        /*0026*/ 	.short	0x0101


	//----- nvinfo : EIATTR_COOP_GROUP_MASK_REGIDS
	.align		4
        /*0028*/ 	.byte	0x04, 0x29
        /*002a*/ 	.short	(.L_1743 - .L_1742)


	//   ....[0]....
.L_1742:
        /*002c*/ 	.word	0xffffffff


	//   ....[1]....
        /*0030*/ 	.word	0xffffffff


	//   ....[2]....
        /*0034*/ 	.word	0xffffffff


	//   ....[3]....
        /*0038*/ 	.word	0xffffffff


	//   ....[4]....
        /*003c*/ 	.word	0xffffffff


	//   ....[5]....
        /*0040*/ 	.word	0xffffffff


	//   ....[6]....
        /*0044*/ 	.word	0xffffffff


	//   ....[7]....
        /*0048*/ 	.word	0xffffffff


	//   ....[8]....
        /*004c*/ 	.word	0xffffffff


	//   ....[9]....
        /*0050*/ 	.word	0xffffffff


	//----- nvinfo : EIATTR_COOP_GROUP_INSTR_OFFSETS
	.align		4
.L_1743:
        /*0054*/ 	.byte	0x04, 0x28
        /*0056*/ 	.short	(.L_1745 - .L_1744)


	//   ....[0]....
.L_1744:
        /*0058*/ 	.word	0x000009c0


	//   ....[1]....
        /*005c*/ 	.word	0x000009d0


	//   ....[2]....
        /*0060*/ 	.word	0x00000a00


	//   ....[3]....
        /*0064*/ 	.word	0x00000a10


	//   ....[4]....
        /*0068*/ 	.word	0x00000a50


	//   ....[5]....
        /*006c*/ 	.word	0x00000a60


	//   ....[6]....
        /*0070*/ 	.word	0x00000aa0


	//   ....[7]....
        /*0074*/ 	.word	0x00000ab0


	//   ....[8]....
        /*0078*/ 	.word	0x00000af0


	//   ....[9]....
        /*007c*/ 	.word	0x00000b00


	//----- nvinfo : EIATTR_EXIT_INSTR_OFFSETS
	.align		4
.L_1745:
        /*0080*/ 	.byte	0x04, 0x1c
        /*0082*/ 	.short	(.L_1747 - .L_1746)


	//   ....[0]....
.L_1746:
        /*0084*/ 	.word	0x00000060


	//   ....[1]....
        /*0088*/ 	.word	0x000023c0


	//----- nvinfo : EIATTR_MAX_THREADS
	.align		4
.L_1747:
        /*008c*/ 	.byte	0x04, 0x05
        /*008e*/ 	.short	(.L_1749 - .L_1748)
.L_1748:
        /*0090*/ 	.word	0x00000280
        /*0094*/ 	.word	0x00000001
        /*0098*/ 	.word	0x00000001


	//----- nvinfo : EIATTR_CRS_STACK_SIZE
	.align		4
.L_1749:
        /*009c*/ 	.byte	0x04, 0x1e
        /*009e*/ 	.short	(.L_1751 - .L_1750)
.L_1750:
        /*00a0*/ 	.word	0x00000000


	//----- nvinfo : EIATTR_CBANK_PARAM_SIZE
	.align		4
.L_1751:
        /*00a4*/ 	.byte	0x03, 0x19
        /*00a6*/ 	.short	0x00a0


	//----- nvinfo : EIATTR_PARAM_CBANK
	.align		4
        /*00a8*/ 	.byte	0x04, 0x0a
        /*00aa*/ 	.short	(.L_1753 - .L_1752)
	.align		4
.L_1752:
        /*00ac*/ 	.word	index@(.nv.constant0._Z35group_norm_nhwc_fwd_one_pass_kernelI11Fp32IOBf16WLi128ELi40ELi640EEv26Group_norm_nhwc_fwd_params)
        /*00b0*/ 	.short	0x0210
        /*00b2*/ 	.short	0x00a0


	//----- nvinfo : EIATTR_SW_WAR
	.align		4
.L_1753:
        /*00b4*/ 	.byte	0x04, 0x36
        /*00b6*/ 	.short	(.L_1755 - .L_1754)
.L_1754:
        /*00b8*/ 	.word	0x00000008
.L_1755:


//--------------------- .nv.info._Z35group_norm_nhwc_fwd_one_pass_kernelI11Fp32IOBf16WLi256ELi40ELi640EEv26Group_norm_nhwc_fwd_params --------------------------
	.section	.nv.info._Z35group_norm_nhwc_fwd_one_pass_kernelI11Fp32IOBf16WLi256ELi40ELi640EEv26Group_norm_nhwc_fwd_params,"",@"SHT_CUDA_INFO"
	.sectionflags	@""
	.align	4


	//----- nvinfo : EIATTR_CUDA_API_VERSION
	.align		4
        /*0000*/ 	.byte	0x04, 0x37
        /*0002*/ 	.short	(.L_1757 - .L_1756)
.L_1756:
        /*0004*/ 	.word	0x00000082


	//----- nvinfo : EIATTR_KPARAM_INFO
	.align		4
.L_1757:
        /*0008*/ 	.byte	0x04, 0x17
        /*000a*/ 	.short	(.L_1759 - .L_1758)
.L_1758:
        /*000c*/ 	.word	0x00000000
        /*0010*/ 	.short	0x0000
        /*0012*/ 	.short	0x0000
        /*0014*/ 	.byte	0x00, 0xf0, 0x81, 0x02


	//----- nvinfo : EIATTR_SPARSE_MMA_MASK
	.align		4
.L_1759:
        /*0018*/ 	.byte	0x03, 0x50
        /*001a*/ 	.short	0x0000


	//----- nvinfo : EIATTR_MAXREG_COUNT
	.align		4
        /*001c*/ 	.byte	0x03, 0x1b
        /*001e*/ 	.short	0x0060


	//----- nvinfo : EIATTR_NUM_BARRIERS
	.align		4
        /*0020*/ 	.byte	0x02, 0x4c
        /*0022*/ 	.byte	0x01
	.zero		1


	//----- nvinfo : EIATTR_MERCURY_ISA_VERSION
	.align		4
        /*0024*/ 	.byte	0x03, 0x5f
        /*0026*/ 	.short	0x0101


	//----- nvinfo : EIATTR_COOP_GROUP_MASK_REGIDS
	.align		4
        /*0028*/ 	.byte	0x04, 0x29
        /*002a*/ 	.short	(.L_1761 - .L_1760)


	//   ....[0]....
.L_1760:
        /*002c*/ 	.word	0xffffffff


	//   ....[1]....
        /*0030*/ 	.word	0xffffffff


	//   ....[2]....
        /*0034*/ 	.word	0xffffffff


	//   ....[3]....
        /*0038*/ 	.word	0xffffffff


	//   ....[4]....
        /*003c*/ 	.word	0xffffffff


	//   ....[5]....
        /*0040*/ 	.word	0xffffffff


	//   ....[6]....
        /*0044*/ 	.word	0xffffffff


	//   ....[7]....
        /*0048*/ 	.word	0xffffffff


	//   ....[8]....
        /*004c*/ 	.word	0xffffffff


	//   ....[9]....
        /*0050*/ 	.word	0xffffffff


	//----- nvinfo : EIATTR_COOP_GROUP_INSTR_OFFSETS
	.align		4
.L_1761:
        /*0054*/ 	.byte	0x04, 0x28
        /*0056*/ 	.short	(.L_1763 - .L_1762)


	//   ....[0]....
.L_1762:
        /*0058*/ 	.word	0x00000ef0


	//   ....[1]....
        /*005c*/ 	.word	0x00000f00


	//   ....[2]....
        /*0060*/ 	.word	0x00000f40


	//   ....[3]....
        /*0064*/ 	.word	0x00000f50


	//   ....[4]....
        /*0068*/ 	.word	0x00000f90


	//   ....[5]....
        /*006c*/ 	.word	0x00000fa0


	//   ....[6]....
        /*0070*/ 	.word	0x00000fe0


	//   ....[7]....
        /*0074*/ 	.word	0x00000ff0


	//   ....[8]....
        /*0078*/ 	.word	0x00001040


	//   ....[9]....
        /*007c*/ 	.word	0x00001050


	//----- nvinfo : EIATTR_EXIT_INSTR_OFFSETS
	.align		4
.L_1763:
        /*0080*/ 	.byte	0x04, 0x1c
        /*0082*/ 	.short	(.L_1765 - .L_1764)


	//   ....[0]....
.L_1764:
        /*0084*/ 	.word	0x00000060


	//   ....[1]....
        /*0088*/ 	.word	0x00003250


	//----- nvinfo : EIATTR_MAX_THREADS
	.align		4
.L_1765:
        /*008c*/ 	.byte	0x04, 0x05
        /*008e*/ 	.short	(.L_1767 - .L_1766)
.L_1766:
        /*0090*/ 	.word	0x00000280
        /*0094*/ 	.word	0x00000001
        /*0098*/ 	.word	0x00000001


	//----- nvinfo : EIATTR_CRS_STACK_SIZE
	.align		4
.L_1767:
        /*009c*/ 	.byte	0x04, 0x1e
        /*009e*/ 	.short	(.L_1769 - .L_1768)
.L_1768:
        /*00a0*/ 	.word	0x00000000


	//----- nvinfo : EIATTR_CBANK_PARAM_SIZE
	.align		4
.L_1769:
        /*00a4*/ 	.byte	0x03, 0x19
        /*00a6*/ 	.short	0x00a0


	//----- nvinfo : EIATTR_PARAM_CBANK
	.align		4
        /*00a8*/ 	.byte	0x04, 0x0a
        /*00aa*/ 	.short	(.L_1771 - .L_1770)
	.align		4
.L_1770:
        /*00ac*/ 	.word	index@(.nv.constant0._Z35group_norm_nhwc_fwd_one_pass_kernelI11Fp32IOBf16WLi256ELi40ELi640EEv26Group_norm_nhwc_fwd_params)
        /*00b0*/ 	.short	0x0210
        /*00b2*/ 	.short	0x00a0


	//----- nvinfo : EIATTR_SW_WAR
	.align		4
.L_1771:
        /*00b4*/ 	.byte	0x04, 0x36
        /*00b6*/ 	.short	(.L_1773 - .L_1772)
.L_1772:
        /*00b8*/ 	.word	0x00000008
.L_1773:


//--------------------- .nv.info._Z35group_norm_nhwc_fwd_one_pass_kernelI11Fp32IOBf16WLi512ELi40ELi640EEv26Group_norm_nhwc_fwd_params --------------------------
	.section	.nv.info._Z35group_norm_nhwc_fwd_one_pass_kernelI11Fp32IOBf16WLi512ELi40ELi640EEv26Group_norm_nhwc_fwd_params,"",@"SHT_CUDA_INFO"
	.sectionflags	@""
	.align	4


	//----- nvinfo : EIATTR_CUDA_API_VERSION
	.align		4
        /*0000*/ 	.byte	0x04, 0x37
        /*0002*/ 	.short	(.L_1775 - .L_1774)
.L_1774:
        /*0004*/ 	.word	0x00000082


	//----- nvinfo : EIATTR_KPARAM_INFO
	.align		4
.L_1775:
        /*0008*/ 	.byte	0x04, 0x17
        /*000a*/ 	.short	(.L_1777 - .L_1776)
.L_1776:
        /*000c*/ 	.word	0x00000000
        /*0010*/ 	.short	0x0000
        /*0012*/ 	.short	0x0000
        /*0014*/ 	.byte	0x00, 0xf0, 0x81, 0x02


	//----- nvinfo : EIATTR_SPARSE_MMA_MASK
	.align		4
.L_1777:
        /*0018*/ 	.byte	0x03, 0x50
        /*001a*/ 	.short	0x0000


	//----- nvinfo : EIATTR_MAXREG_COUNT
	.align		4
        /*001c*/ 	.byte	0x03, 0x1b
        /*001e*/ 	.short	0x0060


	//----- nvinfo : EIATTR_NUM_BARRIERS
	.align		4
        /*0020*/ 	.byte	0x02, 0x4c
        /*0022*/ 	.byte	0x01
	.zero		1


	//----- nvinfo : EIATTR_MERCURY_ISA_VERSION
	.align		4
        /*0024*/ 	.byte	0x03, 0x5f
        /*0026*/ 	.short	0x0101


	//----- nvinfo : EIATTR_COOP_GROUP_MASK_REGIDS
	.align		4
        /*0028*/ 	.byte	0x04, 0x29
        /*002a*/ 	.short	(.L_1779 - .L_1778)


	//   ....[0]....
.L_1778:
        /*002c*/ 	.word	0xffffffff


	//   ....[1]....
        /*0030*/ 	.word	0xffffffff


	//   ....[2]....
        /*0034*/ 	.word	0xffffffff


	//   ....[3]....
        /*0038*/ 	.word	0xffffffff


	//   ....[4]....
        /*003c*/ 	.word	0xffffffff


	//   ....[5]....
        /*0040*/ 	.word	0xffffffff


	//   ....[6]....
        /*0044*/ 	.word	0xffffffff


	//   ....[7]....
        /*0048*/ 	.word	0xffffffff


	//   ....[8]....
        /*004c*/ 	.word	0xffffffff


	//   ....[9]....
        /*0050*/ 	.word	0xffffffff


	//----- nvinfo : EIATTR_COOP_GROUP_INSTR_OFFSETS
	.align		4
.L_1779:
        /*0054*/ 	.byte	0x04, 0x28
        /*0056*/ 	.short	(.L_1781 - .L_1780)


	//   ....[0]....
.L_1780:
        /*0058*/ 	.word	0x000019f0


	//   ....[1]....
        /*005c*/ 	.word	0x00001a00


	//   ....[2]....
        /*0060*/ 	.word	0x00001a30


	//   ....[3]....
        /*0064*/ 	.word	0x00001a40


	//   ....[4]....
        /*0068*/ 	.word	0x00001a80


	//   ....[5]....
        /*006c*/ 	.word	0x00001a90


	//   ....[6]....
        /*0070*/ 	.word	0x00001ad0


	//   ....[7]....
        /*0074*/ 	.word	0x00001ae0


	//   ....[8]....
        /*0078*/ 	.word	0x00001b20


	//   ....[9]....
        /*007c*/ 	.word	0x00001b30


	//----- nvinfo : EIATTR_EXIT_INSTR_OFFSETS
	.align		4
.L_1781:
        /*0080*/ 	.byte	0x04, 0x1c
        /*0082*/ 	.short	(.L_1783 - .L_1782)


	//   ....[0]....
.L_1782:
        /*0084*/ 	.word	0x00000060


	//   ....[1]....
        /*0088*/ 	.word	0x00004da0


	//----- nvinfo : EIATTR_MAX_THREADS
	.align		4
.L_1783:
        /*008c*/ 	.byte	0x04, 0x05
        /*008e*/ 	.short	(.L_1785 - .L_1784)
.L_1784:
        /*0090*/ 	.word	0x00000280
        /*0094*/ 	.word	0x00000001
        /*0098*/ 	.word	0x00000001


	//----- nvinfo : EIATTR_CRS_STACK_SIZE
	.align		4
.L_1785:
        /*009c*/ 	.byte	0x04, 0x1e
        /*009e*/ 	.short	(.L_1787 - .L_1786)
.L_1786:
        /*00a0*/ 	.word	0x00000000


	//----- nvinfo : EIATTR_CBANK_PARAM_SIZE
	.align		4
.L_1787:
        /*00a4*/ 	.byte	0x03, 0x19
        /*00a6*/ 	.short	0x00a0


	//----- nvinfo : EIATTR_PARAM_CBANK
	.align		4
        /*00a8*/ 	.byte	0x04, 0x0a
        /*00aa*/ 	.short	(.L_1789 - .L_1788)
	.align		4
.L_1788:
        /*00ac*/ 	.word	index@(.nv.constant0._Z35group_norm_nhwc_fwd_one_pass_kernelI11Fp32IOBf16WLi512ELi40ELi640EEv26Group_norm_nhwc_fwd_params)
        /*00b0*/ 	.short	0x0210
        /*00b2*/ 	.short	0x00a0


	//----- nvinfo : EIATTR_SW_WAR
	.align		4
.L_1789:
        /*00b4*/ 	.byte	0x04, 0x36
        /*00b6*/ 	.short	(.L_1791 - .L_1790)
.L_1790:
        /*00b8*/ 	.word	0x00000008
.L_1791:


//--------------------- .nv.info._Z35group_norm_nhwc_fwd_one_pass_kernelI11Fp32IOFp16WLi64ELi40ELi640EEv26Group_norm_nhwc_fwd_params --------------------------
	.section	.nv.info._Z35group_norm_nhwc_fwd_one_pass_kernelI11Fp32IOFp16WLi64ELi40ELi640EEv26Group_norm_nhwc_fwd_params,"",@"SHT_CUDA_INFO"
	.sectionflags	@""
	.align	4


	//----- nvinfo : EIATTR_CUDA_API_VERSION
	.align		4
        /*0000*/ 	.byte	0x04, 0x37
        /*0002*/ 	.short	(.L_1793 - .L_1792)
.L_1792:
        /*0004*/ 	.word	0x00000082


	//----- nvinfo : EIATTR_KPARAM_INFO
	.align		4
.L_1793:
        /*0008*/ 	.byte	0x04, 0x17
        /*000a*/ 	.short	(.L_1795 - .L_1794)
.L_1794:
        /*000c*/ 	.word	0x00000000
        /*0010*/ 	.short	0x0000
        /*0012*/ 	.short	0x0000
        /*0014*/ 	.byte	0x00, 0xf0, 0x81, 0x02


	//----- nvinfo : EIATTR_SPARSE_MMA_MASK
	.align		4
.L_1795:
        /*0018*/ 	.byte	0x03, 0x50
        /*001a*/ 	.short	0x0000


	//----- nvinfo : EIATTR_MAXREG_COUNT
	.align		4
        /*001c*/ 	.byte	0x03, 0x1b
        /*001e*/ 	.short	0x0060


	//----- nvinfo : EIATTR_NUM_BARRIERS
	.align		4
        /*0020*/ 	.byte	0x02, 0x4c
        /*0022*/ 	.byte	0x01
	.zero		1


	//----- nvinfo : EIATTR_MERCURY_ISA_VERSION
	.align		4
        /*0024*/ 	.byte	0x03, 0x5f
        /*0026*/ 	.short	0x0101


	//----- nvinfo : EIATTR_COOP_GROUP_MASK_REGIDS
	.align		4
        /*0028*/ 	.byte	0x04, 0x29
        /*002a*/ 	.short	(.L_1797 - .L_1796)


	//   ....[0]....
.L_1796:
        /*002c*/ 	.word	0xffffffff


	//   ....[1]....
        /*0030*/ 	.word	0xffffffff


	//   ....[2]....
        /*0034*/ 	.word	0xffffffff


	//   ....[3]....
        /*0038*/ 	.word	0xffffffff


	//   ....[4]....
        /*003c*/ 	.word	0xffffffff


	//   ....[5]....
        /*0040*/ 	.word	0xffffffff


	//   ....[6]....
        /*0044*/ 	.word	0xffffffff


	//   ....[7]....
        /*0048*/ 	.word	0xffffffff


	//   ....[8]....
        /*004c*/ 	.word	0xffffffff


	//   ....[9]....
        /*0050*/ 	.word	0xffffffff


	//----- nvinfo : EIATTR_COOP_GROUP_INSTR_OFFSETS
	.align		4
.L_1797:
        /*0054*/ 	.byte	0x04, 0x28
        /*0056*/ 	.short	(.L_1799 - .L_1798)


	//   ....[0]....
.L_1798:
        /*0058*/ 	.word	0x00000720


	//   ....[1]....
        /*005c*/ 	.word	0x00000730


	//   ....[2]....
        /*0060*/ 	.word	0x00000760


	//   ....[3]....
        /*0064*/ 	.word	0x00000780


	//   ....[4]....
        /*0068*/ 	.word	0x000007b0


	//   ....[5]....
        /*006c*/ 	.word	0x000007d0


	//   ....[6]....
        /*0070*/ 	.word	0x00000800


	//   ....[7]....
        /*0074*/ 	.word	0x00000820


	//   ....[8]....
        /*0078*/ 	.word	0x00000850


	//   ....[9]....
        /*007c*/ 	.word	0x00000870


	//----- nvinfo : EIATTR_EXIT_INSTR_OFFSETS
	.align		4
.L_1799:
        /*0080*/ 	.byte	0x04, 0x1c
        /*0082*/ 	.short	(.L_1801 - .L_1800)


	//   ....[0]....
.L_1800:
        /*0084*/ 	.word	0x00000060


	//   ....[1]....
        /*0088*/ 	.word	0x00001d60


	//----- nvinfo : EIATTR_MAX_THREADS
	.align		4
.L_1801:
        /*008c*/ 	.byte	0x04, 0x05
        /*008e*/ 	.short	(.L_1803 - .L_1802)
.L_1802:
        /*0090*/ 	.word	0x00000280
        /*0094*/ 	.word	0x00000001
        /*0098*/ 	.word	0x00000001


	//----- nvinfo : EIATTR_CRS_STACK_SIZE
	.align		4
.L_1803:
        /*009c*/ 	.byte	0x04, 0x1e
        /*009e*/ 	.short	(.L_1805 - .L_1804)
.L_1804:
        /*00a0*/ 	.word	0x00000000


	//----- nvinfo : EIATTR_CBANK_PARAM_SIZE
	.align		4
.L_1805:
        /*00a4*/ 	.byte	0x03, 0x19
        /*00a6*/ 	.short	0x00a0


	//----- nvinfo : EIATTR_PARAM_CBANK
	.align		4
        /*00a8*/ 	.byte	0x04, 0x0a
        /*00aa*/ 	.short	(.L_1807 - .L_1806)
	.align		4
.L_1806:
        /*00ac*/ 	.word	index@(.nv.constant0._Z35group_norm_nhwc_fwd_one_pass_kernelI11Fp32IOFp16WLi64ELi40ELi640EEv26Group_norm_nhwc_fwd_params)
        /*00b0*/ 	.short	0x0210
        /*00b2*/ 	.short	0x00a0


	//----- nvinfo : EIATTR_SW_WAR
	.align		4
.L_1807:
        /*00b4*/ 	.byte	0x04, 0x36
        /*00b6*/ 	.short	(.L_1809 - .L_1808)
.L_1808:
        /*00b8*/ 	.word	0x00000008
.L_1809:


//--------------------- .nv.info._Z35group_norm_nhwc_fwd_one_pass_kernelI11Fp32IOFp16WLi128ELi40ELi640EEv26Group_norm_nhwc_fwd_params --------------------------
	.section	.nv.info._Z35group_norm_nhwc_fwd_one_pass_kernelI11Fp32IOFp16WLi128ELi40ELi640EEv26Group_norm_nhwc_fwd_params,"",@"SHT_CUDA_INFO"
	.sectionflags	@""
	.align	4


	//----- nvinfo : EIATTR_CUDA_API_VERSION
	.align		4
        /*0000*/ 	.byte	0x04, 0x37
        /*0002*/ 	.short	(.L_1811 - .L_1810)
.L_1810:
        /*0004*/ 	.word	0x00000082


	//----- nvinfo : EIATTR_KPARAM_INFO
	.align		4
.L_1811:
        /*0008*/ 	.byte	0x04, 0x17
        /*000a*/ 	.short	(.L_1813 - .L_1812)
.L_1812:
        /*000c*/ 	.word	0x00000000
        /*0010*/ 	.short	0x0000
        /*0012*/ 	.short	0x0000
        /*0014*/ 	.byte	0x00, 0xf0, 0x81, 0x02


	//----- nvinfo : EIATTR_SPARSE_MMA_MASK
	.align		4
.L_1813:
        /*0018*/ 	.byte	0x03, 0x50
        /*001a*/ 	.short	0x0000


	//----- nvinfo : EIATTR_MAXREG_COUNT
	.align		4
        /*001c*/ 	.byte	0x03, 0x1b
        /*001e*/ 	.short	0x0060


	//----- nvinfo : EIATTR_NUM_BARRIERS
	.align		4
        /*0020*/ 	.byte	0x02, 0x4c
        /*0022*/ 	.byte	0x01
	.zero		1


	//----- nvinfo : EIATTR_MERCURY_ISA_VERSION
	.align		4
        /*0024*/ 	.byte	0x03, 0x5f
        /*0026*/ 	.short	0x0101


	//----- nvinfo : EIATTR_COOP_GROUP_MASK_REGIDS
	.align		4
        /*0028*/ 	.byte	0x04, 0x29
        /*002a*/ 	.short	(.L_1815 - .L_1814)


	//   ....[0]....
.L_1814:
        /*002c*/ 	.word	0xffffffff


	//   ....[1]....
        /*0030*/ 	.word	0xffffffff


	//   ....[2]....
        /*0034*/ 	.word	0xffffffff


	//   ....[3]....
        /*0038*/ 	.word	0xffffffff


	//   ....[4]....
        /*003c*/ 	.word	0xffffffff


	//   ....[5]....
        /*0040*/ 	.word	0xffffffff


	//   ....[6]....
        /*0044*/ 	.word	0xffffffff


	//   ....[7]....
        /*0048*/ 	.word	0xffffffff


	//   ....[8]....
        /*004c*/ 	.word	0xffffffff


	//   ....[9]....
        /*0050*/ 	.word	0xffffffff


	//----- nvinfo : EIATTR_COOP_GROUP_INSTR_OFFSETS
	.align		4
.L_1815:
        /*0054*/ 	.byte	0x04, 0x28
        /*0056*/ 	.short	(.L_1817 - .L_1816)


	//   ....[0]....
.L_1816:
        /*0058*/ 	.word	0x000009c0


	//   ....[1]....
        /*005c*/ 	.word	0x000009d0


	//   ....[2]....
        /*0060*/ 	.word	0x00000a00


	//   ....[3]....
        /*0064*/ 	.word	0x00000a10


	//   ....[4]....
        /*0068*/ 	.word	0x00000a50


	//   ....[5]....
        /*006c*/ 	.word	0x00000a60


	//   ....[6]....
        /*0070*/ 	.word	0x00000aa0


	//   ....[7]....
        /*0074*/ 	.word	0x00000ab0


	//   ....[8]....
        /*0078*/ 	.word	0x00000af0


	//   ....[9]....
        /*007c*/ 	.word	0x00000b00


	//----- nvinfo : EIATTR_EXIT_INSTR_OFFSETS
	.align		4
.L_1817:
        /*0080*/ 	.byte	0x04, 0x1c
        /*0082*/ 	.short	(.L_1819 - .L_1818)


	//   ....[0]....
.L_1818:
        /*0084*/ 	.word	0x00000060


	//   ....[1]....
        /*0088*/ 	.word	0x000023c0


	//----- nvinfo : EIATTR_MAX_THREADS
	.align		4
.L_1819:
        /*008c*/ 	.byte	0x04, 0x05
        /*008e*/ 	.short	(.L_1821 - .L_1820)
.L_1820:
        /*0090*/ 	.word	0x00000280
        /*0094*/ 	.word	0x00000001
        /*0098*/ 	.word	0x00000001


	//----- nvinfo : EIATTR_CRS_STACK_SIZE
	.align		4
.L_1821:
        /*009c*/ 	.byte	0x04, 0x1e
        /*009e*/ 	.short	(.L_1823 - .L_1822)
.L_1822:
        /*00a0*/ 	.word	0x00000000


	//----- nvinfo : EIATTR_CBANK_PARAM_SIZE
	.align		4
.L_1823:
        /*00a4*/ 	.byte	0x03, 0x19
        /*00a6*/ 	.short	0x00a0


	//----- nvinfo : EIATTR_PARAM_CBANK
	.align		4
        /*00a8*/ 	.byte	0x04, 0x0a
        /*00aa*/ 	.short	(.L_1825 - .L_1824)
	.align		4
.L_1824:
        /*00ac*/ 	.word	index@(.nv.constant0._Z35group_norm_nhwc_fwd_one_pass_kernelI11Fp32IOFp16WLi128ELi40ELi640EEv26Group_norm_nhwc_fwd_params)
        /*00b0*/ 	.short	0x0210
        /*00b2*/ 	.short	0x00a0


	//----- nvinfo : EIATTR_SW_WAR
	.align		4
.L_1825:
        /*00b4*/ 	.byte	0x04, 0x36
        /*00b6*/ 	.short	(.L_1827 - .L_1826)
.L_1826:
        /*00b8*/ 	.word	0x00000008
.L_1827:


//--------------------- .nv.info._Z35group_norm_nhwc_fwd_one_pass_kernelI11Fp32IOFp16WLi256ELi40ELi640EEv26Group_norm_nhwc_fwd_params --------------------------
	.section	.nv.info._Z35group_norm_nhwc_fwd_one_pass_kernelI11Fp32IOFp16WLi256ELi40ELi640EEv26Group_norm_nhwc_fwd_params,"",@"SHT_CUDA_INFO"
	.sectionflags	@""
	.align	4


	//----- nvinfo : EIATTR_CUDA_API_VERSION
	.align		4
        /*0000*/ 	.byte	0x04, 0x37
        /*0002*/ 	.short	(.L_1829 - .L_1828)
.L_1828:
        /*0004*/ 	.word	0x00000082


	//----- nvinfo : EIATTR_KPARAM_INFO
	.align		4
.L_1829:
        /*0008*/ 	.byte	0x04, 0x17
        /*000a*/ 	.short	(.L_1831 - .L_1830)
.L_1830:
        /*000c*/ 	.word	0x00000000
        /*0010*/ 	.short	0x0000
        /*0012*/ 	.short	0x0000
        /*0014*/ 	.byte	0x00, 0xf0, 0x81, 0x02


	//----- nvinfo : EIATTR_SPARSE_MMA_MASK
	.align		4
.L_1831:
        /*0018*/ 	.byte	0x03, 0x50
        /*001a*/ 	.short	0x0000


	//----- nvinfo : EIATTR_MAXREG_COUNT
	.align		4
        /*001c*/ 	.byte	0x03, 0x1b
        /*001e*/ 	.short	0x0060


	//----- nvinfo : EIATTR_NUM_BARRIERS
	.align		4
        /*0020*/ 	.byte	0x02, 0x4c
        /*0022*/ 	.byte	0x01
	.zero		1


	//----- nvinfo : EIATTR_MERCURY_ISA_VERSION
	.align		4
        /*0024*/ 	.byte	0x03, 0x5f
        /*0026*/ 	.short	0x0101


	//----- nvinfo : EIATTR_COOP_GROUP_MASK_REGIDS
	.align		4
        /*0028*/ 	.byte	0x04, 0x29
        /*002a*/ 	.short	(.L_1833 - .L_1832)


	//   ....[0]....
.L_1832:
        /*002c*/ 	.word	0xffffffff


	//   ....[1]....
        /*0030*/ 	.word	0xffffffff


	//   ....[2]....
        /*0034*/ 	.word	0xffffffff


	//   ....[3]....
        /*0038*/ 	.word	0xffffffff


	//   ....[4]....
        /*003c*/ 	.word	0xffffffff


	//   ....[5]....
        /*0040*/ 	.word	0xffffffff


	//   ....[6]....
        /*0044*/ 	.word	0xffffffff


	//   ....[7]....
        /*0048*/ 	.word	0xffffffff


	//   ....[8]....
        /*004c*/ 	.word	0xffffffff


	//   ....[9]....
        /*0050*/ 	.word	0xffffffff


	//----- nvinfo : EIATTR_COOP_GROUP_INSTR_OFFSETS
	.align		4
.L_1833:
        /*0054*/ 	.byte	0x04, 0x28
        /*0056*/ 	.short	(.L_1835 - .L_1834)


	//   ....[0]....
.L_1834:
        /*0058*/ 	.word	0x00000ef0


	//   ....[1]....
        /*005c*/ 	.word	0x00000f00


	//   ....[2]....
        /*0060*/ 	.word	0x00000f40


	//   ....[3]....
        /*0064*/ 	.word	0x00000f50


	//   ....[4]....
        /*0068*/ 	.word	0x00000f90


	//   ....[5]....
        /*006c*/ 	.word	0x00000fa0


	//   ....[6]....
        /*0070*/ 	.word	0x00000fe0


	//   ....[7]....
        /*0074*/ 	.word	0x00000ff0


	//   ....[8]....
        /*0078*/ 	.word	0x00001040


	//   ....[9]....
        /*007c*/ 	.word	0x00001050


	//----- nvinfo : EIATTR_EXIT_INSTR_OFFSETS
	.align		4
.L_1835:
        /*0080*/ 	.byte	0x04, 0x1c
        /*0082*/ 	.short	(.L_1837 - .L_1836)


	//   ....[0]....
.L_1836:
        /*0084*/ 	.word	0x00000060


	//   ....[1]....
        /*0088*/ 	.word	0x00003250


	//----- nvinfo : EIATTR_MAX_THREADS
	.align		4
.L_1837:
        /*008c*/ 	.byte	0x04, 0x05
        /*008e*/ 	.short	(.L_1839 - .L_1838)
.L_1838:
        /*0090*/ 	.word	0x00000280
        /*0094*/ 	.word	0x00000001
        /*0098*/ 	.word	0x00000001


	//----- nvinfo : EIATTR_CRS_STACK_SIZE
	.align		4
.L_1839:
        /*009c*/ 	.byte	0x04, 0x1e
        /*009e*/ 	.short	(.L_1841 - .L_1840)
.L_1840:
        /*00a0*/ 	.word	0x00000000


	//----- nvinfo : EIATTR_CBANK_PARAM_SIZE
	.align		4
.L_1841:
        /*00a4*/ 	.byte	0x03, 0x19
        /*00a6*/ 	.short	0x00a0


	//----- nvinfo : EIATTR_PARAM_CBANK
	.align		4
        /*00a8*/ 	.byte	0x04, 0x0a
        /*00aa*/ 	.short	(.L_1843 - .L_1842)
	.align		4
.L_1842:
        /*00ac*/ 	.word	index@(.nv.constant0._Z35group_norm_nhwc_fwd_one_pass_kernelI11Fp32IOFp16WLi256ELi40ELi640EEv26Group_norm_nhwc_fwd_params)
        /*00b0*/ 	.short	0x0210
        /*00b2*/ 	.short	0x00a0


	//----- nvinfo : EIATTR_SW_WAR
	.align		4
.L_1843:
        /*00b4*/ 	.byte	0x04, 0x36
        /*00b6*/ 	.short	(.L_1845 - .L_1844)
.L_1844:
        /*00b8*/ 	.word	0x00000008
.L_1845:


//--------------------- .nv.info._Z35group_norm_nhwc_fwd_one_pass_kernelI11Fp32IOFp16WLi512ELi40ELi640EEv26Group_norm_nhwc_fwd_params --------------------------
	.section	.nv.info._Z35group_norm_nhwc_fwd_one_pass_kernelI11Fp32IOFp16WLi512ELi40ELi640EEv26Group_norm_nhwc_fwd_params,"",@"SHT_CUDA_INFO"
	.sectionflags	@""
	.align	4


	//----- nvinfo : EIATTR_CUDA_API_VERSION
	.align		4
        /*0000*/ 	.byte	0x04, 0x37
        /*0002*/ 	.short	(.L_1847 - .L_1846)
.L_1846:
        /*0004*/ 	.word	0x00000082


	//----- nvinfo : EIATTR_KPARAM_INFO
	.align		4
.L_1847:
        /*0008*/ 	.byte	0x04, 0x17
        /*000a*/ 	.short	(.L_1849 - .L_1848)
.L_1848:
        /*000c*/ 	.word	0x00000000
        /*0010*/ 	.short	0x0000
        /*0012*/ 	.short	0x0000
        /*0014*/ 	.byte	0x00, 0xf0, 0x81, 0x02


	//----- nvinfo : EIATTR_SPARSE_MMA_MASK
	.align		4
.L_1849:
        /*0018*/ 	.byte	0x03, 0x50
        /*001a*/ 	.short	0x0000


	//----- nvinfo : EIATTR_MAXREG_COUNT
	.align		4
        /*001c*/ 	.byte	0x03, 0x1b
        /*001e*/ 	.short	0x0060


	//----- nvinfo : EIATTR_NUM_BARRIERS
	.align		4
        /*0020*/ 	.byte	0x02, 0x4c
        /*0022*/ 	.byte	0x01
	.zero		1


	//----- nvinfo : EIATTR_MERCURY_ISA_VERSION
	.align		4
        /*0024*/ 	.byte	0x03, 0x5f
        /*0026*/ 	.short	0x0101


	//----- nvinfo : EIATTR_COOP_GROUP_MASK_REGIDS
	.align		4
        /*0028*/ 	.byte	0x04, 0x29
        /*002a*/ 	.short	(.L_1851 - .L_1850)


	//   ....[0]....
.L_1850:
        /*002c*/ 	.word	0xffffffff


	//   ....[1]....
        /*0030*/ 	.word	0xffffffff


	//   ....[2]....
        /*0034*/ 	.word	0xffffffff


	//   ....[3]....
        /*0038*/ 	.word	0xffffffff


	//   ....[4]....
        /*003c*/ 	.word	0xffffffff


	//   ....[5]....
        /*0040*/ 	.word	0xffffffff


	//   ....[6]....
        /*0044*/ 	.word	0xffffffff


	//   ....[7]....
        /*0048*/ 	.word	0xffffffff


	//   ....[8]....
        /*004c*/ 	.word	0xffffffff


	//   ....[9]....
        /*0050*/ 	.word	0xffffffff


	//----- nvinfo : EIATTR_COOP_GROUP_INSTR_OFFSETS
	.align		4
.L_1851:
        /*0054*/ 	.byte	0x04, 0x28
        /*0056*/ 	.short	(.L_1853 - .L_1852)


	//   ....[0]....
.L_1852:
        /*0058*/ 	.word	0x000019f0


	//   ....[1]....
        /*005c*/ 	.word	0x00001a00


	//   ....[2]....
        /*0060*/ 	.word	0x00001a30


	//   ....[3]....
        /*0064*/ 	.word	0x00001a40


	//   ....[4]....
        /*0068*/ 	.word	0x00001a80


	//   ....[5]....
        /*006c*/ 	.word	0x00001a90


	//   ....[6]....
        /*0070*/ 	.word	0x00001ad0


	//   ....[7]....
        /*0074*/ 	.word	0x00001ae0


	//   ....[8]....
        /*0078*/ 	.word	0x00001b20


	//   ....[9]....
        /*007c*/ 	.word	0x00001b30


	//----- nvinfo : EIATTR_EXIT_INSTR_OFFSETS
	.align		4
.L_1853:
        /*0080*/ 	.byte	0x04, 0x1c
        /*0082*/ 	.short	(.L_1855 - .L_1854)


	//   ....[0]....
.L_1854:
        /*0084*/ 	.word	0x00000060


	//   ....[1]....
        /*0088*/ 	.word	0x00004da0


	//----- nvinfo : EIATTR_MAX_THREADS
	.align		4
.L_1855:
        /*008c*/ 	.byte	0x04, 0x05
        /*008e*/ 	.short	(.L_1857 - .L_1856)
.L_1856:
        /*0090*/ 	.word	0x00000280
        /*0094*/ 	.word	0x00000001
        /*0098*/ 	.word	0x00000001


	//----- nvinfo : EIATTR_CRS_STACK_SIZE
	.align		4
.L_1857:
        /*009c*/ 	.byte	0x04, 0x1e
        /*009e*/ 	.short	(.L_1859 - .L_1858)
.L_1858:
        /*00a0*/ 	.word	0x00000000


	//----- nvinfo : EIATTR_CBANK_PARAM_SIZE
	.align		4
.L_1859:
        /*00a4*/ 	.byte	0x03, 0x19
        /*00a6*/ 	.short	0x00a0


	//----- nvinfo : EIATTR_PARAM_CBANK
	.align		4
        /*00a8*/ 	.byte	0x04, 0x0a
        /*00aa*/ 	.short	(.L_1861 - .L_1860)
	.align		4
.L_1860:
        /*00ac*/ 	.word	index@(.nv.constant0._Z35group_norm_nhwc_fwd_one_pass_kernelI11Fp32IOFp16WLi512ELi40ELi640EEv26Group_norm_nhwc_fwd_params)
        /*00b0*/ 	.short	0x0210
        /*00b2*/ 	.short	0x00a0


	//----- nvinfo : EIATTR_SW_WAR
	.align		4
.L_1861:
        /*00b4*/ 	.byte	0x04, 0x36
        /*00b6*/ 	.short	(.L_1863 - .L_1862)
.L_1862:
        /*00b8*/ 	.word	0x00000008
.L_1863:


//--------------------- .nv.callgraph             --------------------------
	.section	.nv.callgraph,"",@"SHT_CUDA_CALLGRAPH"
	.align	4
	.sectionentsize	8
	.align		4
        /*0000*/ 	.word	0x00000000
	.align		4
        /*0004*/ 	.word	0xffffffff
	.align		4
        /*0008*/ 	.word	0x00000000
	.align		4
        /*000c*/ 	.word	0xfffffffe
	.align		4
        /*0010*/ 	.word	0x00000000
	.align		4
        /*0014*/ 	.word	0xfffffffd
	.align		4
        /*0018*/ 	.word	0x00000000
	.align		4
        /*001c*/ 	.word	0xfffffffc


//--------------------- .nv.constant4             --------------------------
	.section	.nv.constant4,"a",@progbits
	.align	8
	.align		8
.nv.constant4:
        /*0000*/ 	.dword	_ZN61_INTERNAL_09d2a404_30_group_norm_nhwc_one_pass_40_cu_c3adb94c4cuda3std3__45__cpo5beginE
	.align		8
        /*0008*/ 	.dword	_ZN61_INTERNAL_09d2a404_30_group_norm_nhwc_one_pass_40_cu_c3adb94c4cuda3std3__45__cpo3endE
	.align		8
        /*0010*/ 	.dword	_ZN61_INTERNAL_09d2a404_30_group_norm_nhwc_one_pass_40_cu_c3adb94c4cuda3std3__45__cpo6cbeginE
	.align		8
        /*0018*/ 	.dword	_ZN61_INTERNAL_09d2a404_30_group_norm_nhwc_one_pass_40_cu_c3adb94c4cuda3std3__45__cpo4cendE
	.align		8
        /*0020*/ 	.dword	_ZN61_INTERNAL_09d2a404_30_group_norm_nhwc_one_pass_40_cu_c3adb94c4cuda3std3__45__cpo6rbeginE
	.align		8
        /*0028*/ 	.dword	_ZN61_INTERNAL_09d2a404_30_group_norm_nhwc_one_pass_40_cu_c3adb94c4cuda3std3__45__cpo4rendE
	.align		8
        /*0030*/ 	.dword	_ZN61_INTERNAL_09d2a404_30_group_norm_nhwc_one_pass_40_cu_c3adb94c4cuda3std3__45__cpo7crbeginE
	.align		8
        /*0038*/ 	.dword	_ZN61_INTERNAL_09d2a404_30_group_norm_nhwc_one_pass_40_cu_c3adb94c4cuda3std3__45__cpo5crendE
	.align		8
        /*0040*/ 	.dword	_ZN61_INTERNAL_09d2a404_30_group_norm_nhwc_one_pass_40_cu_c3adb94c4cuda3std3__463_GLOBAL__N__09d2a404_30_group_norm_nhwc_one_pass_40_cu_c3adb94c6ignoreE
	.align		8
        /*0048*/ 	.dword	_ZN61_INTERNAL_09d2a404_30_group_norm_nhwc_one_pass_40_cu_c3adb94c4cuda3std3__419piecewise_constructE
	.align		8
        /*0050*/ 	.dword	_ZN61_INTERNAL_09d2a404_30_group_norm_nhwc_one_pass_40_cu_c3adb94c4cuda3std3__48in_placeE
	.align		8
        /*0058*/ 	.dword	_ZN61_INTERNAL_09d2a404_30_group_norm_nhwc_one_pass_40_cu_c3adb94c4cuda3std3__420unreachable_sentinelE
	.align		8
        /*0060*/ 	.dword	_ZN61_INTERNAL_09d2a404_30_group_norm_nhwc_one_pass_40_cu_c3adb94c4cuda3std3__47nulloptE
	.align		8
        /*0068*/ 	.dword	_ZN61_INTERNAL_09d2a404_30_group_norm_nhwc_one_pass_40_cu_c3adb94c4cuda3std3__48unexpectE
	.align		8
        /*0070*/ 	.dword	_ZN61_INTERNAL_09d2a404_30_group_norm_nhwc_one_pass_40_cu_c3adb94c4cuda3std6ranges3__45__cpo4swapE
	.align		8
        /*0078*/ 	.dword	_ZN61_INTERNAL_09d2a404_30_group_norm_nhwc_one_pass_40_cu_c3adb94c4cuda3std6ranges3__45__cpo9iter_moveE
	.align		8
        /*0080*/ 	.dword	_ZN61_INTERNAL_09d2a404_30_group_norm_nhwc_one_pass_40_cu_c3adb94c4cuda3std6ranges3__45__cpo5beginE
	.align		8
        /*0088*/ 	.dword	_ZN61_INTERNAL_09d2a404_30_group_norm_nhwc_one_pass_40_cu_c3adb94c4cuda3std6ranges3__45__cpo3endE
	.align		8
        /*0090*/ 	.dword	_ZN61_INTERNAL_09d2a404_30_group_norm_nhwc_one_pass_40_cu_c3adb94c4cuda3std6ranges3__45__cpo6cbeginE
	.align		8
        /*0098*/ 	.dword	_ZN61_INTERNAL_09d2a404_30_group_norm_nhwc_one_pass_40_cu_c3adb94c4cuda3std6ranges3__45__cpo4cendE
	.align		8
        /*00a0*/ 	.dword	_ZN61_INTERNAL_09d2a404_30_group_norm_nhwc_one_pass_40_cu_c3adb94c4cuda3std6ranges3__45__cpo7advanceE
	.align		8
        /*00a8*/ 	.dword	_ZN61_INTERNAL_09d2a404_30_group_norm_nhwc_one_pass_40_cu_c3adb94c4cuda3std6ranges3__45__cpo9iter_swapE
	.align		8
        /*00b0*/ 	.dword	_ZN61_INTERNAL_09d2a404_30_group_norm_nhwc_one_pass_40_cu_c3adb94c4cuda3std6ranges3__45__cpo4nextE
	.align		8
        /*00b8*/ 	.dword	_ZN61_INTERNAL_09d2a404_30_group_norm_nhwc_one_pass_40_cu_c3adb94c4cuda3std6ranges3__45__cpo4prevE
	.align		8
        /*00c0*/ 	.dword	_ZN61_INTERNAL_09d2a404_30_group_norm_nhwc_one_pass_40_cu_c3adb94c4cuda3std6ranges3__45__cpo4dataE
	.align		8
        /*00c8*/ 	.dword	_ZN61_INTERNAL_09d2a404_30_group_norm_nhwc_one_pass_40_cu_c3adb94c4cuda3std6ranges3__45__cpo5cdataE
	.align		8
        /*00d0*/ 	.dword	_ZN61_INTERNAL_09d2a404_30_group_norm_nhwc_one_pass_40_cu_c3adb94c4cuda3std6ranges3__45__cpo4sizeE
	.align		8
        /*00d8*/ 	.dword	_ZN61_INTERNAL_09d2a404_30_group_norm_nhwc_one_pass_40_cu_c3adb94c4cuda3std6ranges3__45__cpo5ssizeE
	.align		8
        /*00e0*/ 	.dword	_ZN61_INTERNAL_09d2a404_30_group_norm_nhwc_one_pass_40_cu_c3adb94c4cuda3std6ranges3__45__cpo8distanceE
	.align		8
        /*00e8*/ 	.dword	_ZN61_INTERNAL_09d2a404_30_group_norm_nhwc_one_pass_40_cu_c3adb94c6thrust23THRUST_300001_SM_900_NS6system6detail10sequential3seqE
	.align		8
        /*00f0*/ 	.dword	_ZN61_INTERNAL_09d2a404_30_group_norm_nhwc_one_pass_40_cu_c3adb94c6thrust23THRUST_300001_SM_900_NS12placeholders2_1E
	.align		8
        /*00f8*/ 	.dword	_ZN61_INTERNAL_09d2a404_30_group_norm_nhwc_one_pass_40_cu_c3adb94c6thrust23THRUST_300001_SM_900_NS12placeholders2_2E
	.align		8
        /*0100*/ 	.dword	_ZN61_INTERNAL_09d2a404_30_group_norm_nhwc_one_pass_40_cu_c3adb94c6thrust23THRUST_300001_SM_900_NS12placeholders2_3E
	.align		8
        /*0108*/ 	.dword	_ZN61_INTERNAL_09d2a404_30_group_norm_nhwc_one_pass_40_cu_c3adb94c6thrust23THRUST_300001_SM_900_NS12placeholders2_4E
	.align		8
        /*0110*/ 	.dword	_ZN61_INTERNAL_09d2a404_30_group_norm_nhwc_one_pass_40_cu_c3adb94c6thrust23THRUST_300001_SM_900_NS12placeholders2_5E
	.align		8
        /*0118*/ 	.dword	_ZN61_INTERNAL_09d2a404_30_group_norm_nhwc_one_pass_40_cu_c3adb94c6thrust23THRUST_300001_SM_900_NS12placeholders2_6E
	.align		8
        /*0120*/ 	.dword	_ZN61_INTERNAL_09d2a404_30_group_norm_nhwc_one_pass_40_cu_c3adb94c6thrust23THRUST_300001_SM_900_NS12placeholders2_7E
	.align		8
        /*0128*/ 	.dword	_ZN61_INTERNAL_09d2a404_30_group_norm_nhwc_one_pass_40_cu_c3adb94c6thrust23THRUST_300001_SM_900_NS12placeholders2_8E
	.align		8
        /*0130*/ 	.dword	_ZN61_INTERNAL_09d2a404_30_group_norm_nhwc_one_pass_40_cu_c3adb94c6thrust23THRUST_300001_SM_900_NS12placeholders2_9E
	.align		8
        /*0138*/ 	.dword	_ZN61_INTERNAL_09d2a404_30_group_norm_nhwc_one_pass_40_cu_c3adb94c6thrust23THRUST_300001_SM_900_NS12placeholders3_10E


//--------------------- .text._ZN3cub17CUB_300001_SM_9006detail11EmptyKernelIvEEvv --------------------------
	.section	.text._ZN3cub17CUB_300001_SM_9006detail11EmptyKernelIvEEvv,"ax",@progbits
	.align	128
        .global         _ZN3cub17CUB_300001_SM_9006detail11EmptyKernelIvEEvv
        .type           _ZN3cub17CUB_300001_SM_9006detail11EmptyKernelIvEEvv,@function
        .size           _ZN3cub17CUB_300001_SM_9006detail11EmptyKernelIvEEvv,(.L_x_3223 - _ZN3cub17CUB_300001_SM_9006detail11EmptyKernelIvEEvv)
        .other          _ZN3cub17CUB_300001_SM_9006detail11EmptyKernelIvEEvv,@"STO_CUDA_ENTRY STV_DEFAULT"
_ZN3cub17CUB_300001_SM_9006detail11EmptyKernelIvEEvv:
.text._ZN3cub17CUB_300001_SM_9006detail11EmptyKernelIvEEvv:
[----:B------:R-:W-:Y:S01]  /*0000*/  LDC R1, c[0x0][0x28] ;  /* 0x00000a00ff017b82 */ /* 0x000fe20000000800 */
[----:B------:R-:W-:Y:S05]  /*0010*/  EXIT ;  /* 0x000000000000794d */ /* 0x000fea0003800000 */
.L_x_0:
[----:B------:R-:W-:-:S00]  /*0020*/  BRA `(.L_x_0) ;  /* 0xfffffffc00fc7947 */ /* 0x000fc0000383ffff */
[----:B------:R-:W-:-:S00]  /*0030*/  NOP ;  /* 0x0000000000007918 */ /* 0x000fc00000000000 */
        /* <DEDUP_REMOVED lines=12> */
.L_x_3223:


//--------------------- .text._Z35group_norm_nhwc_bwd_one_pass_kernelI11Bf16IOFp32WLi64ELi40ELi640EEv26Group_norm_nhwc_bwd_params --------------------------
	.section	.text._Z35group_norm_nhwc_bwd_one_pass_kernelI11Bf16IOFp32WLi64ELi40ELi640EEv26Group_norm_nhwc_bwd_params,"ax",@progbits
	.align	128
        .global         _Z35group_norm_nhwc_bwd_one_pass_kernelI11Bf16IOFp32WLi64ELi40ELi640EEv26Group_norm_nhwc_bwd_params
        .type           _Z35group_norm_nhwc_bwd_one_pass_kernelI11Bf16IOFp32WLi64ELi40ELi640EEv26Group_norm_nhwc_bwd_params,@function
        .size           _Z35group_norm_nhwc_bwd_one_pass_kernelI11Bf16IOFp32WLi64ELi40ELi640EEv26Group_norm_nhwc_bwd_params,(.L_x_3224 - _Z35group_norm_nhwc_bwd_one_pass_kernelI11Bf16IOFp32WLi64ELi40ELi640EEv26Group_norm_nhwc_bwd_params)
        .other          _Z35group_norm_nhwc_bwd_one_pass_kernelI11Bf16IOFp32WLi64ELi40ELi640EEv26Group_norm_nhwc_bwd_params,@"STO_CUDA_ENTRY STV_DEFAULT"
_Z35group_norm_nhwc_bwd_one_pass_kernelI11Bf16IOFp32WLi64ELi40ELi640EEv26Group_norm_nhwc_bwd_params:
.text._Z35group_norm_nhwc_bwd_one_pass_kernelI11Bf16IOFp32WLi64ELi40ELi640EEv26Group_norm_nhwc_bwd_params:
[----:B------:R-:W-:Y:S08]  /*0000*/  LDC R1, c[0x0][0x28] ;  /* 0x00000a00ff017b82 */ /* 0x000ff00000000800 */
[----:B------:R-:W0:Y:S01]  /*0010*/  S2UR UR9, SR_CTAID.Y ;  /* 0x00000000000979c3 */ /* 0x000e220000002600 */
[----:B------:R-:W-:Y:S01]  /*0020*/  ULDC UR5, c[0x0][0x2a0] ;  /* 0x0000a80000057ab9 */ /* 0x000fe20000000800 */
[----:B------:R-:W-:Y:S01]  /*0030*/  ULDC UR4, c[0x0][0x270] ;  /* 0x00009c0000047ab9 */ /* 0x000fe20000000800 */
[----:B------:R-:W1:Y:S01]  /*0040*/  S2R R29, SR_TID.X ;  /* 0x00000000001d7919 */ /* 0x000e620000002100 */
[----:B------:R-:W-:Y:S01]  /*0050*/  UIMAD UR5, UR5, UR4, URZ ;  /* 0x00000004050572a4 */ /* 0x000fe2000f8e023f */
[----:B------:R-:W-:-:S03]  /*0060*/  ULDC.64 UR14, c[0x0][0x208] ;  /* 0x00008200000e7ab9 */ /* 0x000fc60000000a00 */
[----:B0-----:R-:W-:-:S06]  /*0070*/  UISETP.GE.AND UP0, UPT, UR9, UR5, UPT ;  /* 0x000000050900728c */ /* 0x001fcc000bf06270 */
[----:B------:R-:W-:-:S13]  /*0080*/  PLOP3.LUT P0, PT, PT, PT, UP0, 0x80, 0x0 ;  /* 0x000000000000781c */ /* 0x000fda0003f0f008 */
[----:B-1----:R-:W-:Y:S05]  /*0090*/  @P0 BRA `(.L_x_1) ;  /* 0x0000003800480947 */ /* 0x002fea0003800000 */
[----:B------:R-:W0:Y:S01]  /*00a0*/  S2UR UR16, SR_CTAID.X ;  /* 0x00000000001079c3 */ /* 0x000e220000002500 */
[----:B------:R-:W-:Y:S01]  /*00b0*/  IMAD.WIDE.U32 R2, R29, -0x33333333, RZ ;  /* 0xcccccccd1d027825 */ /* 0x000fe200078e00ff */
[----:B------:R-:W-:Y:S01]  /*00c0*/  ULDC.64 UR12, c[0x0][0x288] ;  /* 0x0000a200000c7ab9 */ /* 0x000fe20000000a00 */
[----:B------:R-:W1:Y:S01]  /*00d0*/  S2R R0, SR_LANEID ;  /* 0x0000000000007919 */ /* 0x000e620000000000 */
[----:B------:R-:W-:Y:S02]  /*00e0*/  UIMAD.WIDE.U32 UR6, UR12, 0x3, URZ ;  /* 0x000000030c0678a5 */ /* 0x000fe4000f8e003f */
[----:B------:R-:W-:Y:S01]  /*00f0*/  UIMAD UR10, UR13, 0x3, URZ ;  /* 0x000000030d0a78a4 */ /* 0x000fe2000f8e023f */
[----:B------:R-:W-:Y:S01]  /*0100*/  SHF.R.U32.HI R2, RZ, 0x4, R3 ;  /* 0x00000004ff027819 */ /* 0x000fe20000011603 */
[----:B------:R-:W0:Y:S01]  /*0110*/  LDC R5, c[0x0][0x2ac] ;  /* 0x0000ab00ff057b82 */ /* 0x000e220000000800 */
[----:B------:R-:W-:Y:S02]  /*0120*/  ULEA.HI UR11, UP0, UR13, UR12, URZ, 0x1 ;  /* 0x0000000c0d0b7291 */ /* 0x000fe4000f81083f */
[----:B------:R-:W-:Y:S01]  /*0130*/  UIADD3 UR10, UR7, UR10, URZ ;  /* 0x0000000a070a7290 */ /* 0x000fe2000fffe03f */
[----:B------:R-:W-:Y:S01]  /*0140*/  IMAD R30, R2, -0x14, R29 ;  /* 0xffffffec021e7824 */ /* 0x000fe200078e021d */
[----:B------:R-:W-:Y:S01]  /*0150*/  UIADD3.X UR13, URZ, UR13, URZ, UP0, !UPT ;  /* 0x0000000d3f0d7290 */ /* 0x000fe200087fe43f */
[----:B------:R-:W-:-:S02]  /*0160*/  ULDC.64 UR18, c[0x0][0x290] ;  /* 0x0000a40000127ab9 */ /* 0x000fc40000000a00 */
[----:B------:R-:W2:Y:S01]  /*0170*/  S2UR UR8, SR_CgaCtaId ;  /* 0x00000000000879c3 */ /* 0x000ea20000008800 */
[----:B------:R-:W-:Y:S01]  /*0180*/  ULEA.HI UR12, UP0, UR10, UR6, URZ, 0x1 ;  /* 0x000000060a0c7291 */ /* 0x000fe2000f81083f */
[----:B------:R-:W-:Y:S01]  /*0190*/  SHF.L.U32 R30, R30, 0x1, RZ ;  /* 0x000000011e1e7819 */ /* 0x000fe200000006ff */
[----:B------:R-:W-:Y:S01]  /*01a0*/  UMOV UR4, 0x400 ;  /* 0x0000040000047882 */ /* 0x000fe20000000000 */
[----:B------:R-:W-:Y:S02]  /*01b0*/  USHF.R.S64 UR6, UR11, 0x1, UR13 ;  /* 0x000000010b067899 */ /* 0x000fe4000800100d */
[----:B------:R-:W-:Y:S02]  /*01c0*/  UIADD3.X UR10, URZ, UR10, URZ, UP0, !UPT ;  /* 0x0000000a3f0a7290 */ /* 0x000fe400087fe43f */
[----:B------:R-:W-:Y:S02]  /*01d0*/  USHF.R.S32.HI UR11, URZ, 0x1, UR13 ;  /* 0x000000013f0b7899 */ /* 0x000fe4000801140d */
[----:B------:R-:W-:-:S02]  /*01e0*/  USHF.R.S64 UR12, UR12, 0x1, UR10 ;  /* 0x000000010c0c7899 */ /* 0x000fc4000800100a */
[----:B------:R-:W-:Y:S02]  /*01f0*/  USHF.R.S32.HI UR10, URZ, 0x1, UR10 ;  /* 0x000000013f0a7899 */ /* 0x000fe4000801140a */
[----:B------:R-:W-:Y:S01]  /*0200*/  USHF.L.U64.HI UR11, UR6, 0x2, UR11 ;  /* 0x00000002060b7899 */ /* 0x000fe2000801020b */
[----:B0-----:R-:W-:Y:S01]  /*0210*/  IMAD R28, R5, UR16, R2 ;  /* 0x00000010051c7c24 */ /* 0x001fe2000f8e0202 */
[----:B------:R-:W-:Y:S01]  /*0220*/  SHF.R.S32.HI R2, RZ, 0x1f, R29 ;  /* 0x0000001fff027819 */ /* 0x000fe2000001141d */
[----:B------:R-:W-:Y:S01]  /*0230*/  USHF.L.U64.HI UR10, UR12, 0x2, UR10 ;  /* 0x000000020c0a7899 */ /* 0x000fe2000801020a */
[----:B------:R-:W-:Y:S02]  /*0240*/  UMOV UR7, UR9 ;  /* 0x0000000900077c82 */ /* 0x000fe40008000000 */
[----:B------:R-:W-:Y:S01]  /*0250*/  ISETP.GE.U32.AND P1, PT, R28, UR18, PT ;  /* 0x000000121c007c0c */ /* 0x000fe2000bf26070 */
[----:B------:R-:W-:Y:S01]  /*0260*/  ULDC.U8 UR18, c[0x0][0x2a4] ;  /* 0x0000a90000127ab9 */ /* 0x000fe20000000000 */
[----:B------:R-:W-:Y:S01]  /*0270*/  SHF.R.S32.HI R3, RZ, 0x1f, R28 ;  /* 0x0000001fff037819 */ /* 0x000fe2000001141c */
[----:B--2---:R-:W-:Y:S01]  /*0280*/  ULEA UR4, UR8, UR4, 0x18 ;  /* 0x0000000408047291 */ /* 0x004fe2000f8ec03f */
[----:B------:R-:W-:-:S02]  /*0290*/  LEA.HI R2, R2, R29, RZ, 0x5 ;  /* 0x0000001d02027211 */ /* 0x000fc400078f28ff */
[----:B------:R-:W-:Y:S02]  /*02a0*/  ISETP.GE.AND.EX P1, PT, R3, UR19, PT, P1 ;  /* 0x0000001303007c0c */ /* 0x000fe4000bf26310 */
[----:B------:R-:W-:Y:S02]  /*02b0*/  SHF.R.S32.HI R2, RZ, 0x5, R2 ;  /* 0x00000005ff027819 */ /* 0x000fe40000011402 */
[----:B------:R-:W-:Y:S02]  /*02c0*/  ISETP.LT.U32.AND P1, PT, R29, 0x280, !P1 ;  /* 0x000002801d00780c */ /* 0x000fe40004f21070 */
[----:B------:R-:W-:Y:S02]  /*02d0*/  IADD3 R27, R28, 0x20, RZ ;  /* 0x000000201c1b7810 */ /* 0x000fe40007ffe0ff */
[----:B------:R-:W-:Y:S01]  /*02e0*/  LEA R2, R2, UR4, 0x3 ;  /* 0x0000000402027c11 */ /* 0x000fe2000f8e18ff */
[----:B-1----:R-:W-:-:S08]  /*02f0*/  UMOV UR4, URZ ;  /* 0x0000003f00047c82 */ /* 0x002fd00008000000 */
.L_x_28:
[----:B0-----:R-:W0:Y:S01]  /*0300*/  LDC R10, c[0x0][0x2a0] ;  /* 0x0000a800ff0a7b82 */ /* 0x001e220000000800 */
[----:B------:R-:W-:Y:S01]  /*0310*/  ULDC.64 UR8, c[0x0][0x248] ;  /* 0x0000920000087ab9 */ /* 0x000fe20000000a00 */
[----:B------:R-:W-:Y:S01]  /*0320*/  ISETP.LE.AND P5, PT, RZ, UR7, PT ;  /* 0x00000007ff007c0c */ /* 0x000fe2000bfa3270 */
[----:B------:R-:W-:Y:S01]  /*0330*/  UIMAD.WIDE UR8, UR7, 0x8, UR8 ;  /* 0x00000008070878a5 */ /* 0x000fe2000f8e0208 */
[----:B------:R-:W-:-:S04]  /*0340*/  SHF.R.S32.HI R23, RZ, 0x1f, R27 ;  /* 0x0000001fff177819 */ /* 0x000fc8000001141b */
[----:B-1----:R-:W1:Y:S08]  /*0350*/  @P1 LDC.64 R12, c[0x0][0x288] ;  /* 0x0000a200ff0c1b82 */ /* 0x002e700000000a00 */
[----:B------:R-:W2:Y:S01]  /*0360*/  @P1 LDC.64 R18, c[0x0][0x230] ;  /* 0x00008c00ff121b82 */ /* 0x000ea20000000a00 */
[----:B0-----:R-:W-:-:S04]  /*0370*/  IABS R9, R10 ;  /* 0x0000000a00097213 */ /* 0x001fc80000000000 */
[----:B------:R-:W0:Y:S08]  /*0380*/  I2F.RP R6, R9 ;  /* 0x0000000900067306 */ /* 0x000e300000209400 */
[----:B0-----:R-:W0:Y:S02]  /*0390*/  MUFU.RCP R6, R6 ;  /* 0x0000000600067308 */ /* 0x001e240000001000 */
[----:B0-----:R-:W-:-:S06]  /*03a0*/  IADD3 R4, R6, 0xffffffe, RZ ;  /* 0x0ffffffe06047810 */ /* 0x001fcc0007ffe0ff */
[----:B------:R0:W3:Y:S02]  /*03b0*/  F2I.FTZ.U32.TRUNC.NTZ R5, R4 ;  /* 0x0000000400057305 */ /* 0x0000e4000021f000 */
[----:B0-----:R-:W-:Y:S01]  /*03c0*/  HFMA2.MMA R4, -RZ, RZ, 0, 0 ;  /* 0x00000000ff047435 */ /* 0x001fe200000001ff */
[----:B---3--:R-:W-:-:S05]  /*03d0*/  IADD3 R8, RZ, -R5, RZ ;  /* 0x80000005ff087210 */ /* 0x008fca0007ffe0ff */
[----:B------:R-:W-:Y:S01]  /*03e0*/  IMAD R7, R8, R9, RZ ;  /* 0x0000000908077224 */ /* 0x000fe200078e02ff */
[----:B------:R-:W-:-:S03]  /*03f0*/  IABS R8, UR7 ;  /* 0x0000000700087c13 */ /* 0x000fc60008000000 */
[----:B------:R-:W-:Y:S01]  /*0400*/  IMAD.HI.U32 R5, R5, R7, R4 ;  /* 0x0000000705057227 */ /* 0x000fe200078e0004 */
[----:B------:R-:W-:Y:S02]  /*0410*/  MOV R7, UR9 ;  /* 0x0000000900077c02 */ /* 0x000fe40008000f00 */
[----:B------:R-:W-:-:S03]  /*0420*/  LOP3.LUT R4, R10, UR7, RZ, 0x3c, !PT ;  /* 0x000000070a047c12 */ /* 0x000fc6000f8e3cff */
[----:B------:R-:W-:-:S05]  /*0430*/  IMAD.HI.U32 R5, R5, R8, RZ ;  /* 0x0000000805057227 */ /* 0x000fca00078e00ff */
[----:B------:R-:W-:-:S05]  /*0440*/  IADD3 R6, -R5, RZ, RZ ;  /* 0x000000ff05067210 */ /* 0x000fca0007ffe1ff */
[----:B------:R-:W-:Y:S01]  /*0450*/  IMAD R8, R9, R6, R8 ;  /* 0x0000000609087224 */ /* 0x000fe200078e0208 */
[----:B------:R-:W-:Y:S01]  /*0460*/  MOV R6, UR8 ;  /* 0x0000000800067c02 */ /* 0x000fe20008000f00 */
[----:B------:R-:W-:-:S03]  /*0470*/  ULDC.64 UR8, c[0x0][0x290] ;  /* 0x0000a40000087ab9 */ /* 0x000fc60000000a00 */
[----:B------:R-:W-:Y:S02]  /*0480*/  ISETP.GT.U32.AND P0, PT, R9, R8, PT ;  /* 0x000000080900720c */ /* 0x000fe40003f04070 */
[----:B------:R-:W3:Y:S01]  /*0490*/  LDG.E.64 R6, desc[UR14][R6.64] ;  /* 0x0000000e06067981 */ /* 0x000ee2000c1e1b00 */
[----:B------:R-:W-:-:S10]  /*04a0*/  ISETP.GE.AND P2, PT, R4, RZ, PT ;  /* 0x000000ff0400720c */ /* 0x000fd40003f46270 */
[-C--:B------:R-:W-:Y:S02]  /*04b0*/  @!P0 IADD3 R8, R8, -R9.reuse, RZ ;  /* 0x8000000908088210 */ /* 0x080fe40007ffe0ff */
[----:B------:R-:W-:Y:S02]  /*04c0*/  @!P0 IADD3 R5, R5, 0x1, RZ ;  /* 0x0000000105058810 */ /* 0x000fe40007ffe0ff */
[CC--:B------:R-:W-:Y:S02]  /*04d0*/  ISETP.GE.U32.AND P4, PT, R8.reuse, R9.reuse, PT ;  /* 0x000000090800720c */ /* 0x0c0fe40003f86070 */
[----:B------:R-:W-:Y:S02]  /*04e0*/  ISETP.GT.U32.AND P3, PT, R9, R8, PT ;  /* 0x000000080900720c */ /* 0x000fe40003f64070 */
[----:B------:R-:W-:Y:S02]  /*04f0*/  IADD3 R9, R8, -R9, RZ ;  /* 0x8000000908097210 */ /* 0x000fe40007ffe0ff */
[----:B------:R-:W-:-:S02]  /*0500*/  ISETP.GE.U32.AND P0, PT, R27, UR8, PT ;  /* 0x000000081b007c0c */ /* 0x000fc4000bf06070 */
[----:B------:R-:W-:Y:S02]  /*0510*/  SEL R4, R9, R8, !P3 ;  /* 0x0000000809047207 */ /* 0x000fe40005800000 */
[----:B------:R-:W-:Y:S01]  /*0520*/  ISETP.GE.AND.EX P0, PT, R23, UR9, PT, P0 ;  /* 0x0000000917007c0c */ /* 0x000fe2000bf06300 */
[----:B------:R-:W-:Y:S01]  /*0530*/  ULDC.64 UR8, c[0x0][0x298] ;  /* 0x0000a60000087ab9 */ /* 0x000fe20000000a00 */
[----:B------:R-:W-:Y:S02]  /*0540*/  ISETP.NE.AND P3, PT, R10, RZ, PT ;  /* 0x000000ff0a00720c */ /* 0x000fe40003f65270 */
[----:B------:R-:W-:Y:S02]  /*0550*/  LOP3.LUT R9, RZ, R10, RZ, 0x33, !PT ;  /* 0x0000000aff097212 */ /* 0x000fe400078e33ff */
[----:B------:R-:W-:Y:S02]  /*0560*/  @!P5 IADD3 R4, -R4, RZ, RZ ;  /* 0x000000ff0404d210 */ /* 0x000fe40007ffe1ff */
[----:B------:R-:W-:-:S02]  /*0570*/  ISETP.GT.U32.OR P0, PT, R29, 0x27f, P0 ;  /* 0x0000027f1d00780c */ /* 0x000fc40000704470 */
[----:B------:R-:W-:Y:S02]  /*0580*/  @P4 IADD3 R5, R5, 0x1, RZ ;  /* 0x0000000105054810 */ /* 0x000fe40007ffe0ff */
[----:B------:R-:W-:Y:S02]  /*0590*/  SEL R4, R9, R4, !P3 ;  /* 0x0000000409047207 */ /* 0x000fe40005800000 */
[----:B------:R-:W-:-:S03]  /*05a0*/  @!P2 IADD3 R5, -R5, RZ, RZ ;  /* 0x000000ff0505a210 */ /* 0x000fc60007ffe1ff */
[----:B------:R-:W-:Y:S01]  /*05b0*/  IMAD R15, R4, 0x28, RZ ;  /* 0x00000028040f7824 */ /* 0x000fe200078e02ff */
[----:B------:R-:W-:Y:S02]  /*05c0*/  SEL R5, R9, R5, !P3 ;  /* 0x0000000509057207 */ /* 0x000fe40005800000 */
[----:B------:R-:W-:Y:S01]  /*05d0*/  SHF.R.S32.HI R10, RZ, 0x1f, R30 ;  /* 0x0000001fff0a7819 */ /* 0x000fe2000001141e */
[----:B------:R-:W0:Y:S01]  /*05e0*/  @!P0 LDC.64 R16, c[0x0][0x288] ;  /* 0x0000a200ff108b82 */ /* 0x000e220000000a00 */
[----:B------:R-:W-:Y:S02]  /*05f0*/  IADD3 R32, P2, R30, R15, RZ ;  /* 0x0000000f1e207210 */ /* 0x000fe40007f5e0ff */
[----:B------:R-:W-:Y:S02]  /*0600*/  SHF.R.S32.HI R8, RZ, 0x1f, R5 ;  /* 0x0000001fff087819 */ /* 0x000fe40000011405 */
[----:B------:R-:W-:-:S03]  /*0610*/  LEA.HI.X.SX32 R33, R15, R10, 0x1, P2 ;  /* 0x0000000a0f217211 */ /* 0x000fc600010f0eff */
[----:B------:R-:W-:Y:S01]  /*0620*/  IMAD R8, R8, UR8, RZ ;  /* 0x0000000808087c24 */ /* 0x000fe2000f8e02ff */
[----:B------:R-:W4:Y:S01]  /*0630*/  @P1 LDC.64 R10, c[0x0][0x228] ;  /* 0x00008a00ff0a1b82 */ /* 0x000f220000000a00 */
[----:B------:R-:W-:-:S04]  /*0640*/  IMAD.WIDE.U32 R32, R5, UR8, R32 ;  /* 0x0000000805207c25 */ /* 0x000fc8000f8e0020 */
[----:B------:R-:W-:Y:S01]  /*0650*/  IMAD R35, R5, UR9, R8 ;  /* 0x0000000905237c24 */ /* 0x000fe2000f8e0208 */
[----:B------:R-:W-:Y:S01]  /*0660*/  @P1 MOV R34, R32 ;  /* 0x0000002000221202 */ /* 0x000fe20000000f00 */
[-C--:B-1----:R-:W-:Y:S01]  /*0670*/  @P1 IMAD R5, R3, R12.reuse, RZ ;  /* 0x0000000c03051224 */ /* 0x082fe200078e02ff */
[----:B------:R-:W-:Y:S01]  /*0680*/  CS2R R24, SRZ ;  /* 0x0000000000187805 */ /* 0x000fe2000001ff00 */
[----:B------:R-:W1:Y:S01]  /*0690*/  @!P0 LDC.64 R8, c[0x0][0x230] ;  /* 0x00008c00ff088b82 */ /* 0x000e620000000a00 */
[----:B------:R-:W-:Y:S01]  /*06a0*/  IADD3 R35, R33, R35, RZ ;  /* 0x0000002321237210 */ /* 0x000fe20007ffe0ff */
[C---:B------:R-:W-:Y:S02]  /*06b0*/  @P1 IMAD R5, R28.reuse, R13, R5 ;  /* 0x0000000d1c051224 */ /* 0x040fe400078e0205 */
[----:B------:R-:W-:-:S04]  /*06c0*/  @P1 IMAD.WIDE.U32 R20, R28, R12, R34 ;  /* 0x0000000c1c141225 */ /* 0x000fc800078e0022 */
[----:B------:R-:W1:Y:S01]  /*06d0*/  @!P0 LDC.64 R12, c[0x0][0x228] ;  /* 0x00008a00ff0c8b82 */ /* 0x000e620000000a00 */
[----:B0-----:R-:W-:Y:S01]  /*06e0*/  @!P0 IMAD R22, R23, R16, RZ ;  /* 0x0000001017168224 */ /* 0x001fe200078e02ff */
[----:B------:R-:W-:Y:S02]  /*06f0*/  @P1 IADD3 R5, R21, R5, RZ ;  /* 0x0000000515051210 */ /* 0x000fe40007ffe0ff */
[C---:B------:R-:W-:Y:S02]  /*0700*/  @P1 SHF.L.U32 R23, R20.reuse, 0x1, RZ ;  /* 0x0000000114171819 */ /* 0x040fe400000006ff */
[----:B------:R-:W-:Y:S02]  /*0710*/  @P1 SHF.L.U64.HI R14, R20, 0x1, R5 ;  /* 0x00000001140e1819 */ /* 0x000fe40000010205 */
[----:B--2---:R-:W-:-:S04]  /*0720*/  @P1 IADD3 R18, P2, R23, R18, RZ ;  /* 0x0000001217121210 */ /* 0x004fc80007f5e0ff */
[----:B------:R-:W-:Y:S02]  /*0730*/  @P1 IADD3.X R19, R14, R19, RZ, P2, !PT ;  /* 0x000000130e131210 */ /* 0x000fe400017fe4ff */
[----:B----4-:R-:W-:-:S03]  /*0740*/  @P1 IADD3 R10, P2, R23, R10, RZ ;  /* 0x0000000a170a1210 */ /* 0x010fc60007f5e0ff */
[----:B------:R-:W5:Y:S01]  /*0750*/  @P1 LDG.E R25, desc[UR14][R18.64] ;  /* 0x0000000e12191981 */ /* 0x000f62000c1e1900 */
[----:B------:R-:W-:-:S05]  /*0760*/  @P1 IADD3.X R11, R14, R11, RZ, P2, !PT ;  /* 0x0000000b0e0b1210 */ /* 0x000fca00017fe4ff */
[----:B------:R-:W5:Y:S01]  /*0770*/  @P1 LDG.E R24, desc[UR14][R10.64] ;  /* 0x0000000e0a181981 */ /* 0x000f62000c1e1900 */
[----:B------:R-:W-:Y:S02]  /*0780*/  @!P0 MOV R20, R32 ;  /* 0x0000002000148202 */ /* 0x000fe40000000f00 */
[----:B------:R-:W-:Y:S01]  /*0790*/  @!P0 MOV R21, R35 ;  /* 0x0000002300158202 */ /* 0x000fe20000000f00 */
[C---:B------:R-:W-:Y:S02]  /*07a0*/  @!P0 IMAD R5, R27.reuse, R17, R22 ;  /* 0x000000111b058224 */ /* 0x040fe400078e0216 */
[----:B------:R-:W-:Y:S01]  /*07b0*/  @!P0 IMAD.WIDE.U32 R16, R27, R16, R20 ;  /* 0x000000101b108225 */ /* 0x000fe200078e0014 */
[----:B------:R-:W-:-:S04]  /*07c0*/  HFMA2.MMA R26, -RZ, RZ, 0, 0 ;  /* 0x00000000ff1a7435 */ /* 0x000fc800000001ff */
[----:B------:R-:W-:Y:S02]  /*07d0*/  @!P0 IADD3 R17, R17, R5, RZ ;  /* 0x0000000511118210 */ /* 0x000fe40007ffe0ff */
[C---:B------:R-:W-:Y:S02]  /*07e0*/  @!P0 SHF.L.U32 R5, R16.reuse, 0x1, RZ ;  /* 0x0000000110058819 */ /* 0x040fe400000006ff */
[----:B------:R-:W-:Y:S02]  /*07f0*/  @!P0 SHF.L.U64.HI R16, R16, 0x1, R17 ;  /* 0x0000000110108819 */ /* 0x000fe40000010211 */
[C---:B-1----:R-:W-:Y:S02]  /*0800*/  @!P0 IADD3 R8, P3, R5.reuse, R8, RZ ;  /* 0x0000000805088210 */ /* 0x042fe40007f7e0ff */
[----:B------:R-:W-:Y:S02]  /*0810*/  @!P0 IADD3 R12, P4, R5, R12, RZ ;  /* 0x0000000c050c8210 */ /* 0x000fe40007f9e0ff */
[----:B------:R-:W-:-:S02]  /*0820*/  MOV R5, RZ ;  /* 0x000000ff00057202 */ /* 0x000fc40000000f00 */
[C---:B------:R-:W-:Y:S02]  /*0830*/  @!P0 IADD3.X R9, R16.reuse, R9, RZ, P3, !PT ;  /* 0x0000000910098210 */ /* 0x040fe40001ffe4ff */
[----:B------:R-:W-:-:S03]  /*0840*/  @!P0 IADD3.X R13, R16, R13, RZ, P4, !PT ;  /* 0x0000000d100d8210 */ /* 0x000fc600027fe4ff */
[----:B------:R0:W5:Y:S04]  /*0850*/  @!P0 LDG.E R26, desc[UR14][R8.64] ;  /* 0x0000000e081a8981 */ /* 0x000168000c1e1900 */
[----:B------:R1:W5:Y:S01]  /*0860*/  @!P0 LDG.E R5, desc[UR14][R12.64] ;  /* 0x0000000e0c058981 */ /* 0x000362000c1e1900 */
[----:B------:R-:W-:Y:S01]  /*0870*/  UMOV UR13, 0x3f800000 ;  /* 0x3f800000000d7882 */ /* 0x000fe20000000000 */
[----:B------:R-:W-:Y:S01]  /*0880*/  BSSY B0, `(.L_x_2) ;  /* 0x000001a000007945 */ /* 0x000fe20003800000 */
[----:B0-----:R-:W-:Y:S02]  /*0890*/  CS2R R8, SRZ ;  /* 0x0000000000087805 */ /* 0x001fe4000001ff00 */
[----:B---3--:R-:W-:-:S13]  /*08a0*/  R2UR UR19, R6 ;  /* 0x00000000061372ca */ /* 0x008fda00000e0000 */
[----:B------:R-:W-:-:S05]  /*08b0*/  MOV R6, UR19 ;  /* 0x0000001300067c02 */ /* 0x000fca0008000f00 */
[----:B------:R-:W-:-:S05]  /*08c0*/  FFMA.FTZ R7, -R6, UR19, R7 ;  /* 0x0000001306077c23 */ /* 0x000fca0008010107 */
[----:B------:R-:W-:-:S13]  /*08d0*/  FSETP.GTU.FTZ.AND P0, PT, R7, RZ, PT ;  /* 0x000000ff0700720b */ /* 0x000fda0003f1c000 */
[----:B------:R-:W-:Y:S01]  /*08e0*/  VOTEU.ANY UP0, P0 ;  /* 0x00000000003f7886 */ /* 0x000fe20000000100 */
[----:B------:R-:W-:-:S04]  /*08f0*/  PLOP3.LUT P0, PT, PT, PT, UP0, 0x80, 0x0 ;  /* 0x000000000000781c */ /* 0x000fc80003f0f008 */
[----:B------:R-:W-:-:S09]  /*0900*/  @UP0 ULDC UR8, c[0x0][0x250] ;  /* 0x0000940000080ab9 */ /* 0x000fd20000000800 */
[----:B------:R-:W-:-:S06]  /*0910*/  @P0 FADD.FTZ R14, R7, UR8 ;  /* 0x00000008070e0e21 */ /* 0x000fcc0008010000 */
[----:B------:R-:W0:Y:S01]  /*0920*/  @P0 MUFU.RSQ R14, R14 ;  /* 0x0000000e000e0308 */ /* 0x000e220000001400 */
[----:B------:R-:W-:Y:S02]  /*0930*/  CS2R R6, SRZ ;  /* 0x0000000000067805 */ /* 0x000fe4000001ff00 */
[----:B0-----:R-:W-:Y:S02]  /*0940*/  @P0 R2UR UR8, R14 ;  /* 0x000000000e0802ca */ /* 0x001fe400000e0000 */
[----:B------:R-:W-:-:S11]  /*0950*/  ISETP.GT.U32.AND P0, PT, R29, 0x27f, PT ;  /* 0x0000027f1d00780c */ /* 0x000fd60003f04070 */
[----:B------:R-:W-:Y:S02]  /*0960*/  @UP0 UMOV UR13, UR8 ;  /* 0x00000008000d0c82 */ /* 0x000fe40008000000 */
[----:B-1----:R-:W-:Y:S05]  /*0970*/  @P0 BRA `(.L_x_3) ;  /* 0x0000000000280947 */ /* 0x002fea0003800000 */
[----:B------:R-:W-:Y:S01]  /*0980*/  ISETP.NE.AND P0, PT, RZ, UR18, PT ;  /* 0x00000012ff007c0c */ /* 0x000fe2000bf05270 */
[----:B------:R-:W0:Y:S01]  /*0990*/  LDC.64 R6, c[0x0][0x238] ;  /* 0x00008e00ff067b82 */ /* 0x000e220000000a00 */
[----:B------:R-:W-:-:S04]  /*09a0*/  IADD3 R15, R30, R15, RZ ;  /* 0x0000000f1e0f7210 */ /* 0x000fc80007ffe0ff */
[----:B------:R-:W-:-:S07]  /*09b0*/  SHF.R.S32.HI R12, RZ, 0x1f, R15 ;  /* 0x0000001fff0c7819 */ /* 0x000fce000001140f */
[----:B------:R-:W1:Y:S01]  /*09c0*/  @P0 LDC.64 R10, c[0x0][0x240] ;  /* 0x00009000ff0a0b82 */ /* 0x000e620000000a00 */
[----:B0-----:R-:W-:-:S06]  /*09d0*/  IMAD.WIDE R6, R15, 0x4, R6 ;  /* 0x000000040f067825 */ /* 0x001fcc00078e0206 */
[----:B------:R-:W5:Y:S01]  /*09e0*/  LDG.E.64 R6, desc[UR14][R6.64] ;  /* 0x0000000e06067981 */ /* 0x000f62000c1e1b00 */
[----:B-1----:R-:W-:-:S04]  /*09f0*/  @P0 LEA R10, P2, R15, R10, 0x2 ;  /* 0x0000000a0f0a0211 */ /* 0x002fc800078410ff */
[----:B------:R-:W-:-:S05]  /*0a00*/  @P0 LEA.HI.X R11, R15, R11, R12, 0x2, P2 ;  /* 0x0000000b0f0b0211 */ /* 0x000fca00010f140c */
[----:B------:R0:W5:Y:S04]  /*0a10*/  @P0 LDG.E.64 R8, desc[UR14][R10.64] ;  /* 0x0000000e0a080981 */ /* 0x000168000c1e1b00 */
.L_x_3:
[----:B------:R-:W-:Y:S05]  /*0a20*/  BSYNC B0 ;  /* 0x0000000000007941 */ /* 0x000fea0003800000 */
.L_x_2:
[----:B------:R-:W-:Y:S02]  /*0a30*/  ISETP.NE.AND P2, PT, RZ, UR18, PT ;  /* 0x00000012ff007c0c */ /* 0x000fe4000bf45270 */
[C---:B0----5:R-:W-:Y:S02]  /*0a40*/  PRMT R10, R25.reuse, 0x7632, R10 ;  /* 0x00007632190a7816 */ /* 0x061fe4000000000a */
[----:B------:R-:W-:Y:S02]  /*0a50*/  SHF.L.U32 R11, R25, 0x10, RZ ;  /* 0x00000010190b7819 */ /* 0x000fe400000006ff */
[----:B------:R-:W-:Y:S02]  /*0a60*/  SHF.L.U32 R10, R10, 0x10, RZ ;  /* 0x000000100a0a7819 */ /* 0x000fe400000006ff */
[----:B------:R-:W-:Y:S01]  /*0a70*/  SHF.L.U32 R17, R26, 0x10, RZ ;  /* 0x000000101a117819 */ /* 0x000fe200000006ff */
[----:B------:R-:W-:Y:S01]  /*0a80*/  FADD.FTZ R11, R11, -UR19 ;  /* 0x800000130b0b7e21 */ /* 0x000fe20008010000 */
[----:B------:R-:W-:Y:S01]  /*0a90*/  PRMT R14, R24, 0x7632, R14 ;  /* 0x00007632180e7816 */ /* 0x000fe2000000000e */
[----:B------:R-:W-:Y:S01]  /*0aa0*/  FADD.FTZ R10, R10, -UR19 ;  /* 0x800000130a0a7e21 */ /* 0x000fe20008010000 */
[----:B------:R-:W-:Y:S01]  /*0ab0*/  PRMT R12, R26, 0x7632, R12 ;  /* 0x000076321a0c7816 */ /* 0x000fe2000000000c */
[----:B------:R-:W-:Y:S01]  /*0ac0*/  FADD.FTZ R17, R17, -UR19 ;  /* 0x8000001311117e21 */ /* 0x000fe20008010000 */
[----:B------:R-:W-:Y:S01]  /*0ad0*/  PRMT R16, R5, 0x7632, R16 ;  /* 0x0000763205107816 */ /* 0x000fe20000000010 */
[----:B------:R-:W-:Y:S01]  /*0ae0*/  FMUL.FTZ R11, R11, UR13 ;  /* 0x0000000d0b0b7c20 */ /* 0x000fe20008410000 */
[----:B------:R-:W-:Y:S01]  /*0af0*/  SHF.L.U32 R13, R24, 0x10, RZ ;  /* 0x00000010180d7819 */ /* 0x000fe200000006ff */
[----:B------:R-:W-:Y:S01]  /*0b00*/  FMUL.FTZ R10, R10, UR13 ;  /* 0x0000000d0a0a7c20 */ /* 0x000fe20008410000 */
[----:B------:R-:W-:-:S02]  /*0b10*/  SHF.L.U32 R15, R5, 0x10, RZ ;  /* 0x00000010050f7819 */ /* 0x000fc400000006ff */
[----:B------:R-:W-:Y:S02]  /*0b20*/  SHF.L.U32 R14, R14, 0x10, RZ ;  /* 0x000000100e0e7819 */ /* 0x000fe400000006ff */
[----:B------:R-:W-:Y:S02]  /*0b30*/  SHF.L.U32 R12, R12, 0x10, RZ ;  /* 0x000000100c0c7819 */ /* 0x000fe400000006ff */
[----:B------:R-:W-:Y:S01]  /*0b40*/  SHF.L.U32 R16, R16, 0x10, RZ ;  /* 0x0000001010107819 */ /* 0x000fe200000006ff */
[----:B------:R-:W-:Y:S06]  /*0b50*/  @!P2 BRA `(.L_x_4) ;  /* 0x000000000048a947 */ /* 0x000fec0003800000 */
[----:B------:R-:W-:Y:S01]  /*0b60*/  FFMA.FTZ R19, R10, R7, R9 ;  /* 0x000000070a137223 */ /* 0x000fe20000010009 */
[----:B------:R-:W-:-:S03]  /*0b70*/  FFMA.FTZ R18, R11, R6, R8 ;  /* 0x000000060b127223 */ /* 0x000fc60000010008 */
[----:B------:R-:W-:Y:S01]  /*0b80*/  FMUL.FTZ R23, R19, -1.4426950216293334961 ;  /* 0xbfb8aa3b13177820 */ /* 0x000fe20000410000 */
[----:B------:R-:W-:-:S05]  /*0b90*/  FMUL.FTZ R20, R18, -1.4426950216293334961 ;  /* 0xbfb8aa3b12147820 */ /* 0x000fca0000410000 */
[----:B------:R-:W0:Y:S08]  /*0ba0*/  MUFU.EX2 R23, R23 ;  /* 0x0000001700177308 */ /* 0x000e300000000800 */
[----:B------:R-:W1:Y:S01]  /*0bb0*/  MUFU.EX2 R20, R20 ;  /* 0x0000001400147308 */ /* 0x000e620000000800 */
[----:B0-----:R-:W-:-:S07]  /*0bc0*/  FADD.FTZ R31, R23, 1 ;  /* 0x3f800000171f7421 */ /* 0x001fce0000010000 */
[----:B------:R-:W0:Y:S01]  /*0bd0*/  MUFU.RCP R31, R31 ;  /* 0x0000001f001f7308 */ /* 0x000e220000001000 */
[----:B-1----:R-:W-:-:S07]  /*0be0*/  FADD.FTZ R21, R20, 1 ;  /* 0x3f80000014157421 */ /* 0x002fce0000010000 */
[----:B------:R-:W1:Y:S01]  /*0bf0*/  MUFU.RCP R22, R21 ;  /* 0x0000001500167308 */ /* 0x000e620000001000 */
[----:B0-----:R-:W-:Y:S01]  /*0c00*/  FMUL.FTZ R14, R14, R31 ;  /* 0x0000001f0e0e7220 */ /* 0x001fe20000410000 */
[----:B-1----:R-:W-:Y:S01]  /*0c10*/  FMUL.FTZ R13, R13, R22 ;  /* 0x000000160d0d7220 */ /* 0x002fe20000410000 */
[----:B------:R-:W-:Y:S01]  /*0c20*/  FADD.FTZ R37, -R22, 1 ;  /* 0x3f80000016257421 */ /* 0x000fe20000010100 */
[----:B------:R-:W-:-:S03]  /*0c30*/  FADD.FTZ R22, -R31, 1 ;  /* 0x3f8000001f167421 */ /* 0x000fc60000010100 */
[----:B------:R-:W-:Y:S01]  /*0c40*/  FFMA.FTZ R18, R18, R37, 1 ;  /* 0x3f80000012127423 */ /* 0x000fe20000010025 */
[----:B------:R-:W-:-:S03]  /*0c50*/  FFMA.FTZ R19, R19, R22, 1 ;  /* 0x3f80000013137423 */ /* 0x000fc60000010016 */
[----:B------:R-:W-:Y:S01]  /*0c60*/  FMUL.FTZ R13, R13, R18 ;  /* 0x000000120d0d7220 */ /* 0x000fe20000410000 */
[----:B------:R-:W-:-:S07]  /*0c70*/  FMUL.FTZ R14, R14, R19 ;  /* 0x000000130e0e7220 */ /* 0x000fce0000410000 */
.L_x_4:
[----:B------:R-:W-:Y:S01]  /*0c80*/  FMUL.FTZ R18, R13, R6 ;  /* 0x000000060d127220 */ /* 0x000fe20000410000 */
[----:B------:R-:W-:Y:S01]  /*0c90*/  FADD.FTZ R20, R12, -UR19 ;  /* 0x800000130c147e21 */ /* 0x000fe20008010000 */
[----:B------:R-:W-:Y:S01]  /*0ca0*/  FMUL.FTZ R17, R17, UR13 ;  /* 0x0000000d11117c20 */ /* 0x000fe20008410000 */
[----:B------:R-:W-:Y:S01]  /*0cb0*/  FMUL.FTZ R19, R14, R7 ;  /* 0x000000070e137220 */ /* 0x000fe20000410000 */
[----:B------:R-:W-:Y:S01]  /*0cc0*/  FFMA.FTZ R21, R11, R18, RZ ;  /* 0x000000120b157223 */ /* 0x000fe200000100ff */
[----:B------:R-:W-:Y:S01]  /*0cd0*/  FADD.FTZ R12, RZ, R18 ;  /* 0x00000012ff0c7221 */ /* 0x000fe20000010000 */
[----:B------:R-:W-:Y:S01]  /*0ce0*/  FMUL.FTZ R18, R20, UR13 ;  /* 0x0000000d14127c20 */ /* 0x000fe20008410000 */
        /* <DEDUP_REMOVED lines=12> */
[----:B------:R-:W-:-:S04]  /*0db0*/  FADD.FTZ R39, -R39, 1 ;  /* 0x3f80000027277421 */ /* 0x000fc80000010100 */
[----:B------:R-:W-:Y:S01]  /*0dc0*/  FFMA.FTZ R39, R22, R39, 1 ;  /* 0x3f80000016277423 */ /* 0x000fe20000010027 */
[----:B-1----:R-:W-:Y:S01]  /*0dd0*/  FADD.FTZ R41, -R36, 1 ;  /* 0x3f80000024297421 */ /* 0x002fe20000010100 */
[----:B------:R-:W-:Y:S02]  /*0de0*/  FMUL.FTZ R15, R15, R36 ;  /* 0x000000240f0f7220 */ /* 0x000fe40000410000 */
[----:B------:R-:W-:Y:S01]  /*0df0*/  FMUL.FTZ R16, R16, R39 ;  /* 0x0000002710107220 */ /* 0x000fe20000410000 */
[----:B------:R-:W-:-:S04]  /*0e00*/  FFMA.FTZ R20, R20, R41, 1 ;  /* 0x3f80000014147423 */ /* 0x000fc80000010029 */
[----:B------:R-:W-:-:S07]  /*0e10*/  FMUL.FTZ R15, R15, R20 ;  /* 0x000000140f0f7220 */ /* 0x000fce0000410000 */
.L_x_5:
[----:B------:R-:W-:Y:S01]  /*0e20*/  FFMA.FTZ R22, R10, R19, R21 ;  /* 0x000000130a167223 */ /* 0x000fe20000010015 */
[----:B------:R-:W-:Y:S01]  /*0e30*/  FMUL.FTZ R20, R15, R6 ;  /* 0x000000060f147220 */ /* 0x000fe20000410000 */
[----:B------:R-:W-:Y:S01]  /*0e40*/  FADD.FTZ R21, R19, R12 ;  /* 0x0000000c13157221 */ /* 0x000fe20000010000 */
[----:B------:R-:W-:Y:S01]  /*0e50*/  FMUL.FTZ R12, R16, R7 ;  /* 0x00000007100c7220 */ /* 0x000fe20000410000 */
[----:B------:R-:W-:Y:S01]  /*0e60*/  ISETP.GT.AND P0, PT, R0, 0x1e, PT ;  /* 0x0000001e0000780c */ /* 0x000fe20003f04270 */
[----:B------:R-:W-:Y:S01]  /*0e70*/  FFMA.FTZ R19, R17, R20, R22 ;  /* 0x0000001411137223 */ /* 0x000fe20000010016 */
[----:B------:R-:W-:Y:S01]  /*0e80*/  FADD.FTZ R21, R21, R20 ;  /* 0x0000001415157221 */ /* 0x000fe20000010000 */
[----:B------:R-:W0:Y:S01]  /*0e90*/  S2UR UR17, SR_CgaCtaId ;  /* 0x00000000001179c3 */ /* 0x000e220000008800 */
[----:B------:R-:W-:Y:S01]  /*0ea0*/  UMOV UR9, 0x400 ;  /* 0x0000040000097882 */ /* 0x000fe20000000000 */
[----:B------:R-:W-:Y:S01]  /*0eb0*/  FFMA.FTZ R19, R18, R12, R19 ;  /* 0x0000000c12137223 */ /* 0x000fe20000010013 */
[----:B------:R-:W-:Y:S01]  /*0ec0*/  FADD.FTZ R20, R12, R21 ;  /* 0x000000150c147221 */ /* 0x000fe20000010000 */
[----:B------:R-:W-:Y:S01]  /*0ed0*/  FFMA.FTZ R22, R11, R13, RZ ;  /* 0x0000000d0b167223 */ /* 0x000fe200000100ff */
[----:B------:R-:W-:Y:S01]  /*0ee0*/  UIADD3 UR8, UR9, 0xd0, URZ ;  /* 0x000000d009087890 */ /* 0x000fe2000fffe03f */
[C---:B------:R-:W-:Y:S01]  /*0ef0*/  ISETP.NE.AND P3, PT, R29.reuse, RZ, PT ;  /* 0x000000ff1d00720c */ /* 0x040fe20003f65270 */
[----:B------:R-:W1:Y:S01]  /*0f00*/  SHFL.DOWN PT, R12, R19, 0x1, 0x1f ;  /* 0x08201f00130c7f89 */ /* 0x000e6200000e0000 */
[----:B------:R-:W-:Y:S01]  /*0f10*/  FADD.FTZ R11, RZ, R14 ;  /* 0x0000000eff0b7221 */ /* 0x000fe20000010000 */
[----:B------:R-:W-:Y:S01]  /*0f20*/  BSSY B0, `(.L_x_6) ;  /* 0x0000059000007945 */ /* 0x000fe20003800000 */
[----:B------:R-:W-:Y:S01]  /*0f30*/  ISETP.GT.U32.AND P4, PT, R29, 0x13, PT ;  /* 0x000000131d00780c */ /* 0x000fe20003f84070 */
[----:B------:R-:W2:Y:S01]  /*0f40*/  SHFL.DOWN PT, R21, R20, 0x1, 0x1f ;  /* 0x08201f0014157f89 */ /* 0x000ea200000e0000 */
[----:B0-----:R-:W-:-:S06]  /*0f50*/  ULEA UR8, UR17, UR8, 0x18 ;  /* 0x0000000811087291 */ /* 0x001fcc000f8ec03f */
[----:B------:R-:W-:Y:S01]  /*0f60*/  LEA R31, R29, UR8, 0x4 ;  /* 0x000000081d1f7c11 */ /* 0x000fe2000f8e20ff */
[----:B-1----:R-:W-:Y:S01]  /*0f70*/  @!P0 FADD.FTZ R19, R19, R12 ;  /* 0x0000000c13138221 */ /* 0x002fe20000010000 */
[----:B--2---:R-:W-:-:S04]  /*0f80*/  @!P0 FADD.FTZ R20, R20, R21 ;  /* 0x0000001514148221 */ /* 0x004fc80000010000 */
[----:B------:R-:W0:Y:S01]  /*0f90*/  SHFL.DOWN PT, R12, R19, 0x2, 0x1f ;  /* 0x08401f00130c7f89 */ /* 0x000e2200000e0000 */
[----:B------:R-:W-:-:S03]  /*0fa0*/  ISETP.GT.AND P0, PT, R0, 0x1d, PT ;  /* 0x0000001d0000780c */ /* 0x000fc60003f04270 */
[----:B------:R-:W1:Y:S10]  /*0fb0*/  SHFL.DOWN PT, R21, R20, 0x2, 0x1f ;  /* 0x08401f0014157f89 */ /* 0x000e7400000e0000 */
[----:B0-----:R-:W-:Y:S01]  /*0fc0*/  @!P0 FADD.FTZ R19, R19, R12 ;  /* 0x0000000c13138221 */ /* 0x001fe20000010000 */
[----:B-1----:R-:W-:-:S04]  /*0fd0*/  @!P0 FADD.FTZ R20, R20, R21 ;  /* 0x0000001514148221 */ /* 0x002fc80000010000 */
        /* <DEDUP_REMOVED lines=14> */
[----:B------:R-:W-:Y:S01]  /*10c0*/  FFMA.FTZ R12, R17, R15, R22 ;  /* 0x0000000f110c7223 */ /* 0x000fe20000010016 */
[----:B------:R-:W-:Y:S01]  /*10d0*/  FFMA.FTZ R17, R10, R14, RZ ;  /* 0x0000000e0a117223 */ /* 0x000fe200000100ff */
[----:B------:R-:W-:Y:S01]  /*10e0*/  FADD.FTZ R10, RZ, R13 ;  /* 0x0000000dff0a7221 */ /* 0x000fe20000010000 */
[----:B-1----:R-:W-:Y:S01]  /*10f0*/  @!P0 FADD.FTZ R20, R20, R21 ;  /* 0x0000001514148221 */ /* 0x002fe20000010000 */
[----:B------:R-:W-:Y:S01]  /*1100*/  ISETP.NE.AND P0, PT, R0, RZ, PT ;  /* 0x000000ff0000720c */ /* 0x000fe20003f05270 */
[----:B------:R-:W-:Y:S01]  /*1110*/  FFMA.FTZ R13, R18, R16, R17 ;  /* 0x00000010120d7223 */ /* 0x000fe20000010011 */
[----:B------:R-:W-:Y:S01]  /*1120*/  FADD.FTZ R14, R10, R15 ;  /* 0x0000000f0a0e7221 */ /* 0x000fe20000010000 */
[----:B------:R-:W-:Y:S01]  /*1130*/  FADD.FTZ R15, R11, R16 ;  /* 0x000000100b0f7221 */ /* 0x000fe20000010000 */
[----:B------:R-:W-:-:S02]  /*1140*/  MOV R10, R19 ;  /* 0x00000013000a7202 */ /* 0x000fc40000000f00 */
[----:B------:R-:W-:Y:S02]  /*1150*/  MOV R11, R20 ;  /* 0x00000014000b7202 */ /* 0x000fe40000000f00 */
[----:B------:R0:W-:Y:S05]  /*1160*/  STS.128 [R31], R12 ;  /* 0x0000000c1f007388 */ /* 0x0001ea0000000c00 */
[----:B------:R0:W-:Y:S01]  /*1170*/  @!P0 STS.64 [R2+0x18], R10 ;  /* 0x0000180a02008388 */ /* 0x0001e20000000a00 */
[----:B------:R-:W-:Y:S06]  /*1180*/  BAR.SYNC.DEFER_BLOCKING 0x0 ;  /* 0x0000000000007b1d */ /* 0x000fec0000010000 */
[----:B------:R-:W-:Y:S05]  /*1190*/  @P3 BRA `(.L_x_7) ;  /* 0x0000000000c43947 */ /* 0x000fea0003800000 */
[----:B------:R-:W-:-:S09]  /*11a0*/  ULEA UR8, UR17, UR9, 0x18 ;  /* 0x0000000911087291 */ /* 0x000fd2000f8ec03f */
[----:B------:R-:W1:Y:S04]  /*11b0*/  LDS.128 R16, [UR8+0x20] ;  /* 0x00002008ff107984 */ /* 0x000e680008000c00 */
[----:B------:R-:W2:Y:S01]  /*11c0*/  LDS.128 R20, [UR8+0x30] ;  /* 0x00003008ff147984 */ /* 0x000ea20008000c00 */
[----:B-1----:R-:W-:Y:S01]  /*11d0*/  FADD.FTZ R37, R10, R16 ;  /* 0x000000100a257221 */ /* 0x002fe20000010000 */
[----:B0-----:R-:W-:-:S03]  /*11e0*/  FADD.FTZ R10, R11, R17 ;  /* 0x000000110b0a7221 */ /* 0x001fc60000010000 */
[----:B------:R-:W-:Y:S01]  /*11f0*/  FADD.FTZ R37, R37, R18 ;  /* 0x0000001225257221 */ /* 0x000fe20000010000 */
[----:B------:R-:W-:Y:S02]  /*1200*/  FADD.FTZ R10, R10, R19 ;  /* 0x000000130a0a7221 */ /* 0x000fe40000010000 */
[----:B------:R-:W0:Y:S01]  /*1210*/  LDS.128 R16, [UR8+0x40] ;  /* 0x00004008ff107984 */ /* 0x000e220008000c00 */
[----:B--2---:R-:W-:Y:S01]  /*1220*/  FADD.FTZ R37, R37, R20 ;  /* 0x0000001425257221 */ /* 0x004fe20000010000 */
[----:B------:R-:W-:-:S03]  /*1230*/  FADD.FTZ R10, R10, R21 ;  /* 0x000000150a0a7221 */ /* 0x000fc60000010000 */
[----:B------:R-:W-:Y:S01]  /*1240*/  FADD.FTZ R37, R37, R22 ;  /* 0x0000001625257221 */ /* 0x000fe20000010000 */
[----:B------:R-:W-:Y:S02]  /*1250*/  FADD.FTZ R10, R10, R23 ;  /* 0x000000170a0a7221 */ /* 0x000fe40000010000 */
[----:B------:R-:W1:Y:S01]  /*1260*/  LDS.128 R20, [UR8+0x50] ;  /* 0x00005008ff147984 */ /* 0x000e620008000c00 */
[----:B0-----:R-:W-:Y:S01]  /*1270*/  FADD.FTZ R37, R37, R16 ;  /* 0x0000001025257221 */ /* 0x001fe20000010000 */
[----:B------:R-:W-:-:S03]  /*1280*/  FADD.FTZ R10, R10, R17 ;  /* 0x000000110a0a7221 */ /* 0x000fc60000010000 */
[----:B------:R-:W-:Y:S01]  /*1290*/  FADD.FTZ R37, R37, R18 ;  /* 0x0000001225257221 */ /* 0x000fe20000010000 */
[----:B------:R-:W-:Y:S02]  /*12a0*/  FADD.FTZ R10, R10, R19 ;  /* 0x000000130a0a7221 */ /* 0x000fe40000010000 */
[----:B------:R-:W0:Y:S01]  /*12b0*/  LDS.128 R16, [UR8+0x60] ;  /* 0x00006008ff107984 */ /* 0x000e220008000c00 */
[----:B-1----:R-:W-:Y:S01]  /*12c0*/  FADD.FTZ R37, R37, R20 ;  /* 0x0000001425257221 */ /* 0x002fe20000010000 */
        /* <DEDUP_REMOVED lines=20> */
[----:B------:R-:W-:Y:S02]  /*1410*/  FADD.FTZ R20, R10, R21 ;  /* 0x000000150a147221 */ /* 0x000fe40000010000 */
[----:B------:R-:W1:Y:S01]  /*1420*/  LDS.64 R10, [UR8+0xb0] ;  /* 0x0000b008ff0a7984 */ /* 0x000e620008000a00 */
[----:B------:R-:W-:Y:S01]  /*1430*/  FADD.FTZ R37, R37, R22 ;  /* 0x0000001625257221 */ /* 0x000fe20000010000 */
[----:B------:R-:W-:-:S03]  /*1440*/  FADD.FTZ R20, R20, R23 ;  /* 0x0000001714147221 */ /* 0x000fc60000010000 */
[----:B0-----:R-:W-:Y:S01]  /*1450*/  FADD.FTZ R37, R37, R16 ;  /* 0x0000001025257221 */ /* 0x001fe20000010000 */
[----:B------:R-:W-:-:S03]  /*1460*/  FADD.FTZ R20, R20, R17 ;  /* 0x0000001114147221 */ /* 0x000fc60000010000 */
[----:B------:R-:W-:Y:S01]  /*1470*/  FADD.FTZ R37, R37, R18 ;  /* 0x0000001225257221 */ /* 0x000fe20000010000 */
[----:B------:R-:W-:-:S03]  /*1480*/  FADD.FTZ R20, R20, R19 ;  /* 0x0000001314147221 */ /* 0x000fc60000010000 */
[----:B-1----:R-:W-:Y:S01]  /*1490*/  FADD.FTZ R10, R37, R10 ;  /* 0x0000000a250a7221 */ /* 0x002fe20000010000 */
[----:B------:R-:W-:-:S07]  /*14a0*/  FADD.FTZ R11, R20, R11 ;  /* 0x0000000b140b7221 */ /* 0x000fce0000010000 */
.L_x_7:
[----:B------:R-:W-:Y:S05]  /*14b0*/  BSYNC B0 ;  /* 0x0000000000007941 */ /* 0x000fea0003800000 */
.L_x_6:
[----:B------:R-:W-:Y:S06]  /*14c0*/  BAR.SYNC.DEFER_BLOCKING 0x0 ;  /* 0x0000000000007b1d */ /* 0x000fec0000010000 */
[----:B------:R-:W-:Y:S04]  /*14d0*/  BSSY B0, `(.L_x_8) ;  /* 0x000009d000007945 */ /* 0x000fe80003800000 */
[----:B------:R-:W-:Y:S05]  /*14e0*/  @P4 BRA `(.L_x_9) ;  /* 0x00000008006c4947 */ /* 0x000fea0003800000 */
[----:B------:R-:W1:Y:S04]  /*14f0*/  LDS.128 R20, [R31+0x140] ;  /* 0x000140001f147984 */ /* 0x000e680000000c00 */
[----:B------:R-:W2:Y:S01]  /*1500*/  LDS.128 R16, [R31+0x280] ;  /* 0x000280001f107984 */ /* 0x000ea20000000c00 */
[----:B-1----:R-:W-:Y:S01]  /*1510*/  FADD.FTZ R37, R12, R20 ;  /* 0x000000140c257221 */ /* 0x002fe20000010000 */
[----:B------:R-:W-:Y:S01]  /*1520*/  FADD.FTZ R20, R13, R21 ;  /* 0x000000150d147221 */ /* 0x000fe20000010000 */
[----:B------:R-:W-:Y:S01]  /*1530*/  FADD.FTZ R21, R14, R22 ;  /* 0x000000160e157221 */ /* 0x000fe20000010000 */
[----:B------:R-:W-:Y:S01]  /*1540*/  FADD.FTZ R22, R15, R23 ;  /* 0x000000170f167221 */ /* 0x000fe20000010000 */
[----:B--2---:R-:W-:Y:S01]  /*1550*/  FADD.FTZ R37, R37, R16 ;  /* 0x0000001025257221 */ /* 0x004fe20000010000 */
[----:B0-----:R-:W0:Y:S01]  /*1560*/  LDS.128 R12, [R31+0x3c0] ;  /* 0x0003c0001f0c7984 */ /* 0x001e220000000c00 */
[----:B------:R-:W-:Y:S01]  /*1570*/  FADD.FTZ R20, R20, R17 ;  /* 0x0000001114147221 */ /* 0x000fe20000010000 */
[----:B------:R-:W-:Y:S01]  /*1580*/  FADD.FTZ R21, R21, R18 ;  /* 0x0000001215157221 */ /* 0x000fe20000010000 */
[----:B------:R-:W-:-:S02]  /*1590*/  FADD.FTZ R22, R22, R19 ;  /* 0x0000001316167221 */ /* 0x000fc40000010000 */
[----:B------:R-:W1:Y:S01]  /*15a0*/  LDS.128 R16, [R31+0x500] ;  /* 0x000500001f107984 */ /* 0x000e620000000c00 */
[----:B0-----:R-:W-:Y:S01]  /*15b0*/  FADD.FTZ R37, R37, R12 ;  /* 0x0000000c25257221 */ /* 0x001fe20000010000 */
[----:B------:R-:W-:Y:S01]  /*15c0*/  FADD.FTZ R20, R20, R13 ;  /* 0x0000000d14147221 */ /* 0x000fe20000010000 */
[----:B------:R-:W-:Y:S01]  /*15d0*/  FADD.FTZ R21, R21, R14 ;  /* 0x0000000e15157221 */ /* 0x000fe20000010000 */
[----:B------:R-:W-:Y:S02]  /*15e0*/  FADD.FTZ R22, R22, R15 ;  /* 0x0000000f16167221 */ /* 0x000fe40000010000 */
[----:B------:R-:W0:Y:S01]  /*15f0*/  LDS.128 R12, [R31+0x640] ;  /* 0x000640001f0c7984 */ /* 0x000e220000000c00 */
[----:B-1----:R-:W-:Y:S01]  /*1600*/  FADD.FTZ R37, R37, R16 ;  /* 0x0000001025257221 */ /* 0x002fe20000010000 */
        /* <DEDUP_REMOVED lines=127> */
[----:B------:R-:W-:Y:S01]  /*1e00*/  FADD.FTZ R36, R36, R15 ;  /* 0x0000000f24247221 */ /* 0x000fe20000010000 */
[----:B------:R-:W0:Y:S01]  /*1e10*/  LDS.128 R20, [R31+0x26c0] ;  /* 0x0026c0001f147984 */ /* 0x000e220000000c00 */
[----:B-1----:R-:W-:Y:S01]  /*1e20*/  FADD.FTZ R14, R12, R17 ;  /* 0x000000110c0e7221 */ /* 0x002fe20000010000 */
[----:B------:R-:W-:Y:S01]  /*1e30*/  FADD.FTZ R15, R13, R18 ;  /* 0x000000120d0f7221 */ /* 0x000fe20000010000 */
[----:B------:R-:W-:Y:S01]  /*1e40*/  FADD.FTZ R37, R37, R16 ;  /* 0x0000001025257221 */ /* 0x000fe20000010000 */
[----:B------:R-:W-:Y:S01]  /*1e50*/  FADD.FTZ R36, R36, R19 ;  /* 0x0000001324247221 */ /* 0x000fe20000010000 */
[----:B0-----:R-:W-:Y:S01]  /*1e60*/  FADD.FTZ R13, R14, R21 ;  /* 0x000000150e0d7221 */ /* 0x001fe20000010000 */
[----:B------:R-:W-:Y:S01]  /*1e70*/  FADD.FTZ R14, R15, R22 ;  /* 0x000000160f0e7221 */ /* 0x000fe20000010000 */
[----:B------:R-:W-:Y:S01]  /*1e80*/  FADD.FTZ R12, R37, R20 ;  /* 0x00000014250c7221 */ /* 0x000fe20000010000 */
[----:B------:R-:W-:-:S07]  /*1e90*/  FADD.FTZ R15, R36, R23 ;  /* 0x00000017240f7221 */ /* 0x000fce0000010000 */
.L_x_9:
[----:B------:R-:W-:Y:S05]  /*1ea0*/  BSYNC B0 ;  /* 0x0000000000007941 */ /* 0x000fea0003800000 */
.L_x_8:
[----:B------:R-:W1:Y:S01]  /*1eb0*/  LDC R16, c[0x0][0xc] ;  /* 0x00000300ff107b82 */ /* 0x000e620000000800 */
[----:B------:R-:W-:Y:S01]  /*1ec0*/  IMAD R17, R4, 0x14, R29 ;  /* 0x0000001404117824 */ /* 0x000fe200078e021d */
[----:B------:R-:W-:Y:S06]  /*1ed0*/  BSSY B0, `(.L_x_10) ;  /* 0x0000012000007945 */ /* 0x000fec0003800000 */
[----:B------:R-:W2:Y:S01]  /*1ee0*/  LDC.64 R20, c[0x0][0x268] ;  /* 0x00009a00ff147b82 */ /* 0x000ea20000000a00 */
[----:B-1----:R-:W-:Y:S01]  /*1ef0*/  ISETP.GE.U32.AND P0, PT, R16, 0x2, PT ;  /* 0x000000021000780c */ /* 0x002fe20003f06070 */
[----:B--2---:R-:W-:Y:S01]  /*1f00*/  IMAD.WIDE R20, R17, 0x4, R20 ;  /* 0x0000000411147825 */ /* 0x004fe200078e0214 */
[----:B------:R-:W-:Y:S11]  /*1f10*/  @P4 BRA `(.L_x_11) ;  /* 0x0000000000344947 */ /* 0x000ff60003800000 */
[----:B------:R-:W1:Y:S01]  /*1f20*/  LDC.64 R22, c[0x0][0x288] ;  /* 0x0000a200ff167b82 */ /* 0x000e620000000a00 */
[----:B------:R-:W-:Y:S01]  /*1f30*/  MOV R37, UR6 ;  /* 0x0000000600257c02 */ /* 0x000fe20008000f00 */
[----:B------:R2:W-:Y:S01]  /*1f40*/  REDG.E.ADD.F32.FTZ.RN.STRONG.GPU desc[UR14][R20.64], R12 ;  /* 0x0000000c140079a6 */ /* 0x0005e2000c10f38e */
[----:B------:R-:W-:Y:S02]  /*1f50*/  MOV R39, UR12 ;  /* 0x0000000c00277c02 */ /* 0x000fe40008000f00 */
[-C--:B------:R-:W-:Y:S02]  /*1f60*/  LEA R36, P4, R37, R20.reuse, 0x2 ;  /* 0x0000001425247211 */ /* 0x080fe400078810ff */
[----:B------:R-:W-:Y:S02]  /*1f70*/  LEA R38, P6, R39, R20, 0x2 ;  /* 0x0000001427267211 */ /* 0x000fe400078c10ff */
[C---:B------:R-:W-:Y:S02]  /*1f80*/  IADD3.X R37, R21.reuse, UR11, RZ, P4, !PT ;  /* 0x0000000b15257c10 */ /* 0x040fe4000a7fe4ff */
[----:B------:R-:W-:-:S03]  /*1f90*/  IADD3.X R39, R21, UR10, RZ, P6, !PT ;  /* 0x0000000a15277c10 */ /* 0x000fc6000b7fe4ff */
[----:B------:R2:W-:Y:S01]  /*1fa0*/  REDG.E.ADD.F32.FTZ.RN.STRONG.GPU desc[UR14][R36.64], R13 ;  /* 0x0000000d240079a6 */ /* 0x0005e2000c10f38e */
[----:B-1----:R-:W-:-:S04]  /*1fb0*/  LEA R18, P5, R22, R20, 0x2 ;  /* 0x0000001416127211 */ /* 0x002fc800078a10ff */
[----:B------:R-:W-:-:S05]  /*1fc0*/  LEA.HI.X R19, R22, R21, R23, 0x2, P5 ;  /* 0x0000001516137211 */ /* 0x000fca00028f1417 */
[----:B------:R2:W-:Y:S04]  /*1fd0*/  REDG.E.ADD.F32.FTZ.RN.STRONG.GPU desc[UR14][R18.64], R14 ;  /* 0x0000000e120079a6 */ /* 0x0005e8000c10f38e */
[----:B------:R2:W-:Y:S02]  /*1fe0*/  REDG.E.ADD.F32.FTZ.RN.STRONG.GPU desc[UR14][R38.64], R15 ;  /* 0x0000000f260079a6 */ /* 0x0005e4000c10f38e */
.L_x_11:
[----:B------:R-:W-:Y:S05]  /*1ff0*/  BSYNC B0 ;  /* 0x0000000000007941 */ /* 0x000fea0003800000 */
.L_x_10:
[----:B------:R-:W-:Y:S05]  /*2000*/  @!P0 BRA `(.L_x_12) ;  /* 0x0000001000908947 */ /* 0x000fea0003800000 */
[----:B------:R-:W1:Y:S01]  /*2010*/  LDC R17, c[0x0][0x10] ;  /* 0x00000400ff117b82 */ /* 0x000e620000000800 */
[----:B------:R-:W3:Y:S01]  /*2020*/  S2R R4, SR_CTAID.Y ;  /* 0x0000000000047919 */ /* 0x000ee20000002600 */
[----:B------:R-:W-:-:S06]  /*2030*/  ULOP3.LUT UR8, UR4, 0x1, URZ, 0xc0, !UPT ;  /* 0x0000000104087892 */ /* 0x000fcc000f8ec03f */
[----:B0-2---:R-:W0:Y:S08]  /*2040*/  LDC.64 R12, c[0x0][0x258] ;  /* 0x00009600ff0c7b82 */ /* 0x005e300000000a00 */
[----:B------:R-:W2:Y:S01]  /*2050*/  LDC.64 R36, c[0x0][0x260] ;  /* 0x00009800ff247b82 */ /* 0x000ea20000000a00 */
[----:B-1----:R-:W-:-:S04]  /*2060*/  IMAD R15, R17, UR8, RZ ;  /* 0x00000008110f7c24 */ /* 0x002fc8000f8e02ff */
[C---:B------:R-:W-:Y:S01]  /*2070*/  IMAD R14, R15.reuse, R16, RZ ;  /* 0x000000100f0e7224 */ /* 0x040fe200078e02ff */
[----:B---3--:R-:W-:-:S04]  /*2080*/  IADD3 R15, R15, R4, RZ ;  /* 0x000000040f0f7210 */ /* 0x008fc80007ffe0ff */
[----:B------:R-:W-:Y:S01]  /*2090*/  SHF.L.U32 R19, R14, 0x1, RZ ;  /* 0x000000010e137819 */ /* 0x000fe200000006ff */
[----:B0-----:R-:W-:-:S04]  /*20a0*/  IMAD.WIDE.U32 R12, R15, 0x4, R12 ;  /* 0x000000040f0c7825 */ /* 0x001fc800078e000c */
[----:B--2---:R-:W-:Y:S01]  /*20b0*/  IMAD.WIDE R36, R19, 0x4, R36 ;  /* 0x0000000413247825 */ /* 0x004fe200078e0224 */
[----:B------:R-:W-:Y:S06]  /*20c0*/  @P3 BRA `(.L_x_13) ;  /* 0x0000000000683947 */ /* 0x000fec0003800000 */
[----:B------:R-:W0:Y:S01]  /*20d0*/  S2R R0, SR_LANEID ;  /* 0x0000000000007919 */ /* 0x000e220000000000 */
[----:B------:R-:W-:Y:S01]  /*20e0*/  VOTEU.ANY UR9, UPT, PT ;  /* 0x0000000000097886 */ /* 0x000fe200038e0100 */
[----:B------:R-:W-:Y:S01]  /*20f0*/  ULOP3.LUT UP0, URZ, UR4, 0x2, URZ, 0xc0, !UPT ;  /* 0x00000002043f7892 */ /* 0x000fe2000f80c03f */
[----:B------:R-:W-:Y:S01]  /*2100*/  IMAD R15, R17, UR16, R4 ;  /* 0x00000010110f7c24 */ /* 0x000fe2000f8e0204 */
[----:B------:R-:W-:Y:S01]  /*2110*/  UFLO.U32 UR17, UR9 ;  /* 0x00000009001172bd */ /* 0x000fe200080e0000 */
[----:B------:R-:W-:Y:S01]  /*2120*/  UMOV UR8, 0x1 ;  /* 0x0000000100087882 */ /* 0x000fe20000000000 */
[----:B------:R-:W-:Y:S01]  /*2130*/  UPOPC UR9, UR9 ;  /* 0x00000009000972bf */ /* 0x000fe20008000000 */
[----:B------:R-:W-:Y:S01]  /*2140*/  IMAD.WIDE.U32 R14, R15, 0x8, R36 ;  /* 0x000000080f0e7825 */ /* 0x000fe200078e0024 */
[----:B------:R-:W-:-:S04]  /*2150*/  USEL UR8, UR8, 0xffffffff, !UP0 ;  /* 0xffffffff08087887 */ /* 0x000fc8000c000000 */
[----:B------:R-:W-:Y:S01]  /*2160*/  UIMAD UR8, UR8, UR9, URZ ;  /* 0x00000009080872a4 */ /* 0x000fe2000f8e023f */
[----:B------:R1:W-:Y:S05]  /*2170*/  STG.E.64 desc[UR14][R14.64], R10 ;  /* 0x0000000a0e007986 */ /* 0x0003ea000c101b0e */
[----:B------:R-:W-:Y:S02]  /*2180*/  MOV R21, UR8 ;  /* 0x0000000800157c02 */ /* 0x000fe40008000f00 */
[----:B0-----:R-:W-:-:S13]  /*2190*/  ISETP.EQ.U32.AND P0, PT, R0, UR17, PT ;  /* 0x0000001100007c0c */ /* 0x001fda000bf02070 */
[----:B------:R-:W-:Y:S06]  /*21a0*/  @P0 MEMBAR.ALL.GPU ;  /* 0x0000000000000992 */ /* 0x000fec000000a000 */
[----:B------:R-:W-:-:S00]  /*21b0*/  @P0 ERRBAR ;  /* 0x00000000000009ab */ /* 0x000fc00000000000 */
[----:B------:R-:W-:Y:S06]  /*21c0*/  @P0 CGAERRBAR ;  /* 0x00000000000005ab */ /* 0x000fec0000000000 */
[----:B------:R1:W-:Y:S01]  /*21d0*/  @P0 REDG.E.ADD.S32.STRONG.GPU desc[UR14][R12.64], R21 ;  /* 0x000000150c00098e */ /* 0x0003e2000c10e38e */
[----:B------:R-:W-:-:S04]  /*21e0*/  PLOP3.LUT P0, PT, PT, PT, UP0, 0x80, 0x0 ;  /* 0x000000000000781c */ /* 0x000fc80003f0f008 */
[----:B------:R-:W-:-:S04]  /*21f0*/  SEL R19, R16, RZ, !P0 ;  /* 0x000000ff10137207 */ /* 0x000fc80004000000 */
[----:B------:R-:W-:-:S13]  /*2200*/  ISETP.NE.AND P0, PT, R19, -0x1, PT ;  /* 0xffffffff1300780c */ /* 0x000fda0003f05270 */
[----:B-1----:R-:W-:Y:S05]  /*2210*/  @!P0 BRA `(.L_x_13) ;  /* 0x0000000000148947 */ /* 0x002fea0003800000 */
.L_x_14:
[----:B------:R-:W2:Y:S04]  /*2220*/  LDG.E.STRONG.GPU R14, desc[UR14][R12.64] ;  /* 0x0000000e0c0e7981 */ /* 0x000ea8000c1ef900 */
[----:B--2---:R-:W-:Y:S01]  /*2230*/  CCTL.IVALL ;  /* 0x00000000ff00798f */ /* 0x004fe20002000000 */
[----:B------:R-:W-:Y:S05]  /*2240*/  YIELD ;  /* 0x0000000000007946 */ /* 0x000fea0003800000 */
[----:B------:R-:W-:-:S13]  /*2250*/  ISETP.NE.AND P0, PT, R14, R19, PT ;  /* 0x000000130e00720c */ /* 0x000fda0003f05270 */
[----:B------:R-:W-:Y:S05]  /*2260*/  @P0 BRA `(.L_x_14) ;  /* 0xfffffffc00ec0947 */ /* 0x000fea000383ffff */
.L_x_13:
[----:B------:R-:W-:Y:S01]  /*2270*/  ISETP.NE.AND P0, PT, R16, RZ, PT ;  /* 0x000000ff1000720c */ /* 0x000fe20003f05270 */
[----:B------:R-:W-:Y:S05]  /*2280*/  WARPSYNC.ALL ;  /* 0x0000000000007948 */ /* 0x000fea0003800000 */
[----:B------:R-:W-:Y:S07]  /*2290*/  BAR.SYNC.DEFER_BLOCKING 0x0 ;  /* 0x0000000000007b1d */ /* 0x000fee0000010000 */
[----:B------:R-:W-:Y:S05]  /*22a0*/  @!P0 BRA `(.L_x_12) ;  /* 0x0000000c00e88947 */ /* 0x000fea0003800000 */
[----:B------:R-:W-:Y:S01]  /*22b0*/  IADD3 R12, R16, -0x1, RZ ;  /* 0xffffffff100c7810 */ /* 0x000fe20007ffe0ff */
[----:B------:R-:W-:-:S03]  /*22c0*/  HFMA2.MMA R23, -RZ, RZ, 0, 0 ;  /* 0x00000000ff177435 */ /* 0x000fc600000001ff */
[----:B------:R-:W-:-:S13]  /*22d0*/  ISETP.GE.U32.AND P0, PT, R12, 0x3, PT ;  /* 0x000000030c00780c */ /* 0x000fda0003f06070 */
[----:B------:R-:W-:Y:S05]  /*22e0*/  @!P0 BRA `(.L_x_15) ;  /* 0x0000000c00688947 */ /* 0x000fea0003800000 */
[----:B------:R-:W-:Y:S02]  /*22f0*/  LOP3.LUT R13, R16, 0x3, RZ, 0xc0, !PT ;  /* 0x00000003100d7812 */ /* 0x000fe400078ec0ff */
[----:B------:R-:W-:Y:S02]  /*2300*/  MOV R23, RZ ;  /* 0x000000ff00177202 */ /* 0x000fe40000000f00 */
[----:B------:R-:W-:-:S04]  /*2310*/  IADD3 R22, -R13, R16, RZ ;  /* 0x000000100d167210 */ /* 0x000fc80007ffe1ff */
[----:B------:R-:W-:-:S13]  /*2320*/  ISETP.GT.AND P0, PT, R22, RZ, PT ;  /* 0x000000ff1600720c */ /* 0x000fda0003f04270 */
[----:B------:R-:W-:Y:S05]  /*2330*/  @!P0 BRA `(.L_x_16) ;  /* 0x0000000800d88947 */ /* 0x000fea0003800000 */
[----:B------:R-:W-:Y:S02]  /*2340*/  ISETP.GT.AND P4, PT, R22, 0xc, PT ;  /* 0x0000000c1600780c */ /* 0x000fe40003f84270 */
[----:B------:R-:W-:-:S11]  /*2350*/  PLOP3.LUT P0, PT, PT, PT, PT, 0x80, 0x0 ;  /* 0x000000000000781c */ /* 0x000fd60003f0f070 */
[----:B------:R-:W-:Y:S05]  /*2360*/  @!P4 BRA `(.L_x_17) ;  /* 0x0000000400d0c947 */ /* 0x000fea0003800000 */
[----:B------:R-:W-:-:S13]  /*2370*/  PLOP3.LUT P0, PT, PT, PT, PT, 0x8, 0x0 ;  /* 0x000000000000781c */ /* 0x000fda0003f0e170 */
.L_x_18:
[----:B------:R-:W-:-:S13]  /*2380*/  ISETP.EQ.OR P6, PT, R23, UR16, P3 ;  /* 0x0000001017007c0c */ /* 0x000fda0009fc2670 */
[----:B------:R-:W-:-:S04]  /*2390*/  @!P6 IMAD R13, R17, R23, R4 ;  /* 0x00000017110de224 */ /* 0x000fc800078e0204 */
[----:B------:R-:W-:-:S06]  /*23a0*/  @!P6 IMAD.WIDE.U32 R12, R13, 0x8, R36 ;  /* 0x000000080d0ce825 */ /* 0x000fcc00078e0024 */
[----:B------:R-:W2:Y:S01]  /*23b0*/  @!P6 LDG.E.64 R12, desc[UR14][R12.64] ;  /* 0x0000000e0c0ce981 */ /* 0x000ea2000c1e1b00 */
[C---:B------:R-:W-:Y:S02]  /*23c0*/  IADD3 R15, R23.reuse, 0x1, RZ ;  /* 0x00000001170f7810 */ /* 0x040fe40007ffe0ff */
[----:B------:R-:W-:Y:S02]  /*23d0*/  IADD3 R19, R23, 0x2, RZ ;  /* 0x0000000217137810 */ /* 0x000fe40007ffe0ff */
[----:B------:R-:W-:Y:S02]  /*23e0*/  ISETP.EQ.OR P4, PT, R15, UR16, P3 ;  /* 0x000000100f007c0c */ /* 0x000fe40009f82670 */
[----:B------:R-:W-:Y:S02]  /*23f0*/  ISETP.EQ.OR P5, PT, R19, UR16, P3 ;  /* 0x0000001013007c0c */ /* 0x000fe40009fa2670 */
[----:B------:R-:W-:-:S09]  /*2400*/  IADD3 R18, R23, 0x3, RZ ;  /* 0x0000000317127810 */ /* 0x000fd20007ffe0ff */
[C-C-:B------:R-:W-:Y:S02]  /*2410*/  @!P4 IMAD R15, R17.reuse, R15, R4.reuse ;  /* 0x0000000f110fc224 */ /* 0x140fe400078e0204 */
[----:B------:R-:W-:Y:S02]  /*2420*/  @!P5 IMAD R19, R17, R19, R4 ;  /* 0x000000131113d224 */ /* 0x000fe400078e0204 */
[----:B--2---:R-:W-:Y:S01]  /*2430*/  @!P6 FADD.FTZ R10, R10, R12 ;  /* 0x0000000c0a0ae221 */ /* 0x004fe20000010000 */
[----:B------:R-:W-:Y:S01]  /*2440*/  @!P6 FADD.FTZ R11, R11, R13 ;  /* 0x0000000d0b0be221 */ /* 0x000fe20000010000 */
[----:B------:R-:W-:Y:S01]  /*2450*/  ISETP.EQ.OR P6, PT, R18, UR16, P3 ;  /* 0x0000001012007c0c */ /* 0x000fe20009fc2670 */
[----:B------:R-:W-:-:S04]  /*2460*/  @!P4 IMAD.WIDE.U32 R12, R15, 0x8, R36 ;  /* 0x000000080f0cc825 */ /* 0x000fc800078e0024 */
[----:B------:R-:W-:Y:S02]  /*2470*/  @!P5 IMAD.WIDE.U32 R14, R19, 0x8, R36 ;  /* 0x00000008130ed825 */ /* 0x000fe400078e0024 */
[----:B------:R-:W2:Y:S04]  /*2480*/  @!P4 LDG.E.64 R12, desc[UR14][R12.64] ;  /* 0x0000000e0c0cc981 */ /* 0x000ea8000c1e1b00 */
[----:B------:R-:W3:Y:S02]  /*2490*/  @!P5 LDG.E.64 R14, desc[UR14][R14.64] ;  /* 0x0000000e0e0ed981 */ /* 0x000ee4000c1e1b00 */
[----:B------:R-:W-:-:S04]  /*24a0*/  @!P6 IMAD R19, R17, R18, R4 ;  /* 0x000000121113e224 */ /* 0x000fc800078e0204 */
[----:B------:R-:W-:-:S06]  /*24b0*/  @!P6 IMAD.WIDE.U32 R18, R19, 0x8, R36 ;  /* 0x000000081312e825 */ /* 0x000fcc00078e0024 */
[----:B------:R-:W4:Y:S01]  /*24c0*/  @!P6 LDG.E.64 R18, desc[UR14][R18.64] ;  /* 0x0000000e1212e981 */ /* 0x000f22000c1e1b00 */
[C---:B------:R-:W-:Y:S02]  /*24d0*/  IADD3 R20, R23.reuse, 0x4, RZ ;  /* 0x0000000417147810 */ /* 0x040fe40007ffe0ff */
[C---:B------:R-:W-:Y:S02]  /*24e0*/  IADD3 R21, R23.reuse, 0x5, RZ ;  /* 0x0000000517157810 */ /* 0x040fe40007ffe0ff */
[----:B------:R-:W-:Y:S01]  /*24f0*/  IADD3 R31, R23, 0x6, RZ ;  /* 0x00000006171f7810 */ /* 0x000fe20007ffe0ff */
[----:B--2---:R-:W-:Y:S01]  /*2500*/  @!P4 FADD.FTZ R10, R10, R12 ;  /* 0x0000000c0a0ac221 */ /* 0x004fe20000010000 */
[----:B------:R-:W-:Y:S01]  /*2510*/  @!P4 FADD.FTZ R11, R11, R13 ;  /* 0x0000000d0b0bc221 */ /* 0x000fe20000010000 */
[----:B------:R-:W-:Y:S02]  /*2520*/  ISETP.EQ.OR P4, PT, R20, UR16, P3 ;  /* 0x0000001014007c0c */ /* 0x000fe40009f82670 */
[----:B---3--:R-:W-:Y:S01]  /*2530*/  @!P5 FADD.FTZ R10, R10, R14 ;  /* 0x0000000e0a0ad221 */ /* 0x008fe20000010000 */
[----:B------:R-:W-:Y:S01]  /*2540*/  @!P5 FADD.FTZ R11, R11, R15 ;  /* 0x0000000f0b0bd221 */ /* 0x000fe20000010000 */
[----:B------:R-:W-:-:S09]  /*2550*/  ISETP.EQ.OR P5, PT, R21, UR16, P3 ;  /* 0x0000001015007c0c */ /* 0x000fd20009fa2670 */
[----:B------:R-:W-:Y:S02]  /*2560*/  @!P4 IMAD R13, R17, R20, R4 ;  /* 0x00000014110dc224 */ /* 0x000fe400078e0204 */
[----:B----4-:R-:W-:Y:S01]  /*2570*/  @!P6 FADD.FTZ R10, R10, R18 ;  /* 0x000000120a0ae221 */ /* 0x010fe20000010000 */
[----:B------:R-:W-:Y:S01]  /*2580*/  @!P6 FADD.FTZ R11, R11, R19 ;  /* 0x000000130b0be221 */ /* 0x000fe20000010000 */
[----:B------:R-:W-:Y:S01]  /*2590*/  ISETP.EQ.OR P6, PT, R31, UR16, P3 ;  /* 0x000000101f007c0c */ /* 0x000fe20009fc2670 */
[----:B------:R-:W-:-:S04]  /*25a0*/  @!P4 IMAD.WIDE.U32 R12, R13, 0x8, R36 ;  /* 0x000000080d0cc825 */ /* 0x000fc800078e0024 */
[----:B------:R-:W-:Y:S02]  /*25b0*/  @!P5 IMAD R15, R17, R21, R4 ;  /* 0x00000015110fd224 */ /* 0x000fe400078e0204 */
[----:B------:R-:W2:Y:S02]  /*25c0*/  @!P4 LDG.E.64 R12, desc[UR14][R12.64] ;  /* 0x0000000e0c0cc981 */ /* 0x000ea4000c1e1b00 */
[----:B------:R-:W-:-:S04]  /*25d0*/  @!P5 IMAD.WIDE.U32 R14, R15, 0x8, R36 ;  /* 0x000000080f0ed825 */ /* 0x000fc800078e0024 */
[----:B------:R-:W-:Y:S02]  /*25e0*/  @!P6 IMAD R19, R17, R31, R4 ;  /* 0x0000001f1113e224 */ /* 0x000fe400078e0204 */
[----:B------:R-:W3:Y:S02]  /*25f0*/  @!P5 LDG.E.64 R14, desc[UR14][R14.64] ;  /* 0x0000000e0e0ed981 */ /* 0x000ee4000c1e1b00 */
        /* <DEDUP_REMOVED lines=65> */
[----:B------:R-:W-:Y:S02]  /*2a10*/  IADD3 R22, R22, -0x10, RZ ;  /* 0xfffffff016167810 */ /* 0x000fe40007ffe0ff */
[----:B------:R-:W-:Y:S01]  /*2a20*/  IADD3 R23, R23, 0x10, RZ ;  /* 0x0000001017177810 */ /* 0x000fe20007ffe0ff */
[----:B--2---:R-:W-:Y:S01]  /*2a30*/  @!P4 FADD.FTZ R10, R10, R12 ;  /* 0x0000000c0a0ac221 */ /* 0x004fe20000010000 */
[----:B------:R-:W-:Y:S01]  /*2a40*/  @!P4 FADD.FTZ R11, R11, R13 ;  /* 0x0000000d0b0bc221 */ /* 0x000fe20000010000 */
[----:B------:R-:W-:Y:S02]  /*2a50*/  ISETP.GT.AND P4, PT, R22, 0xc, PT ;  /* 0x0000000c1600780c */ /* 0x000fe40003f84270 */
[----:B---3--:R-:W-:Y:S01]  /*2a60*/  @!P5 FADD.FTZ R10, R10, R14 ;  /* 0x0000000e0a0ad221 */ /* 0x008fe20000010000 */
[----:B------:R-:W-:-:S03]  /*2a70*/  @!P5 FADD.FTZ R11, R11, R15 ;  /* 0x0000000f0b0bd221 */ /* 0x000fc60000010000 */
[----:B----4-:R-:W-:Y:S01]  /*2a80*/  @!P6 FADD.FTZ R10, R10, R18 ;  /* 0x000000120a0ae221 */ /* 0x010fe20000010000 */
[----:B------:R-:W-:-:S06]  /*2a90*/  @!P6 FADD.FTZ R11, R11, R19 ;  /* 0x000000130b0be221 */ /* 0x000fcc0000010000 */
[----:B------:R-:W-:Y:S05]  /*2aa0*/  @P4 BRA `(.L_x_18) ;  /* 0xfffffff800344947 */ /* 0x000fea000383ffff */
.L_x_17:
[----:B------:R-:W-:-:S13]  /*2ab0*/  ISETP.GT.AND P4, PT, R22, 0x4, PT ;  /* 0x000000041600780c */ /* 0x000fda0003f84270 */
[----:B------:R-:W-:Y:S05]  /*2ac0*/  @!P4 BRA `(.L_x_19) ;  /* 0x0000000000ecc947 */ /* 0x000fea0003800000 */
[C---:B------:R-:W-:Y:S02]  /*2ad0*/  ISETP.EQ.OR P0, PT, R23.reuse, UR16, P3 ;  /* 0x0000001017007c0c */ /* 0x040fe40009f02670 */
[C---:B------:R-:W-:Y:S02]  /*2ae0*/  IADD3 R15, R23.reuse, 0x1, RZ ;  /* 0x00000001170f7810 */ /* 0x040fe40007ffe0ff */
[----:B------:R-:W-:Y:S02]  /*2af0*/  IADD3 R19, R23, 0x2, RZ ;  /* 0x0000000217137810 */ /* 0x000fe40007ffe0ff */
[----:B------:R-:W-:Y:S02]  /*2b00*/  ISETP.EQ.OR P4, PT, R15, UR16, P3 ;  /* 0x000000100f007c0c */ /* 0x000fe40009f82670 */
[----:B------:R-:W-:Y:S02]  /*2b10*/  ISETP.EQ.OR P5, PT, R19, UR16, P3 ;  /* 0x0000001013007c0c */ /* 0x000fe40009fa2670 */
[----:B------:R-:W-:-:S03]  /*2b20*/  IADD3 R21, R23, 0x3, RZ ;  /* 0x0000000317157810 */ /* 0x000fc60007ffe0ff */
[----:B------:R-:W-:Y:S01]  /*2b30*/  @!P0 IMAD R13, R23, R17, R4 ;  /* 0x00000011170d8224 */ /* 0x000fe200078e0204 */
[----:B------:R-:W-:-:S03]  /*2b40*/  ISETP.EQ.OR P6, PT, R21, UR16, P3 ;  /* 0x0000001015007c0c */ /* 0x000fc60009fc2670 */
[----:B------:R-:W-:-:S04]  /*2b50*/  @!P0 IMAD.WIDE.U32 R12, R13, 0x8, R36 ;  /* 0x000000080d0c8825 */ /* 0x000fc800078e0024 */
[C-C-:B------:R-:W-:Y:S02]  /*2b60*/  @!P4 IMAD R15, R17.reuse, R15, R4.reuse ;  /* 0x0000000f110fc224 */ /* 0x140fe400078e0204 */
[----:B------:R-:W-:Y:S01]  /*2b70*/  @!P5 IMAD R19, R17, R19, R4 ;  /* 0x000000131113d224 */ /* 0x000fe200078e0204 */
[----:B------:R-:W2:Y:S01]  /*2b80*/  @!P0 LDG.E.64 R12, desc[UR14][R12.64] ;  /* 0x0000000e0c0c8981 */ /* 0x000ea2000c1e1b00 */
[----:B------:R-:W-:-:S04]  /*2b90*/  @!P4 IMAD.WIDE.U32 R14, R15, 0x8, R36 ;  /* 0x000000080f0ec825 */ /* 0x000fc800078e0024 */
[----:B------:R-:W-:Y:S02]  /*2ba0*/  @!P5 IMAD.WIDE.U32 R18, R19, 0x8, R36 ;  /* 0x000000081312d825 */ /* 0x000fe400078e0024 */
[----:B------:R-:W3:Y:S01]  /*2bb0*/  @!P4 LDG.E.64 R14, desc[UR14][R14.64] ;  /* 0x0000000e0e0ec981 */ /* 0x000ee2000c1e1b00 */
[----:B------:R-:W-:Y:S01]  /*2bc0*/  IADD3 R23, R23, 0x4, RZ ;  /* 0x0000000417177810 */ /* 0x000fe20007ffe0ff */
[----:B------:R-:W-:Y:S02]  /*2bd0*/  @!P6 IMAD R21, R17, R21, R4 ;  /* 0x000000151115e224 */ /* 0x000fe400078e0204 */
[----:B------:R-:W4:Y:S02]  /*2be0*/  @!P5 LDG.E.64 R18, desc[UR14][R18.64] ;  /* 0x0000000e1212d981 */ /* 0x000f24000c1e1b00 */
[----:B------:R-:W-:-:S06]  /*2bf0*/  @!P6 IMAD.WIDE.U32 R20, R21, 0x8, R36 ;  /* 0x000000081514e825 */ /* 0x000fcc00078e0024 */
[----:B------:R-:W5:Y:S01]  /*2c00*/  @!P6 LDG.E.64 R20, desc[UR14][R20.64] ;  /* 0x0000000e1414e981 */ /* 0x000f62000c1e1b00 */
[----:B--2---:R-:W-:Y:S01]  /*2c10*/  @!P0 FADD.FTZ R10, R10, R12 ;  /* 0x0000000c0a0a8221 */ /* 0x004fe20000010000 */
[----:B------:R-:W-:Y:S01]  /*2c20*/  @!P0 FADD.FTZ R11, R11, R13 ;  /* 0x0000000d0b0b8221 */ /* 0x000fe20000010000 */
[----:B------:R-:W-:Y:S02]  /*2c30*/  ISETP.EQ.OR P0, PT, R23, UR16, P3 ;  /* 0x0000001017007c0c */ /* 0x000fe40009f02670 */
[----:B---3--:R-:W-:Y:S01]  /*2c40*/  @!P4 FADD.FTZ R10, R10, R14 ;  /* 0x0000000e0a0ac221 */ /* 0x008fe20000010000 */
[----:B------:R-:W-:Y:S01]  /*2c50*/  @!P4 FADD.FTZ R11, R11, R15 ;  /* 0x0000000f0b0bc221 */ /* 0x000fe20000010000 */
[----:B------:R-:W-:Y:S02]  /*2c60*/  IADD3 R15, R23, 0x1, RZ ;  /* 0x00000001170f7810 */ /* 0x000fe40007ffe0ff */
[----:B----4-:R-:W-:Y:S01]  /*2c70*/  @!P5 FADD.FTZ R10, R10, R18 ;  /* 0x000000120a0ad221 */ /* 0x010fe20000010000 */
[----:B------:R-:W-:Y:S01]  /*2c80*/  @!P5 FADD.FTZ R11, R11, R19 ;  /* 0x000000130b0bd221 */ /* 0x000fe20000010000 */
[----:B------:R-:W-:-:S02]  /*2c90*/  IADD3 R19, R23, 0x2, RZ ;  /* 0x0000000217137810 */ /* 0x000fc40007ffe0ff */
[----:B------:R-:W-:Y:S01]  /*2ca0*/  ISETP.EQ.OR P5, PT, R15, UR16, P3 ;  /* 0x000000100f007c0c */ /* 0x000fe20009fa2670 */
[----:B-----5:R-:W-:Y:S01]  /*2cb0*/  @!P6 FADD.FTZ R10, R10, R20 ;  /* 0x000000140a0ae221 */ /* 0x020fe20000010000 */
[----:B------:R-:W-:Y:S01]  /*2cc0*/  @!P6 FADD.FTZ R11, R11, R21 ;  /* 0x000000150b0be221 */ /* 0x000fe20000010000 */
[----:B------:R-:W-:Y:S02]  /*2cd0*/  IADD3 R21, R23, 0x3, RZ ;  /* 0x0000000317157810 */ /* 0x000fe40007ffe0ff */
[----:B------:R-:W-:Y:S01]  /*2ce0*/  ISETP.EQ.OR P6, PT, R19, UR16, P3 ;  /* 0x0000001013007c0c */ /* 0x000fe20009fc2670 */
[----:B------:R-:W-:Y:S01]  /*2cf0*/  @!P0 IMAD R13, R17, R23, R4 ;  /* 0x00000017110d8224 */ /* 0x000fe200078e0204 */
[----:B------:R-:W-:-:S03]  /*2d00*/  ISETP.EQ.OR P4, PT, R21, UR16, P3 ;  /* 0x0000001015007c0c */ /* 0x000fc60009f82670 */
[----:B------:R-:W-:-:S04]  /*2d10*/  @!P0 IMAD.WIDE.U32 R12, R13, 0x8, R36 ;  /* 0x000000080d0c8825 */ /* 0x000fc800078e0024 */
[C-C-:B------:R-:W-:Y:S02]  /*2d20*/  @!P5 IMAD R15, R17.reuse, R15, R4.reuse ;  /* 0x0000000f110fd224 */ /* 0x140fe400078e0204 */
[----:B------:R-:W2:Y:S02]  /*2d30*/  @!P0 LDG.E.64 R12, desc[UR14][R12.64] ;  /* 0x0000000e0c0c8981 */ /* 0x000ea4000c1e1b00 */
[----:B------:R-:W-:Y:S02]  /*2d40*/  @!P6 IMAD R19, R17, R19, R4 ;  /* 0x000000131113e224 */ /* 0x000fe400078e0204 */
[----:B------:R-:W-:-:S04]  /*2d50*/  @!P5 IMAD.WIDE.U32 R14, R15, 0x8, R36 ;  /* 0x000000080f0ed825 */ /* 0x000fc800078e0024 */
[----:B------:R-:W-:Y:S02]  /*2d60*/  @!P4 IMAD R21, R17, R21, R4 ;  /* 0x000000151115c224 */ /* 0x000fe400078e0204 */
[--C-:B------:R-:W-:Y:S01]  /*2d70*/  @!P6 IMAD.WIDE.U32 R18, R19, 0x8, R36.reuse ;  /* 0x000000081312e825 */ /* 0x100fe200078e0024 */
[----:B------:R-:W3:Y:S03]  /*2d80*/  @!P5 LDG.E.64 R14, desc[UR14][R14.64] ;  /* 0x0000000e0e0ed981 */ /* 0x000ee6000c1e1b00 */
[----:B------:R-:W-:Y:S02]  /*2d90*/  @!P4 IMAD.WIDE.U32 R20, R21, 0x8, R36 ;  /* 0x000000081514c825 */ /* 0x000fe400078e0024 */
[----:B------:R-:W4:Y:S04]  /*2da0*/  @!P6 LDG.E.64 R18, desc[UR14][R18.64] ;  /* 0x0000000e1212e981 */ /* 0x000f28000c1e1b00 */
[----:B------:R-:W5:Y:S01]  /*2db0*/  @!P4 LDG.E.64 R20, desc[UR14][R20.64] ;  /* 0x0000000e1414c981 */ /* 0x000f62000c1e1b00 */
[----:B------:R-:W-:-:S02]  /*2dc0*/  IADD3 R22, R22, -0x4, RZ ;  /* 0xfffffffc16167810 */ /* 0x000fc40007ffe0ff */
[----:B------:R-:W-:Y:S02]  /*2dd0*/  IADD3 R23, R23, 0x4, RZ ;  /* 0x0000000417177810 */ /* 0x000fe40007ffe0ff */
[----:B------:R-:W-:Y:S01]  /*2de0*/  IADD3 R22, R22, -0x4, RZ ;  /* 0xfffffffc16167810 */ /* 0x000fe20007ffe0ff */
[----:B--2---:R-:W-:Y:S01]  /*2df0*/  @!P0 FADD.FTZ R10, R10, R12 ;  /* 0x0000000c0a0a8221 */ /* 0x004fe20000010000 */
[----:B------:R-:W-:Y:S01]  /*2e00*/  @!P0 FADD.FTZ R11, R11, R13 ;  /* 0x0000000d0b0b8221 */ /* 0x000fe20000010000 */
[----:B------:R-:W-:Y:S02]  /*2e10*/  PLOP3.LUT P0, PT, PT, PT, PT, 0x8, 0x0 ;  /* 0x000000000000781c */ /* 0x000fe40003f0e170 */
[----:B---3--:R-:W-:Y:S01]  /*2e20*/  @!P5 FADD.FTZ R10, R10, R14 ;  /* 0x0000000e0a0ad221 */ /* 0x008fe20000010000 */
[----:B------:R-:W-:-:S03]  /*2e30*/  @!P5 FADD.FTZ R11, R11, R15 ;  /* 0x0000000f0b0bd221 */ /* 0x000fc60000010000 */
[----:B----4-:R-:W-:Y:S01]  /*2e40*/  @!P6 FADD.FTZ R10, R10, R18 ;  /* 0x000000120a0ae221 */ /* 0x010fe20000010000 */
[----:B------:R-:W-:-:S03]  /*2e50*/  @!P6 FADD.FTZ R11, R11, R19 ;  /* 0x000000130b0be221 */ /* 0x000fc60000010000 */
[----:B-----5:R-:W-:Y:S01]  /*2e60*/  @!P4 FADD.FTZ R10, R10, R20 ;  /* 0x000000140a0ac221 */ /* 0x020fe20000010000 */
[----:B------:R-:W-:-:S07]  /*2e70*/  @!P4 FADD.FTZ R11, R11, R21 ;  /* 0x000000150b0bc221 */ /* 0x000fce0000010000 */
.L_x_19:
[----:B------:R-:W-:-:S13]  /*2e80*/  ISETP.NE.OR P0, PT, R22, RZ, P0 ;  /* 0x000000ff1600720c */ /* 0x000fda0000705670 */
[----:B------:R-:W-:Y:S05]  /*2e90*/  @!P0 BRA `(.L_x_15) ;  /* 0x00000000007c8947 */ /* 0x000fea0003800000 */
.L_x_16:
        /* <DEDUP_REMOVED lines=10> */
[----:B------:R-:W2:Y:S01]  /*2f40*/  @!P5 LDG.E.64 R12, desc[UR14][R12.64] ;  /* 0x0000000e0c0cd981 */ /* 0x000ea2000c1e1b00 */
[----:B------:R-:W-:Y:S02]  /*2f50*/  @!P4 IMAD R19, R17, R19, R4 ;  /* 0x000000131113c224 */ /* 0x000fe400078e0204 */
[----:B------:R-:W-:-:S04]  /*2f60*/  @!P6 IMAD.WIDE.U32 R14, R15, 0x8, R36 ;  /* 0x000000080f0ee825 */ /* 0x000fc800078e0024 */
[----:B------:R-:W-:Y:S02]  /*2f70*/  @!P4 IMAD.WIDE.U32 R18, R19, 0x8, R36 ;  /* 0x000000081312c825 */ /* 0x000fe400078e0024 */
[----:B------:R-:W3:Y:S02]  /*2f80*/  @!P6 LDG.E.64 R14, desc[UR14][R14.64] ;  /* 0x0000000e0e0ee981 */ /* 0x000ee4000c1e1b00 */
[----:B------:R-:W-:Y:S02]  /*2f90*/  @!P0 IMAD R21, R17, R21, R4 ;  /* 0x0000001511158224 */ /* 0x000fe400078e0204 */
[----:B------:R-:W4:Y:S02]  /*2fa0*/  @!P4 LDG.E.64 R18, desc[UR14][R18.64] ;  /* 0x0000000e1212c981 */ /* 0x000f24000c1e1b00 */
[----:B------:R-:W-:-:S06]  /*2fb0*/  @!P0 IMAD.WIDE.U32 R20, R21, 0x8, R36 ;  /* 0x0000000815148825 */ /* 0x000fcc00078e0024 */
[----:B------:R-:W5:Y:S01]  /*2fc0*/  @!P0 LDG.E.64 R20, desc[UR14][R20.64] ;  /* 0x0000000e14148981 */ /* 0x000f62000c1e1b00 */
[----:B------:R-:W-:Y:S02]  /*2fd0*/  IADD3 R22, R22, -0x4, RZ ;  /* 0xfffffffc16167810 */ /* 0x000fe40007ffe0ff */
[----:B------:R-:W-:Y:S01]  /*2fe0*/  IADD3 R23, R23, 0x4, RZ ;  /* 0x0000000417177810 */ /* 0x000fe20007ffe0ff */
[----:B--2---:R-:W-:Y:S01]  /*2ff0*/  @!P5 FADD.FTZ R10, R10, R12 ;  /* 0x0000000c0a0ad221 */ /* 0x004fe20000010000 */
[----:B------:R-:W-:Y:S01]  /*3000*/  @!P5 FADD.FTZ R11, R11, R13 ;  /* 0x0000000d0b0bd221 */ /* 0x000fe20000010000 */
[----:B------:R-:W-:Y:S02]  /*3010*/  ISETP.NE.AND P5, PT, R22, RZ, PT ;  /* 0x000000ff1600720c */ /* 0x000fe40003fa5270 */
[----:B---3--:R-:W-:Y:S01]  /*3020*/  @!P6 FADD.FTZ R10, R10, R14 ;  /* 0x0000000e0a0ae221 */ /* 0x008fe20000010000 */
[----:B------:R-:W-:-:S03]  /*3030*/  @!P6 FADD.FTZ R11, R11, R15 ;  /* 0x0000000f0b0be221 */ /* 0x000fc60000010000 */
[----:B----4-:R-:W-:Y:S01]  /*3040*/  @!P4 FADD.FTZ R10, R10, R18 ;  /* 0x000000120a0ac221 */ /* 0x010fe20000010000 */
[----:B------:R-:W-:-:S03]  /*3050*/  @!P4 FADD.FTZ R11, R11, R19 ;  /* 0x000000130b0bc221 */ /* 0x000fc60000010000 */
[----:B-----5:R-:W-:Y:S01]  /*3060*/  @!P0 FADD.FTZ R10, R10, R20 ;  /* 0x000000140a0a8221 */ /* 0x020fe20000010000 */
[----:B------:R-:W-:Y:S02]  /*3070*/  @!P0 FADD.FTZ R11, R11, R21 ;  /* 0x000000150b0b8221 */ /* 0x000fe40000010000 */
[----:B------:R-:W-:Y:S05]  /*3080*/  @P5 BRA `(.L_x_16) ;  /* 0xfffffffc00845947 */ /* 0x000fea000383ffff */
.L_x_15:
[----:B------:R-:W-:-:S13]  /*3090*/  LOP3.LUT P0, R16, R16, 0x3, RZ, 0xc0, !PT ;  /* 0x0000000310107812 */ /* 0x000fda000780c0ff */
[----:B------:R-:W-:Y:S05]  /*30a0*/  @!P0 BRA `(.L_x_12) ;  /* 0x0000000000688947 */ /* 0x000fea0003800000 */
[----:B------:R-:W-:Y:S01]  /*30b0*/  ISETP.EQ.OR P0, PT, R23, UR16, P3 ;  /* 0x0000001017007c0c */ /* 0x000fe20009f02670 */
[----:B------:R-:W-:Y:S01]  /*30c0*/  BSSY B0, `(.L_x_20) ;  /* 0x0000008000007945 */ /* 0x000fe20003800000 */
[----:B------:R-:W-:-:S11]  /*30d0*/  ISETP.NE.AND P4, PT, R16, 0x1, PT ;  /* 0x000000011000780c */ /* 0x000fd60003f85270 */
[----:B------:R-:W-:Y:S05]  /*30e0*/  @P0 BRA `(.L_x_21) ;  /* 0x0000000000140947 */ /* 0x000fea0003800000 */
[----:B------:R-:W-:-:S04]  /*30f0*/  IMAD R13, R17, R23, R4 ;  /* 0x00000017110d7224 */ /* 0x000fc800078e0204 */
[----:B------:R-:W-:-:S06]  /*3100*/  IMAD.WIDE.U32 R12, R13, 0x8, R36 ;  /* 0x000000080d0c7825 */ /* 0x000fcc00078e0024 */
[----:B------:R-:W2:Y:S02]  /*3110*/  LDG.E.64 R12, desc[UR14][R12.64] ;  /* 0x0000000e0c0c7981 */ /* 0x000ea4000c1e1b00 */
[----:B--2---:R-:W-:Y:S01]  /*3120*/  FADD.FTZ R10, R10, R12 ;  /* 0x0000000c0a0a7221 */ /* 0x004fe20000010000 */
[----:B------:R-:W-:-:S07]  /*3130*/  FADD.FTZ R11, R11, R13 ;  /* 0x0000000d0b0b7221 */ /* 0x000fce0000010000 */
.L_x_21:
[----:B------:R-:W-:Y:S05]  /*3140*/  BSYNC B0 ;  /* 0x0000000000007941 */ /* 0x000fea0003800000 */
.L_x_20:
[----:B------:R-:W-:Y:S05]  /*3150*/  @!P4 BRA `(.L_x_12) ;  /* 0x00000000003cc947 */ /* 0x000fea0003800000 */
[C---:B------:R-:W-:Y:S02]  /*3160*/  IADD3 R12, R23.reuse, 0x2, RZ ;  /* 0x00000002170c7810 */ /* 0x040fe40007ffe0ff */
[----:B------:R-:W-:Y:S02]  /*3170*/  IADD3 R13, R23, 0x1, RZ ;  /* 0x00000001170d7810 */ /* 0x000fe40007ffe0ff */
[----:B------:R-:W-:Y:S02]  /*3180*/  ISETP.EQ.OR P0, PT, R12, UR16, P3 ;  /* 0x000000100c007c0c */ /* 0x000fe40009f02670 */
[----:B------:R-:W-:Y:S02]  /*3190*/  ISETP.EQ.OR P4, PT, R13, UR16, P3 ;  /* 0x000000100d007c0c */ /* 0x000fe40009f82670 */
[----:B------:R-:W-:-:S11]  /*31a0*/  ISETP.EQ.OR P0, PT, R16, 0x2, P0 ;  /* 0x000000021000780c */ /* 0x000fd60000702670 */
[-CC-:B------:R-:W-:Y:S02]  /*31b0*/  @!P4 IMAD R13, R13, R17.reuse, R4.reuse ;  /* 0x000000110d0dc224 */ /* 0x180fe400078e0204 */
[----:B------:R-:W-:Y:S02]  /*31c0*/  @!P0 IMAD R17, R12, R17, R4 ;  /* 0x000000110c118224 */ /* 0x000fe400078e0204 */
[----:B------:R-:W-:-:S04]  /*31d0*/  @!P4 IMAD.WIDE.U32 R12, R13, 0x8, R36 ;  /* 0x000000080d0cc825 */ /* 0x000fc800078e0024 */
[----:B------:R-:W-:Y:S02]  /*31e0*/  @!P0 IMAD.WIDE.U32 R36, R17, 0x8, R36 ;  /* 0x0000000811248825 */ /* 0x000fe400078e0024 */
[----:B------:R-:W2:Y:S04]  /*31f0*/  @!P4 LDG.E.64 R12, desc[UR14][R12.64] ;  /* 0x0000000e0c0cc981 */ /* 0x000ea8000c1e1b00 */
[----:B------:R-:W3:Y:S01]  /*3200*/  @!P0 LDG.E.64 R36, desc[UR14][R36.64] ;  /* 0x0000000e24248981 */ /* 0x000ee2000c1e1b00 */
[----:B--2---:R-:W-:Y:S01]  /*3210*/  @!P4 FADD.FTZ R10, R10, R12 ;  /* 0x0000000c0a0ac221 */ /* 0x004fe20000010000 */
[----:B------:R-:W-:-:S03]  /*3220*/  @!P4 FADD.FTZ R11, R11, R13 ;  /* 0x0000000d0b0bc221 */ /* 0x000fc60000010000 */
[----:B---3--:R-:W-:Y:S01]  /*3230*/  @!P0 FADD.FTZ R10, R10, R36 ;  /* 0x000000240a0a8221 */ /* 0x008fe20000010000 */
[----:B------:R-:W-:-:S07]  /*3240*/  @!P0 FADD.FTZ R11, R11, R37 ;  /* 0x000000250b0b8221 */ /* 0x000fce0000010000 */
.L_x_12:
[----:B------:R-:W1:Y:S01]  /*3250*/  S2UR UR9, SR_CgaCtaId ;  /* 0x00000000000979c3 */ /* 0x000e620000008800 */
[----:B------:R-:W-:Y:S01]  /*3260*/  UMOV UR8, 0x400 ;  /* 0x0000040000087882 */ /* 0x000fe20000000000 */
[C---:B0-2---:R-:W-:Y:S02]  /*3270*/  PRMT R15, R25.reuse, 0x7632, R15 ;  /* 0x00007632190f7816 */ /* 0x045fe4000000000f */
[----:B------:R-:W-:Y:S02]  /*3280*/  SHF.L.U32 R25, R25, 0x10, RZ ;  /* 0x0000001019197819 */ /* 0x000fe400000006ff */
[----:B------:R-:W-:-:S03]  /*3290*/  PRMT R14, R24, 0x7632, R14 ;  /* 0x00007632180e7816 */ /* 0x000fc6000000000e */
[----:B------:R-:W-:Y:S01]  /*32a0*/  FADD.FTZ R25, R25, -UR19 ;  /* 0x8000001319197e21 */ /* 0x000fe20008010000 */
[----:B------:R-:W-:-:S03]  /*32b0*/  SHF.L.U32 R14, R14, 0x10, RZ ;  /* 0x000000100e0e7819 */ /* 0x000fc600000006ff */
[----:B------:R-:W-:Y:S01]  /*32c0*/  FMUL.FTZ R25, R25, UR13 ;  /* 0x0000000d19197c20 */ /* 0x000fe20008410000 */
[----:B-1----:R-:W-:-:S09]  /*32d0*/  ULEA UR8, UR9, UR8, 0x18 ;  /* 0x0000000809087291 */ /* 0x002fd2000f8ec03f */
[----:B------:R0:W-:Y:S01]  /*32e0*/  @!P3 STS.64 [UR8+0xc0], R10 ;  /* 0x0000c00aff00b988 */ /* 0x0001e20008000a08 */
[----:B------:R-:W-:Y:S01]  /*32f0*/  BAR.SYNC.DEFER_BLOCKING 0x0 ;  /* 0x0000000000007b1d */ /* 0x000fe20000010000 */
[C---:B0-----:R-:W-:Y:S02]  /*3300*/  PRMT R10, R26.reuse, 0x7632, R10 ;  /* 0x000076321a0a7816 */ /* 0x041fe4000000000a */
[----:B------:R-:W-:Y:S02]  /*3310*/  SHF.L.U32 R26, R26, 0x10, RZ ;  /* 0x000000101a1a7819 */ /* 0x000fe400000006ff */
[----:B------:R-:W-:Y:S01]  /*3320*/  SHF.L.U32 R10, R10, 0x10, RZ ;  /* 0x000000100a0a7819 */ /* 0x000fe200000006ff */
[----:B------:R-:W0:Y:S01]  /*3330*/  LDS.64 R12, [UR8+0xc0] ;  /* 0x0000c008ff0c7984 */ /* 0x000e220008000a00 */
[----:B------:R-:W-:Y:S02]  /*3340*/  ULDC UR8, c[0x0][0x2bc] ;  /* 0x0000af0000087ab9 */ /* 0x000fe40000000800 */
[----:B0-----:R-:W-:Y:S01]  /*3350*/  FMUL.FTZ R4, R12, UR8 ;  /* 0x000000080c047c20 */ /* 0x001fe20008410000 */
[----:B------:R-:W-:Y:S01]  /*3360*/  SHF.L.U32 R12, R15, 0x10, RZ ;  /* 0x000000100f0c7819 */ /* 0x000fe200000006ff */
[----:B------:R-:W-:Y:S01]  /*3370*/  FMUL.FTZ R13, R13, UR8 ;  /* 0x000000080d0d7c20 */ /* 0x000fe20008410000 */
[----:B------:R-:W-:-:S03]  /*3380*/  SHF.L.U32 R15, R24, 0x10, RZ ;  /* 0x00000010180f7819 */ /* 0x000fc600000006ff */
[----:B------:R-:W-:-:S04]  /*3390*/  FADD.FTZ R12, R12, -UR19 ;  /* 0x800000130c0c7e21 */ /* 0x000fc80008010000 */
        /* <DEDUP_REMOVED lines=12> */
[----:B0-----:R-:W-:Y:S01]  /*3460*/  FADD.FTZ R22, -R18, 1 ;  /* 0x3f80000012167421 */ /* 0x001fe20000010100 */
[----:B------:R-:W-:-:S03]  /*3470*/  FMUL.FTZ R15, R15, R18 ;  /* 0x000000120f0f7220 */ /* 0x000fc60000410000 */
[----:B------:R-:W-:Y:S01]  /*3480*/  FFMA.FTZ R22, R11, R22, 1 ;  /* 0x3f8000000b167423 */ /* 0x000fe20000010016 */
[----:B-1----:R-:W-:Y:S01]  /*3490*/  FADD.FTZ R23, -R21, 1 ;  /* 0x3f80000015177421 */ /* 0x002fe20000010100 */
[----:B------:R-:W-:Y:S02]  /*34a0*/  FMUL.FTZ R14, R14, R21 ;  /* 0x000000150e0e7220 */ /* 0x000fe40000410000 */
[----:B------:R-:W-:Y:S01]  /*34b0*/  FMUL.FTZ R15, R15, R22 ;  /* 0x000000160f0f7220 */ /* 0x000fe20000410000 */
[----:B------:R-:W-:-:S04]  /*34c0*/  FFMA.FTZ R23, R12, R23, 1 ;  /* 0x3f8000000c177423 */ /* 0x000fc80000010017 */
[----:B------:R-:W-:-:S07]  /*34d0*/  FMUL.FTZ R14, R14, R23 ;  /* 0x000000170e0e7220 */ /* 0x000fce0000410000 */
.L_x_22:
[----:B------:R-:W-:Y:S04]  /*34e0*/  BSSY B0, `(.L_x_23) ;  /* 0x0000014000007945 */ /* 0x000fe80003800000 */
[----:B------:R-:W-:Y:S05]  /*34f0*/  @!P1 BRA `(.L_x_24) ;  /* 0x0000000000489947 */ /* 0x000fea0003800000 */
[C-C-:B------:R-:W-:Y:S01]  /*3500*/  FFMA.FTZ R12, R4.reuse, R25, R13.reuse ;  /* 0x00000019040c7223 */ /* 0x140fe2000001000d */
[----:B------:R-:W-:Y:S01]  /*3510*/  FFMA.FTZ R11, R4, R24, R13 ;  /* 0x00000018040b7223 */ /* 0x000fe2000001000d */
[----:B------:R-:W-:Y:S02]  /*3520*/  ULDC.64 UR8, c[0x0][0x288] ;  /* 0x0000a20000087ab9 */ /* 0x000fe40000000a00 */
[----:B------:R-:W-:Y:S01]  /*3530*/  FFMA.FTZ R12, R15, R6, -R12 ;  /* 0x000000060f0c7223 */ /* 0x000fe2000001080c */
[----:B------:R-:W-:Y:S01]  /*3540*/  FFMA.FTZ R11, R14, R7, -R11 ;  /* 0x000000070e0b7223 */ /* 0x000fe2000001080b */
[----:B------:R-:W-:Y:S01]  /*3550*/  MOV R14, R32 ;  /* 0x00000020000e7202 */ /* 0x000fe20000000f00 */
[----:B------:R-:W-:Y:S01]  /*3560*/  IMAD R17, R3, UR8, RZ ;  /* 0x0000000803117c24 */ /* 0x000fe2000f8e02ff */
[----:B------:R-:W-:Y:S01]  /*3570*/  MOV R15, R35 ;  /* 0x00000023000f7202 */ /* 0x000fe20000000f00 */
[----:B------:R-:W-:Y:S01]  /*3580*/  FMUL.FTZ R12, R12, UR13 ;  /* 0x0000000d0c0c7c20 */ /* 0x000fe20008410000 */
[----:B------:R-:W-:Y:S01]  /*3590*/  FMUL.FTZ R11, R11, UR13 ;  /* 0x0000000d0b0b7c20 */ /* 0x000fe20008410000 */
[----:B------:R-:W-:-:S02]  /*35a0*/  IMAD R17, R28, UR9, R17 ;  /* 0x000000091c117c24 */ /* 0x000fc4000f8e0211 */
[----:B------:R-:W-:Y:S01]  /*35b0*/  IMAD.WIDE.U32 R14, R28, UR8, R14 ;  /* 0x000000081c0e7c25 */ /* 0x000fe2000f8e000e */
[----:B------:R-:W-:Y:S01]  /*35c0*/  ULDC.64 UR8, c[0x0][0x210] ;  /* 0x0000840000087ab9 */ /* 0x000fe20000000a00 */
[----:B------:R-:W-:Y:S02]  /*35d0*/  F2FP.BF16.F32.PACK_AB R11, R11, R12 ;  /* 0x0000000c0b0b723e */ /* 0x000fe400000010ff */
[----:B------:R-:W-:Y:S02]  /*35e0*/  LEA R16, P0, R14, UR8, 0x1 ;  /* 0x000000080e107c11 */ /* 0x000fe4000f8008ff */
[----:B------:R-:W-:-:S04]  /*35f0*/  IADD3 R17, R15, R17, RZ ;  /* 0x000000110f117210 */ /* 0x000fc80007ffe0ff */
[----:B------:R-:W-:-:S05]  /*3600*/  LEA.HI.X R17, R14, UR9, R17, 0x1, P0 ;  /* 0x000000090e117c11 */ /* 0x000fca00080f0c11 */
[----:B------:R0:W-:Y:S02]  /*3610*/  STG.E desc[UR14][R16.64], R11 ;  /* 0x0000000b10007986 */ /* 0x0001e4000c10190e */
.L_x_24:
[----:B------:R-:W-:Y:S05]  /*3620*/  BSYNC B0 ;  /* 0x0000000000007941 */ /* 0x000fea0003800000 */
.L_x_23:
[C---:B------:R-:W-:Y:S01]  /*3630*/  PRMT R12, R5.reuse, 0x7632, R12 ;  /* 0x00007632050c7816 */ /* 0x040fe2000000000c */
[----:B------:R-:W-:Y:S01]  /*3640*/  FADD.FTZ R26, R26, -UR19 ;  /* 0x800000131a1a7e21 */ /* 0x000fe20008010000 */
[----:B------:R-:W-:Y:S01]  /*3650*/  FADD.FTZ R10, R10, -UR19 ;  /* 0x800000130a0a7e21 */ /* 0x000fe20008010000 */
[----:B------:R-:W-:Y:S02]  /*3660*/  SHF.L.U32 R5, R5, 0x10, RZ ;  /* 0x0000001005057819 */ /* 0x000fe400000006ff */
[----:B------:R-:W-:Y:S01]  /*3670*/  SHF.L.U32 R12, R12, 0x10, RZ ;  /* 0x000000100c0c7819 */ /* 0x000fe200000006ff */
[----:B------:R-:W-:Y:S01]  /*3680*/  FMUL.FTZ R21, R26, UR13 ;  /* 0x0000000d1a157c20 */ /* 0x000fe20008410000 */
        /* <DEDUP_REMOVED lines=20> */
.L_x_25:
[----:B------:R-:W-:Y:S01]  /*37d0*/  ULDC.64 UR8, c[0x0][0x290] ;  /* 0x0000a40000087ab9 */ /* 0x000fe20000000a00 */
[----:B------:R-:W-:Y:S01]  /*37e0*/  SHF.R.S32.HI R9, RZ, 0x1f, R27 ;  /* 0x0000001fff097819 */ /* 0x000fe2000001141b */
[----:B------:R-:W-:Y:S01]  /*37f0*/  BSSY B0, `(.L_x_26) ;  /* 0x0000016000007945 */ /* 0x000fe20003800000 */
[----:B------:R-:W-:-:S04]  /*3800*/  ISETP.GE.U32.AND P0, PT, R27, UR8, PT ;  /* 0x000000081b007c0c */ /* 0x000fc8000bf06070 */
[----:B------:R-:W-:-:S04]  /*3810*/  ISETP.GE.AND.EX P0, PT, R9, UR9, PT, P0 ;  /* 0x0000000909007c0c */ /* 0x000fc8000bf06300 */
[----:B------:R-:W-:-:S13]  /*3820*/  ISETP.GT.U32.OR P0, PT, R29, 0x27f, P0 ;  /* 0x0000027f1d00780c */ /* 0x000fda0000704470 */
[----:B------:R-:W-:Y:S05]  /*3830*/  @P0 BRA `(.L_x_27) ;  /* 0x0000000000440947 */ /* 0x000fea0003800000 */
[C-C-:B------:R-:W-:Y:S01]  /*3840*/  FFMA.FTZ R8, R4.reuse, R21, R13.reuse ;  /* 0x0000001504087223 */ /* 0x140fe2000001000d */
[----:B------:R-:W-:Y:S01]  /*3850*/  ULDC.64 UR8, c[0x0][0x288] ;  /* 0x0000a20000087ab9 */ /* 0x000fe20000000a00 */
[----:B------:R-:W-:Y:S01]  /*3860*/  FFMA.FTZ R13, R4, R20, R13 ;  /* 0x00000014040d7223 */ /* 0x000fe2000001000d */
[----:B------:R-:W-:Y:S01]  /*3870*/  MOV R33, R35 ;  /* 0x0000002300217202 */ /* 0x000fe20000000f00 */
[----:B------:R-:W-:Y:S02]  /*3880*/  IMAD R4, R9, UR8, RZ ;  /* 0x0000000809047c24 */ /* 0x000fe4000f8e02ff */
[----:B------:R-:W-:Y:S01]  /*3890*/  FFMA.FTZ R8, R5, R6, -R8 ;  /* 0x0000000605087223 */ /* 0x000fe20000010808 */
[----:B------:R-:W-:Y:S01]  /*38a0*/  FFMA.FTZ R13, R12, R7, -R13 ;  /* 0x000000070c0d7223 */ /* 0x000fe2000001080d */
[----:B------:R-:W-:-:S04]  /*38b0*/  IMAD.WIDE.U32 R32, R27, UR8, R32 ;  /* 0x000000081b207c25 */ /* 0x000fc8000f8e0020 */
[----:B------:R-:W-:Y:S01]  /*38c0*/  FMUL.FTZ R7, R8, UR13 ;  /* 0x0000000d08077c20 */ /* 0x000fe20008410000 */
[----:B------:R-:W-:Y:S01]  /*38d0*/  FMUL.FTZ R6, R13, UR13 ;  /* 0x0000000d0d067c20 */ /* 0x000fe20008410000 */
[----:B------:R-:W-:Y:S01]  /*38e0*/  IMAD R5, R27, UR9, R4 ;  /* 0x000000091b057c24 */ /* 0x000fe2000f8e0204 */
[----:B------:R-:W-:Y:S02]  /*38f0*/  ULDC.64 UR8, c[0x0][0x210] ;  /* 0x0000840000087ab9 */ /* 0x000fe40000000a00 */
[----:B------:R-:W-:Y:S02]  /*3900*/  LEA R4, P0, R32, UR8, 0x1 ;  /* 0x0000000820047c11 */ /* 0x000fe4000f8008ff */
[----:B------:R-:W-:Y:S02]  /*3910*/  IADD3 R5, R33, R5, RZ ;  /* 0x0000000521057210 */ /* 0x000fe40007ffe0ff */
[----:B------:R-:W-:Y:S02]  /*3920*/  F2FP.BF16.F32.PACK_AB R7, R6, R7 ;  /* 0x000000070607723e */ /* 0x000fe400000010ff */
[----:B------:R-:W-:-:S05]  /*3930*/  LEA.HI.X R5, R32, UR9, R5, 0x1, P0 ;  /* 0x0000000920057c11 */ /* 0x000fca00080f0c05 */
[----:B------:R1:W-:Y:S02]  /*3940*/  STG.E desc[UR14][R4.64], R7 ;  /* 0x0000000704007986 */ /* 0x0003e4000c10190e */
.L_x_27:
[----:B------:R-:W-:Y:S05]  /*3950*/  BSYNC B0 ;  /* 0x0000000000007941 */ /* 0x000fea0003800000 */
.L_x_26:
[----:B------:R-:W-:Y:S01]  /*3960*/  ULDC UR8, c[0x0][0x10] ;  /* 0x0000040000087ab9 */ /* 0x000fe20000000800 */
[----:B------:R-:W-:Y:S02]  /*3970*/  UIADD3 UR4, UR4, 0x1, URZ ;  /* 0x0000000104047890 */ /* 0x000fe4000fffe03f */
[----:B------:R-:W-:-:S04]  /*3980*/  UIADD3 UR7, UR8, UR7, URZ ;  /* 0x0000000708077290 */ /* 0x000fc8000fffe03f */
[----:B------:R-:W-:-:S06]  /*3990*/  UISETP.GE.AND UP0, UPT, UR7, UR5, UPT ;  /* 0x000000050700728c */ /* 0x000fcc000bf06270 */
[----:B------:R-:W-:-:S13]  /*39a0*/  PLOP3.LUT P0, PT, PT, PT, UP0, 0x80, 0x0 ;  /* 0x000000000000781c */ /* 0x000fda0003f0f008 */
[----:B------:R-:W-:Y:S05]  /*39b0*/  @!P0 BRA `(.L_x_28) ;  /* 0xffffffc800508947 */ /* 0x000fea000383ffff */
.L_x_1:
[----:B-1----:R-:W1:Y:S01]  /*39c0*/  LDC R4, c[0x0][0xc] ;  /* 0x00000300ff047b82 */ /* 0x002e620000000800 */
[----:B------:R-:W-:Y:S01]  /*39d0*/  ISETP.NE.AND P1, PT, R29, RZ, PT ;  /* 0x000000ff1d00720c */ /* 0x000fe20003f25270 */
[----:B------:R-:W-:Y:S06]  /*39e0*/  BSSY B0, `(.L_x_29) ;  /* 0x0000011000007945 */ /* 0x000fec0003800000 */
[----:B------:R-:W2:Y:S08]  /*39f0*/  LDC R7, c[0x0][0x10] ;  /* 0x00000400ff077b82 */ /* 0x000eb00000000800 */
[----:B------:R-:W3:Y:S01]  /*3a00*/  LDC.64 R2, c[0x0][0x258] ;  /* 0x00009600ff027b82 */ /* 0x000ee20000000a00 */
[----:B-1----:R-:W-:-:S02]  /*3a10*/  ISETP.NE.AND P0, PT, R4, 0x1, PT ;  /* 0x000000010400780c */ /* 0x002fc40003f05270 */
[----:B--2---:R-:W-:-:S04]  /*3a20*/  SHF.L.U32 R0, R7, 0x1, RZ ;  /* 0x0000000107007819 */ /* 0x004fc800000006ff */
[----:B------:R-:W-:-:S05]  /*3a30*/  SEL R5, R0, RZ, P0 ;  /* 0x000000ff00057207 */ /* 0x000fca0000000000 */
[----:B---3--:R-:W-:Y:S01]  /*3a40*/  IMAD.WIDE.U32 R2, R5, 0x4, R2 ;  /* 0x0000000405027825 */ /* 0x008fe200078e0002 */
[----:B------:R-:W-:Y:S06]  /*3a50*/  @P1 BRA `(.L_x_30) ;  /* 0x0000000000241947 */ /* 0x000fec0003800000 */
[----:B------:R-:W1:Y:S01]  /*3a60*/  S2R R0, SR_LANEID ;  /* 0x0000000000007919 */ /* 0x000e620000000000 */
[----:B------:R-:W-:Y:S02]  /*3a70*/  VOTEU.ANY UR4, UPT, PT ;  /* 0x0000000000047886 */ /* 0x000fe400038e0100 */
[----:B------:R-:W-:Y:S02]  /*3a80*/  UFLO.U32 UR5, UR4 ;  /* 0x00000004000572bd */ /* 0x000fe400080e0000 */
[----:B------:R-:W2:Y:S04]  /*3a90*/  POPC R5, UR4 ;  /* 0x0000000400057d09 */ /* 0x000ea80008000000 */
[----:B-1----:R-:W-:-:S13]  /*3aa0*/  ISETP.EQ.U32.AND P0, PT, R0, UR5, PT ;  /* 0x0000000500007c0c */ /* 0x002fda000bf02070 */
[----:B------:R-:W-:Y:S06]  /*3ab0*/  @P0 MEMBAR.ALL.GPU ;  /* 0x0000000000000992 */ /* 0x000fec000000a000 */
[----:B------:R-:W-:-:S00]  /*3ac0*/  @P0 ERRBAR ;  /* 0x00000000000009ab */ /* 0x000fc00000000000 */
[----:B------:R-:W-:Y:S06]  /*3ad0*/  @P0 CGAERRBAR ;  /* 0x00000000000005ab */ /* 0x000fec0000000000 */
[----:B--2---:R1:W-:Y:S02]  /*3ae0*/  @P0 REDG.E.ADD.S32.STRONG.GPU desc[UR14][R2.64], R5 ;  /* 0x000000050200098e */ /* 0x0043e4000c10e38e */
.L_x_30:
[----:B------:R-:W-:Y:S05]  /*3af0*/  BSYNC B0 ;  /* 0x0000000000007941 */ /* 0x000fea0003800000 */
.L_x_29:
[----:B------:R-:W2:Y:S01]  /*3b00*/  S2UR UR4, SR_CTAID.X ;  /* 0x00000000000479c3 */ /* 0x000ea20000002500 */
[----:B------:R-:W-:Y:S02]  /*3b10*/  IADD3 R0, R4, -0x1, RZ ;  /* 0xffffffff04007810 */ /* 0x000fe40007ffe0ff */
[----:B-1----:R-:W-:-:S05]  /*3b20*/  IADD3 R5, R7, -0x1, RZ ;  /* 0xffffffff07057810 */ /* 0x002fca0007ffe0ff */
[----:B------:R-:W1:Y:S01]  /*3b30*/  S2UR UR5, SR_CTAID.Y ;  /* 0x00000000000579c3 */ /* 0x000e620000002600 */
[----:B--2---:R-:W-:-:S04]  /*3b40*/  ISETP.NE.AND P0, PT, R0, UR4, PT ;  /* 0x0000000400007c0c */ /* 0x004fc8000bf05270 */
[----:B-1----:R-:W-:-:S13]  /*3b50*/  ISETP.NE.OR P0, PT, R5, UR5, P0 ;  /* 0x0000000505007c0c */ /* 0x002fda0008705670 */
[----:B------:R-:W-:Y:S05]  /*3b60*/  @P0 EXIT ;  /* 0x000000000000094d */ /* 0x000fea0003800000 */
[----:B------:R-:W-:Y:S05]  /*3b70*/  @P1 BRA `(.L_x_31) ;  /* 0x0000000000201947 */ /* 0x000fea0003800000 */
[----:B------:R-:W-:-:S05]  /*3b80*/  IMAD R0, R4, R7, RZ ;  /* 0x0000000704007224 */ /* 0x000fca00078e02ff */
[----:B------:R-:W-:-:S13]  /*3b90*/  ISETP.NE.AND P0, PT, R0, -0x1, PT ;  /* 0xffffffff0000780c */ /* 0x000fda0003f05270 */
[----:B------:R-:W-:Y:S05]  /*3ba0*/  @!P0 BRA `(.L_x_31) ;  /* 0x0000000000148947 */ /* 0x000fea0003800000 */
.L_x_32:
[----:B------:R-:W2:Y:S04]  /*3bb0*/  LDG.E.STRONG.GPU R5, desc[UR14][R2.64] ;  /* 0x0000000e02057981 */ /* 0x000ea8000c1ef900 */
[----:B--2---:R-:W-:Y:S01]  /*3bc0*/  CCTL.IVALL ;  /* 0x00000000ff00798f */ /* 0x004fe20002000000 */
[----:B------:R-:W-:Y:S05]  /*3bd0*/  YIELD ;  /* 0x0000000000007946 */ /* 0x000fea0003800000 */
[----:B------:R-:W-:-:S13]  /*3be0*/  ISETP.NE.AND P0, PT, R5, R0, PT ;  /* 0x000000000500720c */ /* 0x000fda0003f05270 */
[----:B------:R-:W-:Y:S05]  /*3bf0*/  @P0 BRA `(.L_x_32) ;  /* 0xfffffffc00ec0947 */ /* 0x000fea000383ffff */
.L_x_31:
[----:B------:R-:W-:Y:S05]  /*3c00*/  WARPSYNC.ALL ;  /* 0x0000000000007948 */ /* 0x000fea0003800000 */
[----:B------:R-:W1:Y:S08]  /*3c10*/  LDC.64 R2, c[0x0][0x288] ;  /* 0x0000a200ff027b82 */ /* 0x000e700000000a00 */
[----:B------:R-:W-:Y:S01]  /*3c20*/  BAR.SYNC.DEFER_BLOCKING 0x0 ;  /* 0x0000000000007b1d */ /* 0x000fe20000010000 */
[----:B-1----:R-:W-:-:S04]  /*3c30*/  LEA.HI R0, P0, R3, R2, RZ, 0x1 ;  /* 0x0000000203007211 */ /* 0x002fc800078108ff */
[----:B------:R-:W-:-:S04]  /*3c40*/  IADD3.X R5, RZ, R3, RZ, P0, !PT ;  /* 0x00000003ff057210 */ /* 0x000fc800007fe4ff */
[----:B------:R-:W-:Y:S02]  /*3c50*/  SHF.R.S64 R24, R0, 0x1, R5 ;  /* 0x0000000100187819 */ /* 0x000fe40000001005 */
[----:B------:R-:W-:Y:S02]  /*3c60*/  SHF.R.S32.HI R0, RZ, 0x1f, R29 ;  /* 0x0000001fff007819 */ /* 0x000fe4000001141d */
[----:B------:R-:W-:Y:S02]  /*3c70*/  SHF.R.S32.HI R25, RZ, 0x1, R5 ;  /* 0x00000001ff197819 */ /* 0x000fe40000011405 */
[----:B------:R-:W-:-:S04]  /*3c80*/  ISETP.GT.U32.AND P0, PT, R24, R29, PT ;  /* 0x0000001d1800720c */ /* 0x000fc80003f04070 */
[----:B------:R-:W-:-:S13]  /*3c90*/  ISETP.GT.AND.EX P0, PT, R25, R0, PT, P0 ;  /* 0x000000001900720c */ /* 0x000fda0003f04300 */
[----:B------:R-:W-:Y:S05]  /*3ca0*/  @!P0 EXIT ;  /* 0x000000000000894d */ /* 0x000fea0003800000 */
[C---:B------:R-:W-:Y:S01]  /*3cb0*/  IMAD.WIDE.U32 R8, R2.reuse, 0x3, RZ ;  /* 0x0000000302087825 */ /* 0x040fe200078e00ff */
[----:B0-----:R-:W-:Y:S01]  /*3cc0*/  LEA R11, R3, R3, 0x1 ;  /* 0x00000003030b7211 */ /* 0x001fe200078e08ff */
[----:B------:R-:W0:Y:S01]  /*3cd0*/  LDC.64 R4, c[0x0][0x218] ;  /* 0x00008600ff047b82 */ /* 0x000e220000000a00 */
[----:B------:R-:W-:Y:S01]  /*3ce0*/  SHF.L.U64.HI R3, R2, 0x2, R3 ;  /* 0x0000000202037819 */ /* 0x000fe20000010203 */
[----:B------:R-:W-:Y:S01]  /*3cf0*/  ULDC.64 UR4, c[0x0][0x268] ;  /* 0x00009a0000047ab9 */ /* 0x000fe20000000a00 */
[----:B------:R-:W-:Y:S02]  /*3d00*/  IADD3 R11, R9, R11, RZ ;  /* 0x0000000b090b7210 */ /* 0x000fe40007ffe0ff */
[----:B------:R-:W-:Y:S02]  /*3d10*/  SHF.L.U64.HI R33, R24, 0x2, R25 ;  /* 0x0000000218217819 */ /* 0x000fe40000010219 */
[----:B------:R-:W-:Y:S01]  /*3d20*/  LEA.HI R8, P0, R11, R8, RZ, 0x1 ;  /* 0x000000080b087211 */ /* 0x000fe200078108ff */
[----:B------:R-:W1:Y:S03]  /*3d30*/  LDC.64 R6, c[0x0][0x220] ;  /* 0x00008800ff067b82 */ /* 0x000e660000000a00 */
[----:B------:R-:W-:-:S04]  /*3d40*/  IADD3.X R11, RZ, R11, RZ, P0, !PT ;  /* 0x0000000bff0b7210 */ /* 0x000fc800007fe4ff */
[--C-:B------:R-:W-:Y:S02]  /*3d50*/  SHF.R.S64 R27, R8, 0x1, R11.reuse ;  /* 0x00000001081b7819 */ /* 0x100fe4000000100b */
[----:B------:R-:W-:-:S04]  /*3d60*/  SHF.R.S32.HI R8, RZ, 0x1, R11 ;  /* 0x00000001ff087819 */ /* 0x000fc8000001140b */
[----:B------:R-:W-:-:S07]  /*3d70*/  SHF.L.U64.HI R31, R27, 0x2, R8 ;  /* 0x000000021b1f7819 */ /* 0x000fce0000010208 */
.L_x_33:
[----:B------:R-:W-:-:S04]  /*3d80*/  LEA R12, P0, R29, UR4, 0x2 ;  /* 0x000000041d0c7c11 */ /* 0x000fc8000f8010ff */
[----:B------:R-:W-:Y:S02]  /*3d90*/  LEA.HI.X R13, R29, UR5, R0, 0x2, P0 ;  /* 0x000000051d0d7c11 */ /* 0x000fe400080f1400 */
[-C--:B------:R-:W-:Y:S02]  /*3da0*/  LEA R14, P0, R24, R12.reuse, 0x2 ;  /* 0x0000000c180e7211 */ /* 0x080fe400078010ff */
[-C--:B------:R-:W-:Y:S01]  /*3db0*/  LEA R18, P1, R2, R12.reuse, 0x2 ;  /* 0x0000000c02127211 */ /* 0x080fe200078210ff */
[----:B--2---:R-:W2:Y:S01]  /*3dc0*/  LDG.E R20, desc[UR14][R12.64] ;  /* 0x0000000e0c147981 */ /* 0x004ea2000c1e1900 */
[----:B------:R-:W-:Y:S02]  /*3dd0*/  LEA R16, P2, R27, R12, 0x2 ;  /* 0x0000000c1b107211 */ /* 0x000fe400078410ff */
[----:B------:R-:W-:Y:S02]  /*3de0*/  IADD3.X R15, R13, R33, RZ, P0, !PT ;  /* 0x000000210d0f7210 */ /* 0x000fe400007fe4ff */
[----:B------:R-:W-:-:S02]  /*3df0*/  IADD3.X R19, R3, R13, RZ, P1, !PT ;  /* 0x0000000d03137210 */ /* 0x000fc40000ffe4ff */
[----:B------:R-:W-:Y:S01]  /*3e00*/  IADD3.X R17, R13, R31, RZ, P2, !PT ;  /* 0x0000001f0d117210 */ /* 0x000fe200017fe4ff */
[----:B------:R-:W2:Y:S04]  /*3e10*/  LDG.E R21, desc[UR14][R14.64] ;  /* 0x0000000e0e157981 */ /* 0x000ea8000c1e1900 */
[----:B------:R-:W3:Y:S04]  /*3e20*/  LDG.E R22, desc[UR14][R18.64] ;  /* 0x0000000e12167981 */ /* 0x000ee8000c1e1900 */
[----:B------:R-:W3:Y:S01]  /*3e30*/  LDG.E R23, desc[UR14][R16.64] ;  /* 0x0000000e10177981 */ /* 0x000ee2000c1e1900 */
[----:B------:R-:W-:-:S02]  /*3e40*/  SHF.L.U32 R11, R29, 0x1, RZ ;  /* 0x000000011d0b7819 */ /* 0x000fc400000006ff */
[----:B------:R-:W-:-:S03]  /*3e50*/  IADD3 R29, R29, 0x280, RZ ;  /* 0x000002801d1d7810 */ /* 0x000fc60007ffe0ff */
[----:B0-----:R-:W-:-:S04]  /*3e60*/  IMAD.WIDE R8, R11, 0x4, R4 ;  /* 0x000000040b087825 */ /* 0x001fc800078e0204 */
[----:B-1----:R-:W-:Y:S01]  /*3e70*/  IMAD.WIDE R10, R11, 0x4, R6 ;  /* 0x000000040b0a7825 */ /* 0x002fe200078e0206 */
[----:B------:R-:W-:Y:S02]  /*3e80*/  ISETP.GT.U32.AND P0, PT, R24, R29, PT ;  /* 0x0000001d1800720c */ /* 0x000fe40003f04070 */
[----:B------:R-:W-:-:S04]  /*3e90*/  SHF.R.S32.HI R0, RZ, 0x1f, R29 ;  /* 0x0000001fff007819 */ /* 0x000fc8000001141d */
[----:B------:R-:W-:Y:S01]  /*3ea0*/  ISETP.GT.AND.EX P0, PT, R25, R0, PT, P0 ;  /* 0x000000001900720c */ /* 0x000fe20003f04300 */
[----:B--2---:R2:W-:Y:S04]  /*3eb0*/  STG.E.64 desc[UR14][R8.64], R20 ;  /* 0x0000001408007986 */ /* 0x0045e8000c101b0e */
[----:B---3--:R2:W-:Y:S08]  /*3ec0*/  STG.E.64 desc[UR14][R10.64], R22 ;  /* 0x000000160a007986 */ /* 0x0085f0000c101b0e */
[----:B------:R-:W-:Y:S05]  /*3ed0*/  @P0 BRA `(.L_x_33) ;  /* 0xfffffffc00a80947 */ /* 0x000fea000383ffff */
[----:B------:R-:W-:Y:S05]  /*3ee0*/  EXIT ;  /* 0x000000000000794d */ /* 0x000fea0003800000 */
.L_x_34:
        /* <DEDUP_REMOVED lines=9> */
.L_x_3224:


//--------------------- .text._Z35group_norm_nhwc_bwd_one_pass_kernelI11Bf16IOFp32WLi128ELi40ELi640EEv26Group_norm_nhwc_bwd_params --------------------------
	.section	.text._Z35group_norm_nhwc_bwd_one_pass_kernelI11Bf16IOFp32WLi128ELi40ELi640EEv26Group_norm_nhwc_bwd_params,"ax",@progbits
	.align	128
        .global         _Z35group_norm_nhwc_bwd_one_pass_kernelI11Bf16IOFp32WLi128ELi40ELi640EEv26Group_norm_nhwc_bwd_params
        .type           _Z35group_norm_nhwc_bwd_one_pass_kernelI11Bf16IOFp32WLi128ELi40ELi640EEv26Group_norm_nhwc_bwd_params,@function
        .size           _Z35group_norm_nhwc_bwd_one_pass_kernelI11Bf16IOFp32WLi128ELi40ELi640EEv26Group_norm_nhwc_bwd_params,(.L_x_3225 - _Z35group_norm_nhwc_bwd_one_pass_kernelI11Bf16IOFp32WLi128ELi40ELi640EEv26Group_norm_nhwc_bwd_params)
        .other          _Z35group_norm_nhwc_bwd_one_pass_kernelI11Bf16IOFp32WLi128ELi40ELi640EEv26Group_norm_nhwc_bwd_params,@"STO_CUDA_ENTRY STV_DEFAULT"
_Z35group_norm_nhwc_bwd_one_pass_kernelI11Bf16IOFp32WLi128ELi40ELi640EEv26Group_norm_nhwc_bwd_params:
.text._Z35group_norm_nhwc_bwd_one_pass_kernelI11Bf16IOFp32WLi128ELi40ELi640EEv26Group_norm_nhwc_bwd_params:
        /* <DEDUP_REMOVED lines=14> */
[----:B------:R-:W-:Y:S01]  /*00e0*/  UIMAD.WIDE.U32 UR4, UR14, 0x3, URZ ;  /* 0x000000030e0478a5 */ /* 0x000fe2000f8e003f */
[----:B------:R-:W-:Y:S01]  /*00f0*/  SHF.R.S32.HI R0, RZ, 0x1f, R41 ;  /* 0x0000001fff007819 */ /* 0x000fe20000011429 */
[----:B------:R-:W-:Y:S01]  /*0100*/  UIMAD UR8, UR15, 0x3, URZ ;  /* 0x000000030f0878a4 */ /* 0x000fe2000f8e023f */
[----:B------:R-:W-:Y:S01]  /*0110*/  SHF.R.U32.HI R2, RZ, 0x4, R3 ;  /* 0x00000004ff027819 */ /* 0x000fe20000011603 */
[----:B------:R-:W0:Y:S01]  /*0120*/  LDC R39, c[0x0][0x2ac] ;  /* 0x0000ab00ff277b82 */ /* 0x000e220000000800 */
[----:B------:R-:W-:Y:S01]  /*0130*/  ULEA.HI UR7, UP0, UR15, UR14, URZ, 0x1 ;  /* 0x0000000e0f077291 */ /* 0x000fe2000f81083f */
[----:B------:R-:W-:Y:S01]  /*0140*/  LEA.HI R0, R0, R41, RZ, 0x5 ;  /* 0x0000002900007211 */ /* 0x000fe200078f28ff */
[----:B------:R-:W-:Y:S01]  /*0150*/  UIADD3 UR8, UR5, UR8, URZ ;  /* 0x0000000805087290 */ /* 0x000fe2000fffe03f */
[----:B------:R-:W-:Y:S01]  /*0160*/  UMOV UR6, 0x400 ;  /* 0x0000040000067882 */ /* 0x000fe20000000000 */
[----:B------:R-:W-:Y:S01]  /*0170*/  UIADD3.X UR11, URZ, UR15, URZ, UP0, !UPT ;  /* 0x0000000f3f0b7290 */ /* 0x000fe200087fe43f */
[----:B------:R-:W-:-:S02]  /*0180*/  SHF.R.S32.HI R0, RZ, 0x5, R0 ;  /* 0x00000005ff007819 */ /* 0x000fc40000011400 */
[----:B------:R-:W2:Y:S01]  /*0190*/  S2UR UR9, SR_CgaCtaId ;  /* 0x00000000000979c3 */ /* 0x000ea20000008800 */
[----:B------:R-:W-:Y:S01]  /*01a0*/  ULDC.64 UR14, c[0x0][0x290] ;  /* 0x0000a400000e7ab9 */ /* 0x000fe20000000a00 */
[----:B------:R-:W-:Y:S02]  /*01b0*/  USHF.R.S64 UR5, UR7, 0x1, UR11 ;  /* 0x0000000107057899 */ /* 0x000fe4000800100b */
[----:B------:R-:W-:-:S04]  /*01c0*/  USHF.R.S32.HI UR7, URZ, 0x1, UR11 ;  /* 0x000000013f077899 */ /* 0x000fc8000801140b */
[----:B------:R-:W-:Y:S01]  /*01d0*/  USHF.L.U64.HI UR7, UR5, 0x2, UR7 ;  /* 0x0000000205077899 */ /* 0x000fe20008010207 */
[----:B0-----:R-:W-:-:S05]  /*01e0*/  IMAD R39, R39, UR16, R2 ;  /* 0x0000001027277c24 */ /* 0x001fca000f8e0202 */
[----:B------:R-:W-:Y:S02]  /*01f0*/  ISETP.GE.U32.AND P1, PT, R39, UR14, PT ;  /* 0x0000000e27007c0c */ /* 0x000fe4000bf26070 */
[----:B------:R-:W-:Y:S01]  /*0200*/  SHF.R.S32.HI R3, RZ, 0x1f, R39 ;  /* 0x0000001fff037819 */ /* 0x000fe20000011427 */
[----:B--2---:R-:W-:Y:S02]  /*0210*/  ULEA UR9, UR9, UR6, 0x18 ;  /* 0x0000000609097291 */ /* 0x004fe4000f8ec03f */
[----:B------:R-:W-:Y:S01]  /*0220*/  ULEA.HI UR6, UP0, UR8, UR4, URZ, 0x1 ;  /* 0x0000000408067291 */ /* 0x000fe2000f81083f */
[----:B------:R-:W-:Y:S02]  /*0230*/  ISETP.GE.AND.EX P1, PT, R3, UR15, PT, P1 ;  /* 0x0000000f03007c0c */ /* 0x000fe4000bf26310 */
[----:B------:R-:W-:Y:S01]  /*0240*/  UMOV UR4, URZ ;  /* 0x0000003f00047c82 */ /* 0x000fe20008000000 */
[----:B------:R-:W-:Y:S01]  /*0250*/  UIADD3.X UR8, URZ, UR8, URZ, UP0, !UPT ;  /* 0x000000083f087290 */ /* 0x000fe200087fe43f */
[----:B------:R-:W-:-:S02]  /*0260*/  ISETP.LT.U32.AND P1, PT, R41, 0x280, !P1 ;  /* 0x000002802900780c */ /* 0x000fc40004f21070 */
[----:B------:R-:W-:Y:S01]  /*0270*/  LEA R0, R0, UR9, 0x3 ;  /* 0x0000000900007c11 */ /* 0x000fe2000f8e18ff */
[----:B------:R-:W-:Y:S02]  /*0280*/  USHF.R.S64 UR6, UR6, 0x1, UR8 ;  /* 0x0000000106067899 */ /* 0x000fe40008001008 */
[----:B------:R-:W-:Y:S01]  /*0290*/  USHF.R.S32.HI UR8, URZ, 0x1, UR8 ;  /* 0x000000013f087899 */ /* 0x000fe20008011408 */
[----:B------:R-:W-:-:S03]  /*02a0*/  UMOV UR9, UR10 ;  /* 0x0000000a00097c82 */ /* 0x000fc60008000000 */
[----:B-1----:R-:W-:-:S12]  /*02b0*/  USHF.L.U64.HI UR8, UR6, 0x2, UR8 ;  /* 0x0000000206087899 */ /* 0x002fd80008010208 */
.L_x_70:
[----:B0-----:R-:W0:Y:S01]  /*02c0*/  LDC R10, c[0x0][0x2a0] ;  /* 0x0000a800ff0a7b82 */ /* 0x001e220000000800 */
[----:B------:R-:W-:Y:S01]  /*02d0*/  IABS R8, UR9 ;  /* 0x0000000900087c13 */ /* 0x000fe20008000000 */
[----:B------:R-:W-:Y:S01]  /*02e0*/  ULDC.64 UR10, c[0x0][0x298] ;  /* 0x0000a600000a7ab9 */ /* 0x000fe20000000a00 */
[----:B------:R-:W-:Y:S01]  /*02f0*/  ISETP.LE.AND P4, PT, RZ, UR9, PT ;  /* 0x00000009ff007c0c */ /* 0x000fe2000bf83270 */
[----:B------:R-:W-:Y:S01]  /*0300*/  ULDC.64 UR14, c[0x0][0x290] ;  /* 0x0000a400000e7ab9 */ /* 0x000fe20000000a00 */
[C---:B------:R-:W-:Y:S02]  /*0310*/  IADD3 R15, R39.reuse, 0x40, RZ ;  /* 0x00000040270f7810 */ /* 0x040fe40007ffe0ff */
[----:B------:R-:W-:Y:S01]  /*0320*/  IADD3 R24, R39, 0x20, RZ ;  /* 0x0000002027187810 */ /* 0x000fe20007ffe0ff */
[----:B-1----:R-:W1:Y:S01]  /*0330*/  @P1 LDC.64 R12, c[0x0][0x230] ;  /* 0x00008c00ff0c1b82 */ /* 0x002e620000000a00 */
[----:B------:R-:W-:Y:S02]  /*0340*/  SHF.R.S32.HI R17, RZ, 0x1f, R15 ;  /* 0x0000001fff117819 */ /* 0x000fe4000001140f */
[----:B------:R-:W-:-:S02]  /*0350*/  SHF.R.S32.HI R29, RZ, 0x1f, R24 ;  /* 0x0000001fff1d7819 */ /* 0x000fc40000011418 */
[----:B0-2---:R-:W-:-:S04]  /*0360*/  IABS R7, R10 ;  /* 0x0000000a00077213 */ /* 0x005fc80000000000 */
[----:B------:R-:W0:Y:S08]  /*0370*/  I2F.RP R2, R7 ;  /* 0x0000000700027306 */ /* 0x000e300000209400 */
[----:B0-----:R-:W0:Y:S02]  /*0380*/  MUFU.RCP R2, R2 ;  /* 0x0000000200027308 */ /* 0x001e240000001000 */
[----:B0-----:R-:W-:-:S06]  /*0390*/  IADD3 R4, R2, 0xffffffe, RZ ;  /* 0x0ffffffe02047810 */ /* 0x001fcc0007ffe0ff */
[----:B------:R0:W2:Y:S02]  /*03a0*/  F2I.FTZ.U32.TRUNC.NTZ R5, R4 ;  /* 0x0000000400057305 */ /* 0x0000a4000021f000 */
[----:B0-----:R-:W-:Y:S01]  /*03b0*/  HFMA2.MMA R4, -RZ, RZ, 0, 0 ;  /* 0x00000000ff047435 */ /* 0x001fe200000001ff */
[----:B--2---:R-:W-:-:S05]  /*03c0*/  IADD3 R6, RZ, -R5, RZ ;  /* 0x80000005ff067210 */ /* 0x004fca0007ffe0ff */
[----:B------:R-:W-:-:S04]  /*03d0*/  IMAD R9, R6, R7, RZ ;  /* 0x0000000706097224 */ /* 0x000fc800078e02ff */
[----:B------:R-:W-:Y:S02]  /*03e0*/  IMAD.HI.U32 R5, R5, R9, R4 ;  /* 0x0000000905057227 */ /* 0x000fe400078e0004 */
[----:B------:R-:W0:Y:S04]  /*03f0*/  S2R R9, SR_TID.X ;  /* 0x0000000000097919 */ /* 0x000e280000002100 */
[----:B------:R-:W-:-:S05]  /*0400*/  IMAD.HI.U32 R6, R5, R8, RZ ;  /* 0x0000000805067227 */ /* 0x000fca00078e00ff */
[----:B------:R-:W-:-:S05]  /*0410*/  IADD3 R2, -R6, RZ, RZ ;  /* 0x000000ff06027210 */ /* 0x000fca0007ffe1ff */
[----:B------:R-:W-:Y:S01]  /*0420*/  IMAD R2, R7, R2, R8 ;  /* 0x0000000207027224 */ /* 0x000fe200078e0208 */
[----:B------:R-:W-:-:S04]  /*0430*/  LOP3.LUT R8, R10, UR9, RZ, 0x3c, !PT ;  /* 0x000000090a087c12 */ /* 0x000fc8000f8e3cff */
[----:B------:R-:W-:Y:S02]  /*0440*/  ISETP.GT.U32.AND P0, PT, R7, R2, PT ;  /* 0x000000020700720c */ /* 0x000fe40003f04070 */
[----:B------:R-:W-:-:S11]  /*0450*/  ISETP.GE.AND P5, PT, R8, RZ, PT ;  /* 0x000000ff0800720c */ /* 0x000fd60003fa6270 */
[-C--:B------:R-:W-:Y:S01]  /*0460*/  @!P0 IADD3 R2, R2, -R7.reuse, RZ ;  /* 0x8000000702028210 */ /* 0x080fe20007ffe0ff */
[----:B0-----:R-:W-:Y:S01]  /*0470*/  IMAD.WIDE.U32 R4, R9, -0x33333333, RZ ;  /* 0xcccccccd09047825 */ /* 0x001fe200078e00ff */
[----:B------:R-:W-:Y:S02]  /*0480*/  @!P0 IADD3 R6, R6, 0x1, RZ ;  /* 0x0000000106068810 */ /* 0x000fe40007ffe0ff */
[CC--:B------:R-:W-:Y:S02]  /*0490*/  ISETP.GE.U32.AND P2, PT, R2.reuse, R7.reuse, PT ;  /* 0x000000070200720c */ /* 0x0c0fe40003f46070 */
[----:B------:R-:W-:Y:S02]  /*04a0*/  ISETP.GT.U32.AND P3, PT, R7, R2, PT ;  /* 0x000000020700720c */ /* 0x000fe40003f64070 */
[----:B------:R-:W-:Y:S02]  /*04b0*/  IADD3 R7, R2, -R7, RZ ;  /* 0x8000000702077210 */ /* 0x000fe40007ffe0ff */
[----:B------:R-:W-:-:S02]  /*04c0*/  SHF.R.U32.HI R4, RZ, 0x4, R5 ;  /* 0x00000004ff047819 */ /* 0x000fc40000011605 */
[----:B------:R-:W-:Y:S02]  /*04d0*/  SEL R2, R7, R2, !P3 ;  /* 0x0000000207027207 */ /* 0x000fe40005800000 */
[----:B------:R-:W-:Y:S01]  /*04e0*/  ISETP.NE.AND P0, PT, R10, RZ, PT ;  /* 0x000000ff0a00720c */ /* 0x000fe20003f05270 */
[----:B------:R-:W-:Y:S01]  /*04f0*/  IMAD R4, R4, -0x14, R9 ;  /* 0xffffffec04047824 */ /* 0x000fe200078e0209 */
[----:B------:R-:W-:Y:S02]  /*0500*/  LOP3.LUT R7, RZ, R10, RZ, 0x33, !PT ;  /* 0x0000000aff077212 */ /* 0x000fe400078e33ff */
[----:B------:R-:W-:Y:S02]  /*0510*/  @!P4 IADD3 R2, -R2, RZ, RZ ;  /* 0x000000ff0202c210 */ /* 0x000fe40007ffe1ff */
[----:B------:R-:W-:Y:S02]  /*0520*/  @P2 IADD3 R6, R6, 0x1, RZ ;  /* 0x0000000106062810 */ /* 0x000fe40007ffe0ff */
[----:B------:R-:W-:-:S02]  /*0530*/  SEL R2, R7, R2, !P0 ;  /* 0x0000000207027207 */ /* 0x000fc40004000000 */
[----:B------:R-:W-:Y:S02]  /*0540*/  @!P5 IADD3 R6, -R6, RZ, RZ ;  /* 0x000000ff0606d210 */ /* 0x000fe40007ffe1ff */
[----:B------:R-:W-:Y:S01]  /*0550*/  SHF.L.U32 R8, R4, 0x1, RZ ;  /* 0x0000000104087819 */ /* 0x000fe200000006ff */
[----:B------:R-:W-:Y:S01]  /*0560*/  IMAD R9, R2, 0x28, RZ ;  /* 0x0000002802097824 */ /* 0x000fe200078e02ff */
[----:B------:R-:W-:Y:S01]  /*0570*/  SEL R7, R7, R6, !P0 ;  /* 0x0000000607077207 */ /* 0x000fe20004000000 */
[----:B------:R-:W0:Y:S01]  /*0580*/  @P1 LDC.64 R4, c[0x0][0x288] ;  /* 0x0000a200ff041b82 */ /* 0x000e220000000a00 */
[----:B------:R-:W-:Y:S02]  /*0590*/  SHF.R.S32.HI R10, RZ, 0x1f, R8 ;  /* 0x0000001fff0a7819 */ /* 0x000fe40000011408 */
[----:B------:R-:W-:Y:S02]  /*05a0*/  IADD3 R42, P0, R8, R9, RZ ;  /* 0x00000009082a7210 */ /* 0x000fe40007f1e0ff */
[----:B------:R-:W-:-:S02]  /*05b0*/  SHF.R.S32.HI R6, RZ, 0x1f, R7 ;  /* 0x0000001fff067819 */ /* 0x000fc40000011407 */
[----:B------:R-:W-:Y:S02]  /*05c0*/  LEA.HI.X.SX32 R43, R9, R10, 0x1, P0 ;  /* 0x0000000a092b7211 */ /* 0x000fe400000f0eff */
[----:B------:R-:W-:Y:S01]  /*05d0*/  ISETP.GE.U32.AND P0, PT, R15, UR14, PT ;  /* 0x0000000e0f007c0c */ /* 0x000fe2000bf06070 */
[----:B------:R-:W-:Y:S01]  /*05e0*/  IMAD R6, R6, UR10, RZ ;  /* 0x0000000a06067c24 */ /* 0x000fe2000f8e02ff */
[----:B------:R-:W-:Y:S01]  /*05f0*/  ISETP.GE.U32.AND P2, PT, R24, UR14, PT ;  /* 0x0000000e18007c0c */ /* 0x000fe2000bf46070 */
[----:B------:R-:W-:Y:S01]  /*0600*/  IMAD.WIDE.U32 R42, R7, UR10, R42 ;  /* 0x0000000a072a7c25 */ /* 0x000fe2000f8e002a */
[----:B------:R-:W-:Y:S02]  /*0610*/  ISETP.GE.AND.EX P0, PT, R17, UR15, PT, P0 ;  /* 0x0000000f11007c0c */ /* 0x000fe4000bf06300 */
[----:B------:R-:W-:Y:S01]  /*0620*/  ISETP.GE.AND.EX P2, PT, R29, UR15, PT, P2 ;  /* 0x0000000f1d007c0c */ /* 0x000fe2000bf46320 */
[----:B------:R-:W-:Y:S01]  /*0630*/  IMAD R45, R7, UR11, R6 ;  /* 0x0000000b072d7c24 */ /* 0x000fe2000f8e0206 */
[----:B------:R-:W-:Y:S01]  /*0640*/  ULDC.64 UR10, c[0x0][0x248] ;  /* 0x00009200000a7ab9 */ /* 0x000fe20000000a00 */
[----:B------:R-:W-:Y:S01]  /*0650*/  ISETP.GT.U32.OR P0, PT, R41, 0x27f, P0 ;  /* 0x0000027f2900780c */ /* 0x000fe20000704470 */
[----:B------:R-:W-:Y:S01]  /*0660*/  UIMAD.WIDE UR10, UR9, 0x8, UR10 ;  /* 0x00000008090a78a5 */ /* 0x000fe2000f8e020a */
[----:B------:R-:W-:-:S02]  /*0670*/  @P1 MOV R44, R42 ;  /* 0x0000002a002c1202 */ /* 0x000fc40000000f00 */
[----:B------:R-:W-:Y:S01]  /*0680*/  IADD3 R45, R43, R45, RZ ;  /* 0x0000002d2b2d7210 */ /* 0x000fe20007ffe0ff */
[-C--:B0-----:R-:W-:Y:S02]  /*0690*/  @P1 IMAD R10, R3, R4.reuse, RZ ;  /* 0x00000004030a1224 */ /* 0x081fe400078e02ff */
[----:B------:R-:W-:Y:S02]  /*06a0*/  MOV R6, UR10 ;  /* 0x0000000a00067c02 */ /* 0x000fe40008000f00 */
[----:B------:R-:W-:Y:S01]  /*06b0*/  MOV R7, UR11 ;  /* 0x0000000b00077c02 */ /* 0x000fe20008000f00 */
[C---:B------:R-:W-:Y:S01]  /*06c0*/  @P1 IMAD R21, R39.reuse, R5, R10 ;  /* 0x0000000527151224 */ /* 0x040fe200078e020a */
[----:B------:R-:W-:Y:S02]  /*06d0*/  IADD3 R27, R39, 0x60, RZ ;  /* 0x00000060271b7810 */ /* 0x000fe40007ffe0ff */
[----:B------:R-:W-:Y:S01]  /*06e0*/  ISETP.GT.U32.OR P2, PT, R41, 0x27f, P2 ;  /* 0x0000027f2900780c */ /* 0x000fe20001744470 */
[----:B------:R-:W0:Y:S01]  /*06f0*/  @!P0 LDC.64 R10, c[0x0][0x288] ;  /* 0x0000a200ff0a8b82 */ /* 0x000e220000000a00 */
[----:B------:R-:W2:Y:S01]  /*0700*/  LDG.E.64 R6, desc[UR12][R6.64] ;  /* 0x0000000c06067981 */ /* 0x000ea2000c1e1b00 */
[----:B------:R-:W-:Y:S01]  /*0710*/  @P1 IMAD.WIDE.U32 R18, R39, R4, R44 ;  /* 0x0000000427121225 */ /* 0x000fe200078e002c */
[----:B------:R-:W-:-:S02]  /*0720*/  ISETP.GE.U32.AND P3, PT, R27, UR14, PT ;  /* 0x0000000e1b007c0c */ /* 0x000fc4000bf66070 */
[----:B------:R-:W-:Y:S02]  /*0730*/  CS2R R36, SRZ ;  /* 0x0000000000247805 */ /* 0x000fe4000001ff00 */
[----:B------:R-:W-:Y:S02]  /*0740*/  SHF.R.S32.HI R25, RZ, 0x1f, R27 ;  /* 0x0000001fff197819 */ /* 0x000fe4000001141b */
[----:B------:R-:W-:Y:S02]  /*0750*/  CS2R R32, SRZ ;  /* 0x0000000000207805 */ /* 0x000fe4000001ff00 */
[----:B------:R-:W-:Y:S01]  /*0760*/  @P1 IADD3 R19, R19, R21, RZ ;  /* 0x0000001513131210 */ /* 0x000fe20007ffe0ff */
[----:B------:R-:W3:Y:S01]  /*0770*/  @P1 LDC.64 R4, c[0x0][0x228] ;  /* 0x00008a00ff041b82 */ /* 0x000ee20000000a00 */
[----:B------:R-:W-:Y:S02]  /*0780*/  ISETP.GE.AND.EX P3, PT, R25, UR15, PT, P3 ;  /* 0x0000000f19007c0c */ /* 0x000fe4000bf66330 */
[----:B------:R-:W-:-:S02]  /*0790*/  CS2R R34, SRZ ;  /* 0x0000000000227805 */ /* 0x000fc4000001ff00 */
[C---:B------:R-:W-:Y:S01]  /*07a0*/  @P1 SHF.L.U32 R31, R18.reuse, 0x1, RZ ;  /* 0x00000001121f1819 */ /* 0x040fe200000006ff */
[----:B------:R-:W-:Y:S01]  /*07b0*/  HFMA2.MMA R38, -RZ, RZ, 0, 0 ;  /* 0x00000000ff267435 */ /* 0x000fe200000001ff */
[----:B------:R-:W-:Y:S01]  /*07c0*/  ISETP.GT.U32.OR P3, PT, R41, 0x27f, P3 ;  /* 0x0000027f2900780c */ /* 0x000fe20001f64470 */
[----:B------:R-:W-:Y:S01]  /*07d0*/  ULDC.U8 UR11, c[0x0][0x2a4] ;  /* 0x0000a900000b7ab9 */ /* 0x000fe20000000000 */
[----:B------:R-:W-:Y:S01]  /*07e0*/  @P1 SHF.L.U64.HI R14, R18, 0x1, R19 ;  /* 0x00000001120e1819 */ /* 0x000fe20000010213 */
[----:B------:R-:W4:Y:S01]  /*07f0*/  @!P2 LDC.64 R22, c[0x0][0x288] ;  /* 0x0000a200ff16ab82 */ /* 0x000f220000000a00 */
[----:B-1----:R-:W-:-:S04]  /*0800*/  @P1 IADD3 R12, P4, R31, R12, RZ ;  /* 0x0000000c1f0c1210 */ /* 0x002fc80007f9e0ff */
[----:B------:R-:W-:-:S03]  /*0810*/  @P1 IADD3.X R13, R14, R13, RZ, P4, !PT ;  /* 0x0000000d0e0d1210 */ /* 0x000fc600027fe4ff */
[----:B------:R-:W1:Y:S01]  /*0820*/  @!P0 LDC.64 R20, c[0x0][0x230] ;  /* 0x00008c00ff148b82 */ /* 0x000e620000000a00 */
[----:B0-----:R-:W-:Y:S01]  /*0830*/  @!P0 IMAD R26, R17, R10, RZ ;  /* 0x0000000a111a8224 */ /* 0x001fe200078e02ff */
[----:B------:R0:W5:Y:S06]  /*0840*/  @P1 LDG.E R37, desc[UR12][R12.64] ;  /* 0x0000000c0c251981 */ /* 0x00016c000c1e1900 */
[----:B------:R-:W1:Y:S01]  /*0850*/  @!P0 LDC.64 R18, c[0x0][0x228] ;  /* 0x00008a00ff128b82 */ /* 0x000e620000000a00 */
[----:B---3--:R-:W-:Y:S02]  /*0860*/  @P1 IADD3 R4, P4, R31, R4, RZ ;  /* 0x000000041f041210 */ /* 0x008fe40007f9e0ff */
[----:B0-----:R-:W-:-:S05]  /*0870*/  @!P0 MOV R12, R42 ;  /* 0x0000002a000c8202 */ /* 0x001fca0000000f00 */
[----:B------:R-:W0:Y:S01]  /*0880*/  @!P3 LDC.64 R16, c[0x0][0x288] ;  /* 0x0000a200ff10bb82 */ /* 0x000e220000000a00 */
[----:B------:R-:W-:Y:S01]  /*0890*/  @!P0 MOV R13, R45 ;  /* 0x0000002d000d8202 */ /* 0x000fe20000000f00 */
[C---:B------:R-:W-:Y:S01]  /*08a0*/  @!P0 IMAD R31, R15.reuse, R11, R26 ;  /* 0x0000000b0f1f8224 */ /* 0x040fe200078e021a */
[----:B------:R-:W-:Y:S01]  /*08b0*/  @P1 IADD3.X R5, R14, R5, RZ, P4, !PT ;  /* 0x000000050e051210 */ /* 0x000fe200027fe4ff */
[----:B------:R-:W-:-:S04]  /*08c0*/  @!P0 IMAD.WIDE.U32 R10, R15, R10, R12 ;  /* 0x0000000a0f0a8225 */ /* 0x000fc800078e000c */
[----:B------:R3:W5:Y:S01]  /*08d0*/  @P1 LDG.E R36, desc[UR12][R4.64] ;  /* 0x0000000c04241981 */ /* 0x000762000c1e1900 */
[----:B------:R-:W0:Y:S01]  /*08e0*/  @!P2 LDC.64 R14, c[0x0][0x230] ;  /* 0x00008c00ff0eab82 */ /* 0x000e220000000a00 */
[----:B----4-:R-:W-:Y:S01]  /*08f0*/  @!P2 IMAD R29, R29, R22, RZ ;  /* 0x000000161d1da224 */ /* 0x010fe200078e02ff */
[----:B------:R-:W-:Y:S02]  /*0900*/  @!P0 IADD3 R11, R11, R31, RZ ;  /* 0x0000001f0b0b8210 */ /* 0x000fe40007ffe0ff */
[----:B------:R-:W-:Y:S01]  /*0910*/  @!P0 SHF.L.U32 R13, R10, 0x1, RZ ;  /* 0x000000010a0d8819 */ /* 0x000fe200000006ff */
[----:B------:R-:W-:Y:S01]  /*0920*/  @!P2 IMAD R29, R24, R23, R29 ;  /* 0x00000017181da224 */ /* 0x000fe200078e021d */
[----:B---3--:R-:W-:Y:S02]  /*0930*/  @!P2 MOV R4, R42 ;  /* 0x0000002a0004a202 */ /* 0x008fe40000000f00 */
[----:B------:R-:W-:Y:S02]  /*0940*/  @!P2 MOV R5, R45 ;  /* 0x0000002d0005a202 */ /* 0x000fe40000000f00 */
[----:B------:R-:W-:-:S02]  /*0950*/  @!P0 SHF.L.U64.HI R26, R10, 0x1, R11 ;  /* 0x000000010a1a8819 */ /* 0x000fc4000001020b */
[C---:B-1----:R-:W-:Y:S01]  /*0960*/  @!P0 IADD3 R20, P4, R13.reuse, R20, RZ ;  /* 0x000000140d148210 */ /* 0x042fe20007f9e0ff */
[----:B------:R-:W-:Y:S01]  /*0970*/  @!P2 IMAD.WIDE.U32 R22, R24, R22, R4 ;  /* 0x000000161816a225 */ /* 0x000fe200078e0004 */
[----:B------:R-:W-:Y:S01]  /*0980*/  @!P0 IADD3 R18, P5, R13, R18, RZ ;  /* 0x000000120d128210 */ /* 0x000fe20007fbe0ff */
[----:B------:R-:W1:Y:S02]  /*0990*/  @!P2 LDC.64 R10, c[0x0][0x228] ;  /* 0x00008a00ff0aab82 */ /* 0x000e640000000a00 */
[----:B0-----:R-:W-:Y:S01]  /*09a0*/  @!P3 IMAD R24, R25, R16, RZ ;  /* 0x000000101918b224 */ /* 0x001fe200078e02ff */
[----:B------:R-:W-:-:S05]  /*09b0*/  @!P2 IADD3 R29, R23, R29, RZ ;  /* 0x0000001d171da210 */ /* 0x000fca0007ffe0ff */
[----:B------:R-:W0:Y:S01]  /*09c0*/  @!P3 LDC.64 R12, c[0x0][0x230] ;  /* 0x00008c00ff0cbb82 */ /* 0x000e220000000a00 */
[C---:B------:R-:W-:Y:S02]  /*09d0*/  @!P2 SHF.L.U32 R23, R22.reuse, 0x1, RZ ;  /* 0x000000011617a819 */ /* 0x040fe400000006ff */
[----:B------:R-:W-:Y:S01]  /*09e0*/  @!P2 SHF.L.U64.HI R22, R22, 0x1, R29 ;  /* 0x000000011616a819 */ /* 0x000fe2000001021d */
[C---:B------:R-:W-:Y:S01]  /*09f0*/  @!P3 IMAD R29, R27.reuse, R17, R24 ;  /* 0x000000111b1db224 */ /* 0x040fe200078e0218 */
[----:B------:R-:W-:Y:S02]  /*0a00*/  @!P3 MOV R24, R42 ;  /* 0x0000002a0018b202 */ /* 0x000fe40000000f00 */
[----:B------:R-:W-:Y:S01]  /*0a10*/  @!P3 MOV R25, R45 ;  /* 0x0000002d0019b202 */ /* 0x000fe20000000f00 */
[----:B------:R-:W3:Y:S02]  /*0a20*/  @!P3 LDC.64 R4, c[0x0][0x228] ;  /* 0x00008a00ff04bb82 */ /* 0x000ee40000000a00 */
[----:B------:R-:W-:Y:S01]  /*0a30*/  @!P3 IMAD.WIDE.U32 R16, R27, R16, R24 ;  /* 0x000000101b10b225 */ /* 0x000fe200078e0018 */
[----:B------:R-:W-:-:S02]  /*0a40*/  @!P0 IADD3.X R21, R26, R21, RZ, P4, !PT ;  /* 0x000000151a158210 */ /* 0x000fc400027fe4ff */
[----:B------:R-:W-:Y:S02]  /*0a50*/  @!P0 IADD3.X R19, R26, R19, RZ, P5, !PT ;  /* 0x000000131a138210 */ /* 0x000fe40002ffe4ff */
[----:B------:R-:W-:Y:S01]  /*0a60*/  @!P2 IADD3 R14, P4, R23, R14, RZ ;  /* 0x0000000e170ea210 */ /* 0x000fe20007f9e0ff */
[----:B------:R-:W5:Y:S01]  /*0a70*/  @!P0 LDG.E R33, desc[UR12][R20.64] ;  /* 0x0000000c14218981 */ /* 0x000f62000c1e1900 */
[----:B------:R-:W-:Y:S02]  /*0a80*/  @!P3 IADD3 R25, R17, R29, RZ ;  /* 0x0000001d1119b210 */ /* 0x000fe40007ffe0ff */
[----:B------:R-:W-:Y:S01]  /*0a90*/  @!P3 SHF.L.U32 R17, R16, 0x1, RZ ;  /* 0x000000011011b819 */ /* 0x000fe200000006ff */
[----:B------:R-:W5:Y:S01]  /*0aa0*/  @!P0 LDG.E R32, desc[UR12][R18.64] ;  /* 0x0000000c12208981 */ /* 0x000f62000c1e1900 */
[----:B------:R-:W-:Y:S02]  /*0ab0*/  @!P2 IADD3.X R15, R22, R15, RZ, P4, !PT ;  /* 0x0000000f160fa210 */ /* 0x000fe400027fe4ff */
[----:B-1----:R-:W-:-:S02]  /*0ac0*/  @!P2 IADD3 R10, P0, R23, R10, RZ ;  /* 0x0000000a170aa210 */ /* 0x002fc40007f1e0ff */
[----:B------:R-:W-:Y:S01]  /*0ad0*/  @!P3 SHF.L.U64.HI R16, R16, 0x1, R25 ;  /* 0x000000011010b819 */ /* 0x000fe20000010219 */
[----:B------:R-:W5:Y:S01]  /*0ae0*/  @!P2 LDG.E R38, desc[UR12][R14.64] ;  /* 0x0000000c0e26a981 */ /* 0x000f62000c1e1900 */
[----:B0-----:R-:W-:Y:S02]  /*0af0*/  @!P3 IADD3 R12, P4, R17, R12, RZ ;  /* 0x0000000c110cb210 */ /* 0x001fe40007f9e0ff */
[----:B------:R-:W-:Y:S02]  /*0b00*/  @!P2 IADD3.X R11, R22, R11, RZ, P0, !PT ;  /* 0x0000000b160ba210 */ /* 0x000fe400007fe4ff */
[----:B------:R-:W-:-:S03]  /*0b10*/  @!P3 IADD3.X R13, R16, R13, RZ, P4, !PT ;  /* 0x0000000d100db210 */ /* 0x000fc600027fe4ff */
[----:B------:R-:W5:Y:S04]  /*0b20*/  @!P2 LDG.E R35, desc[UR12][R10.64] ;  /* 0x0000000c0a23a981 */ /* 0x000f68000c1e1900 */
[----:B------:R-:W5:Y:S01]  /*0b30*/  @!P3 LDG.E R34, desc[UR12][R12.64] ;  /* 0x0000000c0c22b981 */ /* 0x000f62000c1e1900 */
[----:B---3--:R-:W-:Y:S02]  /*0b40*/  @!P3 IADD3 R4, P5, R17, R4, RZ ;  /* 0x000000041104b210 */ /* 0x008fe40007fbe0ff */
[----:B------:R-:W-:Y:S02]  /*0b50*/  MOV R31, RZ ;  /* 0x000000ff001f7202 */ /* 0x000fe40000000f00 */
[----:B------:R-:W-:Y:S01]  /*0b60*/  @!P3 IADD3.X R5, R16, R5, RZ, P5, !PT ;  /* 0x000000051005b210 */ /* 0x000fe20002ffe4ff */
[----:B------:R-:W-:Y:S01]  /*0b70*/  UMOV UR14, 0x3f800000 ;  /* 0x3f800000000e7882 */ /* 0x000fe20000000000 */
[----:B------:R-:W-:Y:S03]  /*0b80*/  BSSY B0, `(.L_x_36) ;  /* 0x000001b000007945 */ /* 0x000fe60003800000 */
[----:B------:R0:W5:Y:S02]  /*0b90*/  @!P3 LDG.E R31, desc[UR12][R4.64] ;  /* 0x0000000c041fb981 */ /* 0x000164000c1e1900 */
[----:B0-----:R-:W-:-:S02]  /*0ba0*/  CS2R R4, SRZ ;  /* 0x0000000000047805 */ /* 0x001fc4000001ff00 */
[----:B--2---:R-:W-:-:S13]  /*0bb0*/  R2UR UR17, R6 ;  /* 0x00000000061172ca */ /* 0x004fda00000e0000 */
        /* <DEDUP_REMOVED lines=12> */
[----:B------:R-:W-:Y:S05]  /*0c80*/  @P0 BRA `(.L_x_37) ;  /* 0x0000000000280947 */ /* 0x000fea0003800000 */
[----:B------:R-:W-:Y:S01]  /*0c90*/  ISETP.NE.AND P0, PT, RZ, UR11, PT ;  /* 0x0000000bff007c0c */ /* 0x000fe2000bf05270 */
[----:B------:R-:W0:Y:S01]  /*0ca0*/  LDC.64 R10, c[0x0][0x238] ;  /* 0x00008e00ff0a7b82 */ /* 0x000e220000000a00 */
[----:B------:R-:W-:-:S04]  /*0cb0*/  IADD3 R9, R8, R9, RZ ;  /* 0x0000000908097210 */ /* 0x000fc80007ffe0ff */
[----:B------:R-:W-:-:S07]  /*0cc0*/  SHF.R.S32.HI R12, RZ, 0x1f, R9 ;  /* 0x0000001fff0c7819 */ /* 0x000fce0000011409 */
[----:B------:R-:W1:Y:S01]  /*0cd0*/  @P0 LDC.64 R4, c[0x0][0x240] ;  /* 0x00009000ff040b82 */ /* 0x000e620000000a00 */
[C---:B0-----:R-:W-:Y:S01]  /*0ce0*/  IMAD.WIDE R10, R9.reuse, 0x4, R10 ;  /* 0x00000004090a7825 */ /* 0x041fe200078e020a */
[----:B-1----:R-:W-:-:S04]  /*0cf0*/  @P0 LEA R8, P2, R9, R4, 0x2 ;  /* 0x0000000409080211 */ /* 0x002fc800078410ff */
[----:B------:R-:W-:Y:S02]  /*0d00*/  @P0 LEA.HI.X R9, R9, R5, R12, 0x2, P2 ;  /* 0x0000000509090211 */ /* 0x000fe400010f140c */
[----:B------:R0:W5:Y:S04]  /*0d10*/  LDG.E.64 R4, desc[UR12][R10.64] ;  /* 0x0000000c0a047981 */ /* 0x000168000c1e1b00 */
[----:B------:R0:W5:Y:S03]  /*0d20*/  @P0 LDG.E.64 R6, desc[UR12][R8.64] ;  /* 0x0000000c08060981 */ /* 0x000166000c1e1b00 */
.L_x_37:
[----:B------:R-:W-:Y:S05]  /*0d30*/  BSYNC B0 ;  /* 0x0000000000007941 */ /* 0x000fea0003800000 */
.L_x_36:
        /* <DEDUP_REMOVED lines=14> */
[----:B------:R-:W-:-:S02]  /*0e20*/  PRMT R16, R33, 0x7632, R16 ;  /* 0x0000763221107816 */ /* 0x000fc40000000010 */
[----:B------:R-:W-:Y:S02]  /*0e30*/  SHF.L.U32 R13, R35, 0x10, RZ ;  /* 0x00000010230d7819 */ /* 0x000fe400000006ff */
        /* <DEDUP_REMOVED lines=22> */
.L_x_38:
        /* <DEDUP_REMOVED lines=26> */
.L_x_39:
[----:B------:R-:W-:Y:S01]  /*1140*/  FFMA.FTZ R22, R8, R17, R19 ;  /* 0x0000001108167223 */ /* 0x000fe20000010013 */
[----:B------:R-:W-:Y:S01]  /*1150*/  FADD.FTZ R19, R17, R18 ;  /* 0x0000001211137221 */ /* 0x000fe20000010000 */
[----:B------:R-:W-:Y:S01]  /*1160*/  FMUL.FTZ R20, R13, R4 ;  /* 0x000000040d147220 */ /* 0x000fe20000410000 */
[----:B------:R-:W-:Y:S01]  /*1170*/  SHF.L.U32 R17, R33, 0x10, RZ ;  /* 0x0000001021117819 */ /* 0x000fe200000006ff */
[----:B------:R-:W-:Y:S01]  /*1180*/  FMUL.FTZ R23, R10, R5 ;  /* 0x000000050a177220 */ /* 0x000fe20000410000 */
[----:B------:R-:W-:Y:S01]  /*1190*/  SHF.L.U32 R16, R16, 0x10, RZ ;  /* 0x0000001010107819 */ /* 0x000fe200000006ff */
[----:B------:R-:W-:Y:S01]  /*11a0*/  FFMA.FTZ R21, R15, R20, R22 ;  /* 0x000000140f157223 */ /* 0x000fe20000010016 */
[----:B------:R-:W-:Y:S01]  /*11b0*/  PRMT R18, R32, 0x7632, R18 ;  /* 0x0000763220127816 */ /* 0x000fe20000000012 */
[----:B------:R-:W-:Y:S01]  /*11c0*/  FADD.FTZ R17, R17, -UR17 ;  /* 0x8000001111117e21 */ /* 0x000fe20008010000 */
[----:B------:R-:W-:Y:S01]  /*11d0*/  FADD.FTZ R20, R19, R20 ;  /* 0x0000001413147221 */ /* 0x000fe20000010000 */
[----:B------:R-:W-:Y:S01]  /*11e0*/  FADD.FTZ R22, R16, -UR17 ;  /* 0x8000001110167e21 */ /* 0x000fe20008010000 */
[----:B------:R-:W-:Y:S01]  /*11f0*/  SHF.L.U32 R16, R18, 0x10, RZ ;  /* 0x0000001012107819 */ /* 0x000fe200000006ff */
[----:B------:R-:W-:Y:S01]  /*1200*/  FMUL.FTZ R17, R17, UR14 ;  /* 0x0000000e11117c20 */ /* 0x000fe20008410000 */
[----:B------:R-:W-:Y:S01]  /*1210*/  SHF.L.U32 R19, R32, 0x10, RZ ;  /* 0x0000001020137819 */ /* 0x000fe200000006ff */
        /* <DEDUP_REMOVED lines=15> */
[----:B-1----:R-:W-:Y:S01]  /*1310*/  FMUL.FTZ R16, R16, R29 ;  /* 0x0000001d10107220 */ /* 0x002fe20000410000 */
[----:B------:R-:W-:Y:S02]  /*1320*/  FADD.FTZ R29, -R29, 1 ;  /* 0x3f8000001d1d7421 */ /* 0x000fe40000010100 */
[----:B------:R-:W-:Y:S02]  /*1330*/  FMUL.FTZ R19, R19, R40 ;  /* 0x0000002813137220 */ /* 0x000fe40000410000 */
[----:B------:R-:W-:-:S04]  /*1340*/  FFMA.FTZ R29, R22, R29, 1 ;  /* 0x3f800000161d7423 */ /* 0x000fc8000001001d */
[----:B------:R-:W-:-:S07]  /*1350*/  FMUL.FTZ R16, R16, R29 ;  /* 0x0000001d10107220 */ /* 0x000fce0000410000 */
.L_x_40:
[----:B------:R-:W-:Y:S01]  /*1360*/  FFMA.FTZ R24, R14, R23, R21 ;  /* 0x000000170e187223 */ /* 0x000fe20000010015 */
[----:B------:R-:W-:Y:S01]  /*1370*/  FMUL.FTZ R22, R19, R4 ;  /* 0x0000000413167220 */ /* 0x000fe20000410000 */
[--C-:B------:R-:W-:Y:S01]  /*1380*/  FADD.FTZ R23, R23, R20.reuse ;  /* 0x0000001417177221 */ /* 0x100fe20000010000 */
[----:B------:R-:W-:Y:S01]  /*1390*/  PRMT R20, R34, 0x7632, R20 ;  /* 0x0000763222147816 */ /* 0x000fe20000000014 */
[----:B------:R-:W-:Y:S01]  /*13a0*/  FMUL.FTZ R25, R16, R5 ;  /* 0x0000000510197220 */ /* 0x000fe20000410000 */
[----:B------:R-:W-:Y:S01]  /*13b0*/  FFMA.FTZ R21, R17, R22, R24 ;  /* 0x0000001611157223 */ /* 0x000fe20000010018 */
[----:B------:R-:W-:Y:S01]  /*13c0*/  FADD.FTZ R22, R23, R22 ;  /* 0x0000001617167221 */ /* 0x000fe20000010000 */
[----:B------:R-:W-:Y:S02]  /*13d0*/  SHF.L.U32 R23, R34, 0x10, RZ ;  /* 0x0000001022177819 */ /* 0x000fe400000006ff */
[----:B------:R-:W-:Y:S01]  /*13e0*/  SHF.L.U32 R20, R20, 0x10, RZ ;  /* 0x0000001014147819 */ /* 0x000fe200000006ff */
[--C-:B------:R-:W-:Y:S01]  /*13f0*/  FFMA.FTZ R24, R18, R25, R21.reuse ;  /* 0x0000001912187223 */ /* 0x100fe20000010015 */
[----:B------:R-:W-:Y:S01]  /*1400*/  FADD.FTZ R25, R25, R22 ;  /* 0x0000001619197221 */ /* 0x000fe20000010000 */
[----:B------:R-:W-:Y:S01]  /*1410*/  PRMT R21, R31, 0x7632, R21 ;  /* 0x000076321f157816 */ /* 0x000fe20000000015 */
[----:B------:R-:W-:Y:S01]  /*1420*/  FADD.FTZ R22, R23, -UR17 ;  /* 0x8000001117167e21 */ /* 0x000fe20008010000 */
[----:B------:R-:W-:Y:S01]  /*1430*/  FADD.FTZ R26, R20, -UR17 ;  /* 0x80000011141a7e21 */ /* 0x000fe20008010000 */
[----:B------:R-:W-:-:S02]  /*1440*/  SHF.L.U32 R23, R31, 0x10, RZ ;  /* 0x000000101f177819 */ /* 0x000fc400000006ff */
[----:B------:R-:W-:Y:S01]  /*1450*/  SHF.L.U32 R20, R21, 0x10, RZ ;  /* 0x0000001015147819 */ /* 0x000fe200000006ff */
[----:B------:R-:W-:Y:S01]  /*1460*/  FMUL.FTZ R21, R22, UR14 ;  /* 0x0000000e16157c20 */ /* 0x000fe20008410000 */
[----:B------:R-:W-:Y:S01]  /*1470*/  FMUL.FTZ R22, R26, UR14 ;  /* 0x0000000e1a167c20 */ /* 0x000fe20008410000 */
[----:B------:R-:W-:Y:S06]  /*1480*/  @!P3 BRA `(.L_x_41) ;  /* 0x000000000048b947 */ /* 0x000fec0003800000 */
[----:B------:R-:W-:-:S04]  /*1490*/  FFMA.FTZ R26, R21, R4, R6 ;  /* 0x00000004151a7223 */ /* 0x000fc80000010006 */
[----:B------:R-:W-:-:S06]  /*14a0*/  FMUL.FTZ R28, R26, -1.4426950216293334961 ;  /* 0xbfb8aa3b1a1c7820 */ /* 0x000fcc0000410000 */
[----:B------:R-:W0:Y:S02]  /*14b0*/  MUFU.EX2 R28, R28 ;  /* 0x0000001c001c7308 */ /* 0x000e240000000800 */
[----:B0-----:R-:W-:-:S06]  /*14c0*/  FADD.FTZ R29, R28, 1 ;  /* 0x3f8000001c1d7421 */ /* 0x001fcc0000010000 */
[----:B------:R-:W0:Y:S02]  /*14d0*/  MUFU.RCP R40, R29 ;  /* 0x0000001d00287308 */ /* 0x000e240000001000 */
[----:B0-----:R-:W-:Y:S01]  /*14e0*/  FADD.FTZ R27, -R40, 1 ;  /* 0x3f800000281b7421 */ /* 0x001fe20000010100 */
[----:B------:R-:W-:-:S03]  /*14f0*/  FMUL.FTZ R23, R23, R40 ;  /* 0x0000002817177220 */ /* 0x000fc60000410000 */
[----:B------:R-:W-:Y:S01]  /*1500*/  FFMA.FTZ R26, R26, R27, 1 ;  /* 0x3f8000001a1a7423 */ /* 0x000fe2000001001b */
[----:B------:R-:W-:-:S03]  /*1510*/  FFMA.FTZ R27, R22, R5, R7 ;  /* 0x00000005161b7223 */ /* 0x000fc60000010007 */
[----:B------:R-:W-:Y:S01]  /*1520*/  FMUL.FTZ R23, R23, R26 ;  /* 0x0000001a17177220 */ /* 0x000fe20000410000 */
[----:B------:R-:W-:-:S06]  /*1530*/  FMUL.FTZ R40, R27, -1.4426950216293334961 ;  /* 0xbfb8aa3b1b287820 */ /* 0x000fcc0000410000 */
[----:B------:R-:W0:Y:S02]  /*1540*/  MUFU.EX2 R40, R40 ;  /* 0x0000002800287308 */ /* 0x000e240000000800 */
[----:B0-----:R-:W-:-:S06]  /*1550*/  FADD.FTZ R40, R40, 1 ;  /* 0x3f80000028287421 */ /* 0x001fcc0000010000 */
[----:B------:R-:W0:Y:S02]  /*1560*/  MUFU.RCP R29, R40 ;  /* 0x00000028001d7308 */ /* 0x000e240000001000 */
[----:B0-----:R-:W-:Y:S01]  /*1570*/  FADD.FTZ R28, -R29, 1 ;  /* 0x3f8000001d1c7421 */ /* 0x001fe20000010100 */
[----:B------:R-:W-:-:S03]  /*1580*/  FMUL.FTZ R20, R20, R29 ;  /* 0x0000001d14147220 */ /* 0x000fc60000410000 */
[----:B------:R-:W-:-:S04]  /*1590*/  FFMA.FTZ R27, R27, R28, 1 ;  /* 0x3f8000001b1b7423 */ /* 0x000fc8000001001c */
[----:B------:R-:W-:-:S07]  /*15a0*/  FMUL.FTZ R20, R20, R27 ;  /* 0x0000001b14147220 */ /* 0x000fce0000410000 */
.L_x_41:
[----:B------:R-:W-:Y:S01]  /*15b0*/  FMUL.FTZ R26, R23, R4 ;  /* 0x00000004171a7220 */ /* 0x000fe20000410000 */
[----:B------:R-:W-:Y:S01]  /*15c0*/  FMUL.FTZ R29, R20, R5 ;  /* 0x00000005141d7220 */ /* 0x000fe20000410000 */
[----:B------:R-:W-:Y:S01]  /*15d0*/  ISETP.GT.AND P0, PT, R30, 0x1e, PT ;  /* 0x0000001e1e00780c */ /* 0x000fe20003f04270 */
[----:B------:R-:W0:Y:S01]  /*15e0*/  S2UR UR15, SR_CgaCtaId ;  /* 0x00000000000f79c3 */ /* 0x000e220000008800 */
[----:B------:R-:W-:Y:S01]  /*15f0*/  FFMA.FTZ R27, R21, R26, R24 ;  /* 0x0000001a151b7223 */ /* 0x000fe20000010018 */
[----:B------:R-:W-:Y:S01]  /*1600*/  FADD.FTZ R26, R25, R26 ;  /* 0x0000001a191a7221 */ /* 0x000fe20000010000 */
[----:B------:R-:W-:Y:S01]  /*1610*/  UMOV UR11, 0x400 ;  /* 0x00000400000b7882 */ /* 0x000fe20000000000 */
[----:B------:R-:W-:Y:S01]  /*1620*/  ISETP.NE.AND P2, PT, R41, RZ, PT ;  /* 0x000000ff2900720c */ /* 0x000fe20003f45270 */
[----:B------:R-:W-:Y:S01]  /*1630*/  FFMA.FTZ R28, R22, R29, R27 ;  /* 0x0000001d161c7223 */ /* 0x000fe2000001001b */
[----:B------:R-:W-:Y:S01]  /*1640*/  FADD.FTZ R29, R29, R26 ;  /* 0x0000001a1d1d7221 */ /* 0x000fe20000010000 */
[----:B------:R-:W-:Y:S01]  /*1650*/  FFMA.FTZ R26, R9, R12, RZ ;  /* 0x0000000c091a7223 */ /* 0x000fe200000100ff */
[----:B------:R-:W-:Y:S01]  /*1660*/  FFMA.FTZ R9, R8, R11, RZ ;  /* 0x0000000b08097223 */ /* 0x000fe200000100ff */
[----:B------:R-:W-:Y:S01]  /*1670*/  FADD.FTZ R12, RZ, R12 ;  /* 0x0000000cff0c7221 */ /* 0x000fe20000010000 */
[----:B------:R-:W1:Y:S01]  /*1680*/  SHFL.DOWN PT, R25, R28, 0x1, 0x1f ;  /* 0x08201f001c197f89 */ /* 0x000e6200000e0000 */
[----:B------:R-:W-:Y:S01]  /*1690*/  FADD.FTZ R11, RZ, R11 ;  /* 0x0000000bff0b7221 */ /* 0x000fe20000010000 */
[----:B------:R-:W-:Y:S01]  /*16a0*/  UIADD3 UR10, UR11, 0xd0, URZ ;  /* 0x000000d00b0a7890 */ /* 0x000fe2000fffe03f */
[----:B------:R-:W-:Y:S01]  /*16b0*/  FFMA.FTZ R26, R15, R13, R26 ;  /* 0x0000000d0f1a7223 */ /* 0x000fe2000001001a */
[----:B------:R-:W2:Y:S01]  /*16c0*/  SHFL.DOWN PT, R24, R29, 0x1, 0x1f ;  /* 0x08201f001d187f89 */ /* 0x000ea200000e0000 */
[----:B------:R-:W-:Y:S01]  /*16d0*/  FADD.FTZ R12, R12, R13 ;  /* 0x0000000d0c0c7221 */ /* 0x000fe20000010000 */
[----:B------:R-:W-:Y:S01]  /*16e0*/  FFMA.FTZ R9, R14, R10, R9 ;  /* 0x0000000a0e097223 */ /* 0x000fe20000010009 */
[----:B------:R-:W-:Y:S01]  /*16f0*/  FADD.FTZ R11, R11, R10 ;  /* 0x0000000a0b0b7221 */ /* 0x000fe20000010000 */
[----:B------:R-:W-:Y:S01]  /*1700*/  FFMA.FTZ R26, R17, R19, R26 ;  /* 0x00000013111a7223 */ /* 0x000fe2000001001a */
[----:B------:R-:W-:Y:S01]  /*1710*/  FADD.FTZ R12, R12, R19 ;  /* 0x000000130c0c7221 */ /* 0x000fe20000010000 */
[----:B------:R-:W-:Y:S01]  /*1720*/  FFMA.FTZ R9, R18, R16, R9 ;  /* 0x0000001012097223 */ /* 0x000fe20000010009 */
[----:B------:R-:W-:Y:S01]  /*1730*/  FADD.FTZ R11, R11, R16 ;  /* 0x000000100b0b7221 */ /* 0x000fe20000010000 */
[----:B------:R-:W-:Y:S01]  /*1740*/  FFMA.FTZ R8, R21, R23, R26 ;  /* 0x0000001715087223 */ /* 0x000fe2000001001a */
[----:B------:R-:W-:Y:S01]  /*1750*/  FADD.FTZ R10, R12, R23 ;  /* 0x000000170c0a7221 */ /* 0x000fe20000010000 */
[----:B0-----:R-:W-:Y:S01]  /*1760*/  ULEA UR10, UR15, UR10, 0x18 ;  /* 0x0000000a0f0a7291 */ /* 0x001fe2000f8ec03f */
[----:B------:R-:W-:Y:S01]  /*1770*/  FFMA.FTZ R9, R22, R20, R9 ;  /* 0x0000001416097223 */ /* 0x000fe20000010009 */
[----:B------:R-:W-:Y:S01]  /*1780*/  FADD.FTZ R11, R11, R20 ;  /* 0x000000140b0b7221 */ /* 0x000fe20000010000 */
[----:B------:R-:W-:Y:S01]  /*1790*/  BSSY B0, `(.L_x_42) ;  /* 0x000004f000007945 */ /* 0x000fe20003800000 */
[----:B------:R-:W-:-:S02]  /*17a0*/  ISETP.GT.U32.AND P4, PT, R41, 0x13, PT ;  /* 0x000000132900780c */ /* 0x000fc40003f84070 */
[----:B------:R-:W-:Y:S01]  /*17b0*/  LEA R40, R41, UR10, 0x4 ;  /* 0x0000000a29287c11 */ /* 0x000fe2000f8e20ff */
[----:B-1----:R-:W-:-:S04]  /*17c0*/  @!P0 FADD.FTZ R28, R28, R25 ;  /* 0x000000191c1c8221 */ /* 0x002fc80000010000 */
[----:B------:R-:W-:Y:S01]  /*17d0*/  STS.128 [R40], R8 ;  /* 0x0000000828007388 */ /* 0x000fe20000000c00 */
[----:B--2---:R-:W-:-:S03]  /*17e0*/  @!P0 FADD.FTZ R29, R29, R24 ;  /* 0x000000181d1d8221 */ /* 0x004fc60000010000 */
        /* <DEDUP_REMOVED lines=19> */
[----:B-1----:R-:W-:Y:S01]  /*1920*/  @!P0 FADD.FTZ R29, R29, R24 ;  /* 0x000000181d1d8221 */ /* 0x002fe20000010000 */
[----:B------:R-:W-:-:S13]  /*1930*/  ISETP.NE.AND P0, PT, R30, RZ, PT ;  /* 0x000000ff1e00720c */ /* 0x000fda0003f05270 */
[----:B------:R0:W-:Y:S01]  /*1940*/  @!P0 STS.64 [R0+0x18], R28 ;  /* 0x0000181c00008388 */ /* 0x0001e20000000a00 */
[----:B------:R-:W-:Y:S06]  /*1950*/  BAR.SYNC.DEFER_BLOCKING 0x0 ;  /* 0x0000000000007b1d */ /* 0x000fec0000010000 */
[----:B------:R-:W-:Y:S05]  /*1960*/  @P2 BRA `(.L_x_43) ;  /* 0x0000000000c42947 */ /* 0x000fea0003800000 */
[----:B------:R-:W-:-:S09]  /*1970*/  ULEA UR10, UR15, UR11, 0x18 ;  /* 0x0000000b0f0a7291 */ /* 0x000fd2000f8ec03f */
[----:B------:R-:W1:Y:S04]  /*1980*/  LDS.128 R20, [UR10+0x20] ;  /* 0x0000200aff147984 */ /* 0x000e680008000c00 */
[----:B------:R-:W0:Y:S04]  /*1990*/  LDS.128 R16, [UR10+0x30] ;  /* 0x0000300aff107984 */ /* 0x000e280008000c00 */
[----:B------:R-:W2:Y:S01]  /*19a0*/  LDS.128 R12, [UR10+0x40] ;  /* 0x0000400aff0c7984 */ /* 0x000ea20008000c00 */
[----:B-1----:R-:W-:Y:S01]  /*19b0*/  FADD.FTZ R25, R28, R20 ;  /* 0x000000141c197221 */ /* 0x002fe20000010000 */
[----:B------:R-:W-:-:S03]  /*19c0*/  FADD.FTZ R20, R29, R21 ;  /* 0x000000151d147221 */ /* 0x000fc60000010000 */
[----:B------:R-:W-:Y:S01]  /*19d0*/  FADD.FTZ R21, R25, R22 ;  /* 0x0000001619157221 */ /* 0x000fe20000010000 */
[----:B------:R-:W-:Y:S01]  /*19e0*/  FADD.FTZ R20, R20, R23 ;  /* 0x0000001714147221 */ /* 0x000fe20000010000 */
[----:B------:R-:W1:Y:S02]  /*19f0*/  LDS.128 R24, [UR10+0x50] ;  /* 0x0000500aff187984 */ /* 0x000e640008000c00 */
[----:B0-----:R-:W-:Y:S01]  /*1a00*/  FADD.FTZ R29, R21, R16 ;  /* 0x00000010151d7221 */ /* 0x001fe20000010000 */
[----:B------:R-:W-:Y:S02]  /*1a10*/  FADD.FTZ R16, R20, R17 ;  /* 0x0000001114107221 */ /* 0x000fe40000010000 */
[----:B------:R-:W0:Y:S01]  /*1a20*/  LDS.128 R20, [UR10+0x60] ;  /* 0x0000600aff147984 */ /* 0x000e220008000c00 */
[----:B------:R-:W-:Y:S01]  /*1a30*/  FADD.FTZ R29, R29, R18 ;  /* 0x000000121d1d7221 */ /* 0x000fe20000010000 */
[----:B------:R-:W-:-:S03]  /*1a40*/  FADD.FTZ R16, R16, R19 ;  /* 0x0000001310107221 */ /* 0x000fc60000010000 */
[----:B--2---:R-:W-:Y:S01]  /*1a50*/  FADD.FTZ R29, R29, R12 ;  /* 0x0000000c1d1d7221 */ /* 0x004fe20000010000 */
[----:B------:R-:W-:Y:S02]  /*1a60*/  FADD.FTZ R12, R16, R13 ;  /* 0x0000000d100c7221 */ /* 0x000fe40000010000 */
[----:B------:R-:W2:Y:S01]  /*1a70*/  LDS.128 R16, [UR10+0x70] ;  /* 0x0000700aff107984 */ /* 0x000ea20008000c00 */
[----:B------:R-:W-:Y:S01]  /*1a80*/  FADD.FTZ R29, R29, R14 ;  /* 0x0000000e1d1d7221 */ /* 0x000fe20000010000 */
[----:B------:R-:W-:-:S04]  /*1a90*/  FADD.FTZ R12, R12, R15 ;  /* 0x0000000f0c0c7221 */ /* 0x000fc80000010000 */
[----:B-1----:R-:W-:Y:S01]  /*1aa0*/  FADD.FTZ R12, R12, R25 ;  /* 0x000000190c0c7221 */ /* 0x002fe20000010000 */
[----:B------:R-:W-:-:S03]  /*1ab0*/  FADD.FTZ R29, R29, R24 ;  /* 0x000000181d1d7221 */ /* 0x000fc60000010000 */
[----:B------:R-:W-:Y:S01]  /*1ac0*/  FADD.FTZ R24, R12, R27 ;  /* 0x0000001b0c187221 */ /* 0x000fe20000010000 */
[----:B------:R-:W-:Y:S01]  /*1ad0*/  FADD.FTZ R29, R29, R26 ;  /* 0x0000001a1d1d7221 */ /* 0x000fe20000010000 */
[----:B------:R-:W1:Y:S02]  /*1ae0*/  LDS.128 R12, [UR10+0x80] ;  /* 0x0000800aff0c7984 */ /* 0x000e640008000c00 */
[----:B0-----:R-:W-:Y:S01]  /*1af0*/  FADD.FTZ R24, R24, R21 ;  /* 0x0000001518187221 */ /* 0x001fe20000010000 */
[----:B------:R-:W-:-:S03]  /*1b00*/  FADD.FTZ R29, R29, R20 ;  /* 0x000000141d1d7221 */ /* 0x000fc60000010000 */
[----:B------:R-:W-:Y:S01]  /*1b10*/  FADD.FTZ R24, R24, R23 ;  /* 0x0000001718187221 */ /* 0x000fe20000010000 */
[----:B------:R-:W-:Y:S02]  /*1b20*/  FADD.FTZ R29, R29, R22 ;  /* 0x000000161d1d7221 */ /* 0x000fe40000010000 */
[----:B------:R-:W0:Y:S02]  /*1b30*/  LDS.128 R20, [UR10+0x90] ;  /* 0x0000900aff147984 */ /* 0x000e240008000c00 */
[----:B--2---:R-:W-:Y:S01]  /*1b40*/  FADD.FTZ R29, R29, R16 ;  /* 0x000000101d1d7221 */ /* 0x004fe20000010000 */
[----:B------:R-:W-:Y:S02]  /*1b50*/  FADD.FTZ R16, R24, R17 ;  /* 0x0000001118107221 */ /* 0x000fe40000010000 */
[----:B------:R-:W2:Y:S01]  /*1b60*/  LDS.128 R24, [UR10+0xa0] ;  /* 0x0000a00aff187984 */ /* 0x000ea20008000c00 */
[----:B------:R-:W-:Y:S01]  /*1b70*/  FADD.FTZ R17, R29, R18 ;  /* 0x000000121d117221 */ /* 0x000fe20000010000 */
[----:B------:R-:W-:-:S02]  /*1b80*/  FADD.FTZ R16, R16, R19 ;  /* 0x0000001310107221 */ /* 0x000fc40000010000 */
[----:B------:R-:W3:Y:S01]  /*1b90*/  LDS.64 R28, [UR10+0xb0] ;  /* 0x0000b00aff1c7984 */ /* 0x000ee20008000a00 */
[----:B-1----:R-:W-:Y:S01]  /*1ba0*/  FADD.FTZ R17, R17, R12 ;  /* 0x0000000c11117221 */ /* 0x002fe20000010000 */
[----:B------:R-:W-:-:S03]  /*1bb0*/  FADD.FTZ R16, R16, R13 ;  /* 0x0000000d10107221 */ /* 0x000fc60000010000 */
[----:B------:R-:W-:Y:S01]  /*1bc0*/  FADD.FTZ R17, R17, R14 ;  /* 0x0000000e11117221 */ /* 0x000fe20000010000 */
[----:B------:R-:W-:-:S03]  /*1bd0*/  FADD.FTZ R16, R16, R15 ;  /* 0x0000000f10107221 */ /* 0x000fc60000010000 */
[----:B0-----:R-:W-:Y:S01]  /*1be0*/  FADD.FTZ R17, R17, R20 ;  /* 0x0000001411117221 */ /* 0x001fe20000010000 */
[----:B------:R-:W-:-:S03]  /*1bf0*/  FADD.FTZ R16, R16, R21 ;  /* 0x0000001510107221 */ /* 0x000fc60000010000 */
[----:B------:R-:W-:Y:S01]  /*1c00*/  FADD.FTZ R17, R17, R22 ;  /* 0x0000001611117221 */ /* 0x000fe20000010000 */
[----:B------:R-:W-:-:S03]  /*1c10*/  FADD.FTZ R16, R16, R23 ;  /* 0x0000001710107221 */ /* 0x000fc60000010000 */
[----:B--2---:R-:W-:Y:S01]  /*1c20*/  FADD.FTZ R17, R17, R24 ;  /* 0x0000001811117221 */ /* 0x004fe20000010000 */
[----:B------:R-:W-:-:S03]  /*1c30*/  FADD.FTZ R16, R16, R25 ;  /* 0x0000001910107221 */ /* 0x000fc60000010000 */
[----:B------:R-:W-:Y:S01]  /*1c40*/  FADD.FTZ R17, R17, R26 ;  /* 0x0000001a11117221 */ /* 0x000fe20000010000 */
[----:B------:R-:W-:-:S03]  /*1c50*/  FADD.FTZ R16, R16, R27 ;  /* 0x0000001b10107221 */ /* 0x000fc60000010000 */
[----:B---3--:R-:W-:Y:S01]  /*1c60*/  FADD.FTZ R28, R17, R28 ;  /* 0x0000001c111c7221 */ /* 0x008fe20000010000 */
[----:B------:R-:W-:-:S07]  /*1c70*/  FADD.FTZ R29, R16, R29 ;  /* 0x0000001d101d7221 */ /* 0x000fce0000010000 */
.L_x_43:
[----:B------:R-:W-:Y:S05]  /*1c80*/  BSYNC B0 ;  /* 0x0000000000007941 */ /* 0x000fea0003800000 */
.L_x_42:
[----:B------:R-:W-:Y:S06]  /*1c90*/  BAR.SYNC.DEFER_BLOCKING 0x0 ;  /* 0x0000000000007b1d */ /* 0x000fec0000010000 */
[----:B------:R-:W-:Y:S04]  /*1ca0*/  BSSY B0, `(.L_x_44) ;  /* 0x000009d000007945 */ /* 0x000fe80003800000 */
[----:B------:R-:W-:Y:S05]  /*1cb0*/  @P4 BRA `(.L_x_45) ;  /* 0x00000008006c4947 */ /* 0x000fea0003800000 */
[----:B------:R-:W1:Y:S04]  /*1cc0*/  LDS.128 R12, [R40+0x140] ;  /* 0x00014000280c7984 */ /* 0x000e680000000c00 */
[----:B------:R-:W2:Y:S04]  /*1cd0*/  LDS.128 R16, [R40+0x280] ;  /* 0x0002800028107984 */ /* 0x000ea80000000c00 */
[----:B------:R-:W3:Y:S04]  /*1ce0*/  LDS.128 R20, [R40+0x3c0] ;  /* 0x0003c00028147984 */ /* 0x000ee80000000c00 */
[----:B------:R-:W4:Y:S01]  /*1cf0*/  LDS.128 R24, [R40+0x500] ;  /* 0x0005000028187984 */ /* 0x000f220000000c00 */
[----:B-1----:R-:W-:Y:S01]  /*1d00*/  FADD.FTZ R12, R8, R12 ;  /* 0x0000000c080c7221 */ /* 0x002fe20000010000 */
[----:B------:R-:W-:Y:S01]  /*1d10*/  FADD.FTZ R8, R9, R13 ;  /* 0x0000000d09087221 */ /* 0x000fe20000010000 */
[----:B------:R-:W-:Y:S01]  /*1d20*/  FADD.FTZ R13, R10, R14 ;  /* 0x0000000e0a0d7221 */ /* 0x000fe20000010000 */
[----:B------:R-:W-:Y:S01]  /*1d30*/  FADD.FTZ R14, R11, R15 ;  /* 0x0000000f0b0e7221 */ /* 0x000fe20000010000 */
[----:B--2---:R-:W-:Y:S01]  /*1d40*/  FADD.FTZ R15, R12, R16 ;  /* 0x000000100c0f7221 */ /* 0x004fe20000010000 */
[----:B------:R-:W-:Y:S01]  /*1d50*/  FADD.FTZ R12, R8, R17 ;  /* 0x00000011080c7221 */ /* 0x000fe20000010000 */
[----:B------:R-:W-:Y:S01]  /*1d60*/  FADD.FTZ R17, R13, R18 ;  /* 0x000000120d117221 */ /* 0x000fe20000010000 */
[----:B------:R-:W1:Y:S01]  /*1d70*/  LDS.128 R8, [R40+0x640] ;  /* 0x0006400028087984 */ /* 0x000e620000000c00 */
[----:B------:R-:W-:Y:S01]  /*1d80*/  FADD.FTZ R16, R14, R19 ;  /* 0x000000130e107221 */ /* 0x000fe20000010000 */
[----:B---3--:R-:W-:Y:S01]  /*1d90*/  FADD.FTZ R19, R15, R20 ;  /* 0x000000140f137221 */ /* 0x008fe20000010000 */
[----:B------:R-:W-:Y:S01]  /*1da0*/  FADD.FTZ R18, R12, R21 ;  /* 0x000000150c127221 */ /* 0x000fe20000010000 */
[----:B------:R-:W-:Y:S01]  /*1db0*/  FADD.FTZ R21, R17, R22 ;  /* 0x0000001611157221 */ /* 0x000fe20000010000 */
[----:B------:R-:W2:Y:S01]  /*1dc0*/  LDS.128 R12, [R40+0x780] ;  /* 0x00078000280c7984 */ /* 0x000ea20000000c00 */
[----:B------:R-:W-:Y:S01]  /*1dd0*/  FADD.FTZ R20, R16, R23 ;  /* 0x0000001710147221 */ /* 0x000fe20000010000 */
[----:B----4-:R-:W-:Y:S01]  /*1de0*/  FADD.FTZ R23, R19, R24 ;  /* 0x0000001813177221 */ /* 0x010fe20000010000 */
[----:B------:R-:W-:Y:S01]  /*1df0*/  FADD.FTZ R22, R18, R25 ;  /* 0x0000001912167221 */ /* 0x000fe20000010000 */
[----:B------:R-:W-:Y:S01]  /*1e00*/  FADD.FTZ R25, R21, R26 ;  /* 0x0000001a15197221 */ /* 0x000fe20000010000 */
[----:B------:R-:W3:Y:S01]  /*1e10*/  LDS.128 R16, [R40+0x8c0] ;  /* 0x0008c00028107984 */ /* 0x000ee20000000c00 */
[----:B------:R-:W-:Y:S01]  /*1e20*/  FADD.FTZ R24, R20, R27 ;  /* 0x0000001b14187221 */ /* 0x000fe20000010000 */
[----:B-1----:R-:W-:Y:S01]  /*1e30*/  FADD.FTZ R27, R23, R8 ;  /* 0x00000008171b7221 */ /* 0x002fe20000010000 */
[----:B------:R-:W-:Y:S01]  /*1e40*/  FADD.FTZ R8, R22, R9 ;  /* 0x0000000916087221 */ /* 0x000fe20000010000 */
[----:B------:R-:W-:Y:S01]  /*1e50*/  FADD.FTZ R25, R25, R10 ;  /* 0x0000000a19197221 */ /* 0x000fe20000010000 */
[----:B------:R-:W1:Y:S01]  /*1e60*/  LDS.128 R20, [R40+0xa00] ;  /* 0x000a000028147984 */ /* 0x000e620000000c00 */
[----:B------:R-:W-:Y:S01]  /*1e70*/  FADD.FTZ R24, R24, R11 ;  /* 0x0000000b18187221 */ /* 0x000fe20000010000 */
[----:B--2---:R-:W-:Y:S01]  /*1e80*/  FADD.FTZ R27, R27, R12 ;  /* 0x0000000c1b1b7221 */ /* 0x004fe20000010000 */
[----:B------:R-:W-:Y:S01]  /*1e90*/  FADD.FTZ R12, R8, R13 ;  /* 0x0000000d080c7221 */ /* 0x000fe20000010000 */
[----:B------:R-:W-:Y:S01]  /*1ea0*/  FADD.FTZ R25, R25, R14 ;  /* 0x0000000e19197221 */ /* 0x000fe20000010000 */
[----:B------:R-:W2:Y:S01]  /*1eb0*/  LDS.128 R8, [R40+0xb40] ;  /* 0x000b400028087984 */ /* 0x000ea20000000c00 */
[----:B------:R-:W-:Y:S01]  /*1ec0*/  FADD.FTZ R24, R24, R15 ;  /* 0x0000000f18187221 */ /* 0x000fe20000010000 */
[----:B---3--:R-:W-:Y:S01]  /*1ed0*/  FADD.FTZ R27, R27, R16 ;  /* 0x000000101b1b7221 */ /* 0x008fe20000010000 */
        /* <DEDUP_REMOVED lines=67> */
[----:B------:R-:W-:-:S02]  /*2310*/  FADD.FTZ R24, R24, R23 ;  /* 0x0000001718187221 */ /* 0x000fc40000010000 */
[----:B------:R-:W1:Y:S01]  /*2320*/  LDS.128 R20, [R40+0x1cc0] ;  /* 0x001cc00028147984 */ /* 0x000e620000000c00 */
[----:B--2---:R-:W-:Y:S01]  /*2330*/  FADD.FTZ R27, R27, R8 ;  /* 0x000000081b1b7221 */ /* 0x004fe20000010000 */
[----:B------:R-:W-:Y:S01]  /*2340*/  FADD.FTZ R8, R16, R9 ;  /* 0x0000000910087221 */ /* 0x000fe20000010000 */
[----:B------:R-:W-:Y:S01]  /*2350*/  FADD.FTZ R25, R25, R10 ;  /* 0x0000000a19197221 */ /* 0x000fe20000010000 */
[----:B------:R-:W2:Y:S01]  /*2360*/  LDS.128 R16, [R40+0x1e00] ;  /* 0x001e000028107984 */ /* 0x000ea20000000c00 */
[----:B---3--:R-:W-:Y:S01]  /*2370*/  FADD.FTZ R27, R27, R12 ;  /* 0x0000000c1b1b7221 */ /* 0x008fe20000010000 */
[----:B------:R-:W-:Y:S01]  /*2380*/  FADD.FTZ R24, R24, R11 ;  /* 0x0000000b18187221 */ /* 0x000fe20000010000 */
[----:B------:R-:W-:Y:S01]  /*2390*/  FADD.FTZ R12, R8, R13 ;  /* 0x0000000d080c7221 */ /* 0x000fe20000010000 */
[----:B------:R-:W-:Y:S01]  /*23a0*/  FADD.FTZ R25, R25, R14 ;  /* 0x0000000e19197221 */ /* 0x000fe20000010000 */
[----:B------:R-:W3:Y:S01]  /*23b0*/  LDS.128 R8, [R40+0x1f40] ;  /* 0x001f400028087984 */ /* 0x000ee20000000c00 */
[----:B------:R-:W-:Y:S01]  /*23c0*/  FADD.FTZ R24, R24, R15 ;  /* 0x0000000f18187221 */ /* 0x000fe20000010000 */
[----:B-1----:R-:W-:Y:S01]  /*23d0*/  FADD.FTZ R27, R27, R20 ;  /* 0x000000141b1b7221 */ /* 0x002fe20000010000 */
[----:B------:R-:W-:Y:S01]  /*23e0*/  FADD.FTZ R12, R12, R21 ;  /* 0x000000150c0c7221 */ /* 0x000fe20000010000 */
[----:B------:R-:W-:Y:S01]  /*23f0*/  FADD.FTZ R25, R25, R22 ;  /* 0x0000001619197221 */ /* 0x000fe20000010000 */
[----:B------:R-:W-:Y:S01]  /*2400*/  FADD.FTZ R24, R24, R23 ;  /* 0x0000001718187221 */ /* 0x000fe20000010000 */
[----:B--2---:R-:W-:Y:S01]  /*2410*/  FADD.FTZ R27, R27, R16 ;  /* 0x000000101b1b7221 */ /* 0x004fe20000010000 */
[----:B------:R-:W1:Y:S01]  /*2420*/  LDS.128 R20, [R40+0x2080] ;  /* 0x0020800028147984 */ /* 0x000e620000000c00 */
[----:B------:R-:W-:Y:S01]  /*2430*/  FADD.FTZ R16, R12, R17 ;  /* 0x000000110c107221 */ /* 0x000fe20000010000 */
[----:B------:R-:W-:Y:S01]  /*2440*/  FADD.FTZ R25, R25, R18 ;  /* 0x0000001219197221 */ /* 0x000fe20000010000 */
[----:B------:R-:W-:Y:S01]  /*2450*/  FADD.FTZ R24, R24, R19 ;  /* 0x0000001318187221 */ /* 0x000fe20000010000 */
[----:B------:R-:W2:Y:S01]  /*2460*/  LDS.128 R12, [R40+0x21c0] ;  /* 0x0021c000280c7984 */ /* 0x000ea20000000c00 */
        /* <DEDUP_REMOVED lines=14> */
[----:B---3--:R-:W-:Y:S01]  /*2550*/  FADD.FTZ R27, R21, R16 ;  /* 0x00000010151b7221 */ /* 0x008fe20000010000 */
[----:B------:R-:W2:Y:S01]  /*2560*/  LDS.128 R12, [R40+0x2580] ;  /* 0x00258000280c7984 */ /* 0x000ea20000000c00 */
[----:B------:R-:W-:Y:S01]  /*2570*/  FADD.FTZ R24, R24, R17 ;  /* 0x0000001118187221 */ /* 0x000fe20000010000 */
[----:B------:R-:W-:Y:S01]  /*2580*/  FADD.FTZ R25, R25, R18 ;  /* 0x0000001219197221 */ /* 0x000fe20000010000 */
[----:B------:R-:W-:Y:S01]  /*2590*/  FADD.FTZ R26, R26, R19 ;  /* 0x000000131a1a7221 */ /* 0x000fe20000010000 */
[----:B------:R-:W3:Y:S01]  /*25a0*/  LDS.128 R20, [R40+0x26c0] ;  /* 0x0026c00028147984 */ /* 0x000ee20000000c00 */
[----:B-1----:R-:W-:Y:S01]  /*25b0*/  FADD.FTZ R27, R27, R8 ;  /* 0x000000081b1b7221 */ /* 0x002fe20000010000 */
[----:B------:R-:W-:Y:S01]  /*25c0*/  FADD.FTZ R24, R24, R9 ;  /* 0x0000000918187221 */ /* 0x000fe20000010000 */
[----:B------:R-:W-:Y:S01]  /*25d0*/  FADD.FTZ R25, R25, R10 ;  /* 0x0000000a19197221 */ /* 0x000fe20000010000 */
[----:B------:R-:W-:Y:S01]  /*25e0*/  FADD.FTZ R26, R26, R11 ;  /* 0x0000000b1a1a7221 */ /* 0x000fe20000010000 */
[----:B--2---:R-:W-:Y:S01]  /*25f0*/  FADD.FTZ R27, R27, R12 ;  /* 0x0000000c1b1b7221 */ /* 0x004fe20000010000 */
[----:B------:R-:W-:Y:S01]  /*2600*/  FADD.FTZ R24, R24, R13 ;  /* 0x0000000d18187221 */ /* 0x000fe20000010000 */
[----:B------:R-:W-:Y:S01]  /*2610*/  FADD.FTZ R25, R25, R14 ;  /* 0x0000000e19197221 */ /* 0x000fe20000010000 */
[----:B------:R-:W-:Y:S01]  /*2620*/  FADD.FTZ R26, R26, R15 ;  /* 0x0000000f1a1a7221 */ /* 0x000fe20000010000 */
[----:B---3--:R-:W-:Y:S01]  /*2630*/  FADD.FTZ R8, R27, R20 ;  /* 0x000000141b087221 */ /* 0x008fe20000010000 */
[----:B------:R-:W-:Y:S01]  /*2640*/  FADD.FTZ R9, R24, R21 ;  /* 0x0000001518097221 */ /* 0x000fe20000010000 */
[----:B------:R-:W-:Y:S01]  /*2650*/  FADD.FTZ R10, R25, R22 ;  /* 0x00000016190a7221 */ /* 0x000fe20000010000 */
[----:B------:R-:W-:-:S07]  /*2660*/  FADD.FTZ R11, R26, R23 ;  /* 0x000000171a0b7221 */ /* 0x000fce0000010000 */
.L_x_45:
[----:B------:R-:W-:Y:S05]  /*2670*/  BSYNC B0 ;  /* 0x0000000000007941 */ /* 0x000fea0003800000 */
.L_x_44:
        /* <DEDUP_REMOVED lines=20> */
.L_x_47:
[----:B------:R-:W-:Y:S05]  /*27c0*/  BSYNC B0 ;  /* 0x0000000000007941 */ /* 0x000fea0003800000 */
.L_x_46:
[----:B--2---:R-:W-:Y:S02]  /*27d0*/  PRMT R19, R37, 0x7632, R19 ;  /* 0x0000763225137816 */ /* 0x004fe40000000013 */
[----:B------:R-:W-:Y:S01]  /*27e0*/  PRMT R18, R36, 0x7632, R18 ;  /* 0x0000763224127816 */ /* 0x000fe20000000012 */
[----:B------:R-:W-:Y:S06]  /*27f0*/  @!P0 BRA `(.L_x_48) ;  /* 0x0000001000908947 */ /* 0x000fec0003800000 */
[----:B------:R-:W1:Y:S01]  /*2800*/  LDC R17, c[0x0][0x10] ;  /* 0x00000400ff117b82 */ /* 0x000e620000000800 */
[----:B------:R-:W2:Y:S01]  /*2810*/  S2R R2, SR_CTAID.Y ;  /* 0x0000000000027919 */ /* 0x000ea20000002600 */
[----:B------:R-:W-:-:S06]  /*2820*/  ULOP3.LUT UR10, UR4, 0x1, URZ, 0xc0, !UPT ;  /* 0x00000001040a7892 */ /* 0x000fcc000f8ec03f */
[----:B------:R-:W3:Y:S08]  /*2830*/  LDC.64 R8, c[0x0][0x258] ;  /* 0x00009600ff087b82 */ /* 0x000ef00000000a00 */
[----:B------:R-:W4:Y:S01]  /*2840*/  LDC.64 R22, c[0x0][0x260] ;  /* 0x00009800ff167b82 */ /* 0x000f220000000a00 */
[----:B-1----:R-:W-:-:S04]  /*2850*/  IMAD R11, R17, UR10, RZ ;  /* 0x0000000a110b7c24 */ /* 0x002fc8000f8e02ff */
[C---:B------:R-:W-:Y:S01]  /*2860*/  IMAD R10, R11.reuse, R16, RZ ;  /* 0x000000100b0a7224 */ /* 0x040fe200078e02ff */
[----:B--2---:R-:W-:-:S04]  /*2870*/  IADD3 R11, R11, R2, RZ ;  /* 0x000000020b0b7210 */ /* 0x004fc80007ffe0ff */
[----:B------:R-:W-:Y:S01]  /*2880*/  SHF.L.U32 R13, R10, 0x1, RZ ;  /* 0x000000010a0d7819 */ /* 0x000fe200000006ff */
[----:B---3--:R-:W-:-:S04]  /*2890*/  IMAD.WIDE.U32 R8, R11, 0x4, R8 ;  /* 0x000000040b087825 */ /* 0x008fc800078e0008 */
[----:B----4-:R-:W-:Y:S01]  /*28a0*/  IMAD.WIDE R22, R13, 0x4, R22 ;  /* 0x000000040d167825 */ /* 0x010fe200078e0216 */
[----:B------:R-:W-:Y:S06]  /*28b0*/  @P2 BRA `(.L_x_49) ;  /* 0x0000000000682947 */ /* 0x000fec0003800000 */
[----:B------:R-:W1:Y:S01]  /*28c0*/  S2R R30, SR_LANEID ;  /* 0x00000000001e7919 */ /* 0x000e620000000000 */
        /* <DEDUP_REMOVED lines=11> */
[----:B-1----:R-:W-:-:S13]  /*2980*/  ISETP.EQ.U32.AND P0, PT, R30, UR15, PT ;  /* 0x0000000f1e007c0c */ /* 0x002fda000bf02070 */
[----:B------:R-:W-:Y:S06]  /*2990*/  @P0 MEMBAR.ALL.GPU ;  /* 0x0000000000000992 */ /* 0x000fec000000a000 */
[----:B------:R-:W-:-:S00]  /*29a0*/  @P0 ERRBAR ;  /* 0x00000000000009ab */ /* 0x000fc00000000000 */
[----:B------:R-:W-:Y:S06]  /*29b0*/  @P0 CGAERRBAR ;  /* 0x00000000000005ab */ /* 0x000fec0000000000 */
[----:B------:R2:W-:Y:S01]  /*29c0*/  @P0 REDG.E.ADD.S32.STRONG.GPU desc[UR12][R8.64], R15 ;  /* 0x0000000f0800098e */ /* 0x0005e2000c10e38c */
[----:B------:R-:W-:-:S04]  /*29d0*/  PLOP3.LUT P0, PT, PT, PT, UP0, 0x80, 0x0 ;  /* 0x000000000000781c */ /* 0x000fc80003f0f008 */
[----:B------:R-:W-:-:S04]  /*29e0*/  SEL R13, R16, RZ, !P0 ;  /* 0x000000ff100d7207 */ /* 0x000fc80004000000 */
[----:B------:R-:W-:-:S13]  /*29f0*/  ISETP.NE.AND P0, PT, R13, -0x1, PT ;  /* 0xffffffff0d00780c */ /* 0x000fda0003f05270 */
[----:B--2---:R-:W-:Y:S05]  /*2a00*/  @!P0 BRA `(.L_x_49) ;  /* 0x0000000000148947 */ /* 0x004fea0003800000 */
.L_x_50:
[----:B------:R-:W2:Y:S04]  /*2a10*/  LDG.E.STRONG.GPU R10, desc[UR12][R8.64] ;  /* 0x0000000c080a7981 */ /* 0x000ea8000c1ef900 */
[----:B--2---:R-:W-:Y:S01]  /*2a20*/  CCTL.IVALL ;  /* 0x00000000ff00798f */ /* 0x004fe20002000000 */
[----:B------:R-:W-:Y:S05]  /*2a30*/  YIELD ;  /* 0x0000000000007946 */ /* 0x000fea0003800000 */
[----:B------:R-:W-:-:S13]  /*2a40*/  ISETP.NE.AND P0, PT, R10, R13, PT ;  /* 0x0000000d0a00720c */ /* 0x000fda0003f05270 */
[----:B------:R-:W-:Y:S05]  /*2a50*/  @P0 BRA `(.L_x_50) ;  /* 0xfffffffc00ec0947 */ /* 0x000fea000383ffff */
.L_x_49:
        /* <DEDUP_REMOVED lines=17> */
.L_x_54:
[----:B------:R-:W-:-:S13]  /*2b70*/  ISETP.EQ.OR P6, PT, R21, UR16, P2 ;  /* 0x0000001015007c0c */ /* 0x000fda00097c2670 */
[----:B------:R-:W-:-:S04]  /*2b80*/  @!P6 IMAD R9, R17, R21, R2 ;  /* 0x000000151109e224 */ /* 0x000fc800078e0202 */
[----:B------:R-:W-:-:S06]  /*2b90*/  @!P6 IMAD.WIDE.U32 R8, R9, 0x8, R22 ;  /* 0x000000080908e825 */ /* 0x000fcc00078e0016 */
[----:B------:R-:W0:Y:S01]  /*2ba0*/  @!P6 LDG.E.64 R8, desc[UR12][R8.64] ;  /* 0x0000000c0808e981 */ /* 0x000e22000c1e1b00 */
[C---:B------:R-:W-:Y:S02]  /*2bb0*/  IADD3 R11, R21.reuse, 0x1, RZ ;  /* 0x00000001150b7810 */ /* 0x040fe40007ffe0ff */
[----:B------:R-:W-:Y:S02]  /*2bc0*/  IADD3 R13, R21, 0x2, RZ ;  /* 0x00000002150d7810 */ /* 0x000fe40007ffe0ff */
[----:B------:R-:W-:Y:S02]  /*2bd0*/  ISETP.EQ.OR P4, PT, R11, UR16, P2 ;  /* 0x000000100b007c0c */ /* 0x000fe40009782670 */
[----:B------:R-:W-:Y:S02]  /*2be0*/  ISETP.EQ.OR P5, PT, R13, UR16, P2 ;  /* 0x000000100d007c0c */ /* 0x000fe400097a2670 */
[----:B------:R-:W-:-:S09]  /*2bf0*/  IADD3 R12, R21, 0x3, RZ ;  /* 0x00000003150c7810 */ /* 0x000fd20007ffe0ff */
[C-C-:B------:R-:W-:Y:S02]  /*2c00*/  @!P4 IMAD R11, R17.reuse, R11, R2.reuse ;  /* 0x0000000b110bc224 */ /* 0x140fe400078e0202 */
[----:B------:R-:W-:Y:S02]  /*2c10*/  @!P5 IMAD R13, R17, R13, R2 ;  /* 0x0000000d110dd224 */ /* 0x000fe400078e0202 */
[----:B0-----:R-:W-:Y:S01]  /*2c20*/  @!P6 FADD.FTZ R28, R28, R8 ;  /* 0x000000081c1ce221 */ /* 0x001fe20000010000 */
        /* <DEDUP_REMOVED lines=103> */
.L_x_53:
[----:B------:R-:W-:-:S13]  /*32a0*/  ISETP.GT.AND P4, PT, R20, 0x4, PT ;  /* 0x000000041400780c */ /* 0x000fda0003f84270 */
[----:B------:R-:W-:Y:S05]  /*32b0*/  @!P4 BRA `(.L_x_55) ;  /* 0x0000000000ecc947 */ /* 0x000fea0003800000 */
[C---:B------:R-:W-:Y:S02]  /*32c0*/  IADD3 R11, R21.reuse, 0x1, RZ ;  /* 0x00000001150b7810 */ /* 0x040fe40007ffe0ff */
[----:B------:R-:W-:Y:S02]  /*32d0*/  ISETP.EQ.OR P0, PT, R21, UR16, P2 ;  /* 0x0000001015007c0c */ /* 0x000fe40009702670 */
[----:B------:R-:W-:Y:S02]  /*32e0*/  ISETP.EQ.OR P5, PT, R11, UR16, P2 ;  /* 0x000000100b007c0c */ /* 0x000fe400097a2670 */
[C---:B------:R-:W-:Y:S02]  /*32f0*/  IADD3 R13, R21.reuse, 0x2, RZ ;  /* 0x00000002150d7810 */ /* 0x040fe40007ffe0ff */
[----:B------:R-:W-:Y:S02]  /*3300*/  IADD3 R15, R21, 0x3, RZ ;  /* 0x00000003150f7810 */ /* 0x000fe40007ffe0ff */
[----:B------:R-:W-:-:S02]  /*3310*/  ISETP.EQ.OR P6, PT, R13, UR16, P2 ;  /* 0x000000100d007c0c */ /* 0x000fc400097c2670 */
[----:B------:R-:W-:-:S03]  /*3320*/  ISETP.EQ.OR P4, PT, R15, UR16, P2 ;  /* 0x000000100f007c0c */ /* 0x000fc60009782670 */
[--C-:B------:R-:W-:Y:S02]  /*3330*/  @!P0 IMAD R9, R21, R17, R2.reuse ;  /* 0x0000001115098224 */ /* 0x100fe400078e0202 */
[----:B------:R-:W-:Y:S02]  /*3340*/  @!P5 IMAD R11, R17, R11, R2 ;  /* 0x0000000b110bd224 */ /* 0x000fe400078e0202 */
[----:B------:R-:W-:-:S04]  /*3350*/  @!P0 IMAD.WIDE.U32 R8, R9, 0x8, R22 ;  /* 0x0000000809088825 */ /* 0x000fc800078e0016 */
[----:B------:R-:W-:Y:S02]  /*3360*/  @!P5 IMAD.WIDE.U32 R10, R11, 0x8, R22 ;  /* 0x000000080b0ad825 */ /* 0x000fe400078e0016 */
[----:B------:R-:W0:Y:S02]  /*3370*/  @!P0 LDG.E.64 R8, desc[UR12][R8.64] ;  /* 0x0000000c08088981 */ /* 0x000e24000c1e1b00 */
[C-C-:B------:R-:W-:Y:S02]  /*3380*/  @!P6 IMAD R13, R17.reuse, R13, R2.reuse ;  /* 0x0000000d110de224 */ /* 0x140fe400078e0202 */
[----:B------:R-:W-:Y:S01]  /*3390*/  @!P4 IMAD R15, R17, R15, R2 ;  /* 0x0000000f110fc224 */ /* 0x000fe200078e0202 */
[----:B------:R-:W2:Y:S01]  /*33a0*/  @!P5 LDG.E.64 R10, desc[UR12][R10.64] ;  /* 0x0000000c0a0ad981 */ /* 0x000ea2000c1e1b00 */
[----:B------:R-:W-:-:S04]  /*33b0*/  @!P6 IMAD.WIDE.U32 R12, R13, 0x8, R22 ;  /* 0x000000080d0ce825 */ /* 0x000fc800078e0016 */
[----:B------:R-:W-:Y:S02]  /*33c0*/  @!P4 IMAD.WIDE.U32 R14, R15, 0x8, R22 ;  /* 0x000000080f0ec825 */ /* 0x000fe400078e0016 */
[----:B------:R-:W3:Y:S04]  /*33d0*/  @!P6 LDG.E.64 R12, desc[UR12][R12.64] ;  /* 0x0000000c0c0ce981 */ /* 0x000ee8000c1e1b00 */
[----:B------:R-:W4:Y:S01]  /*33e0*/  @!P4 LDG.E.64 R14, desc[UR12][R14.64] ;  /* 0x0000000c0e0ec981 */ /* 0x000f22000c1e1b00 */
[----:B------:R-:W-:Y:S01]  /*33f0*/  IADD3 R21, R21, 0x4, RZ ;  /* 0x0000000415157810 */ /* 0x000fe20007ffe0ff */
[----:B0-----:R-:W-:Y:S01]  /*3400*/  @!P0 FADD.FTZ R28, R28, R8 ;  /* 0x000000081c1c8221 */ /* 0x001fe20000010000 */
[----:B------:R-:W-:Y:S02]  /*3410*/  @!P0 FADD.FTZ R29, R29, R9 ;  /* 0x000000091d1d8221 */ /* 0x000fe40000010000 */
[----:B------:R-:W-:-:S02]  /*3420*/  IADD3 R8, R21, 0x1, RZ ;  /* 0x0000000115087810 */ /* 0x000fc40007ffe0ff */
[----:B------:R-:W-:Y:S01]  /*3430*/  ISETP.EQ.OR P0, PT, R21, UR16, P2 ;  /* 0x0000001015007c0c */ /* 0x000fe20009702670 */
[----:B--2---:R-:W-:Y:S01]  /*3440*/  @!P5 FADD.FTZ R28, R28, R10 ;  /* 0x0000000a1c1cd221 */ /* 0x004fe20000010000 */
[----:B------:R-:W-:Y:S01]  /*3450*/  @!P5 FADD.FTZ R29, R29, R11 ;  /* 0x0000000b1d1dd221 */ /* 0x000fe20000010000 */
[----:B------:R-:W-:Y:S02]  /*3460*/  IADD3 R10, R21, 0x2, RZ ;  /* 0x00000002150a7810 */ /* 0x000fe40007ffe0ff */
[----:B------:R-:W-:Y:S01]  /*3470*/  ISETP.EQ.OR P5, PT, R8, UR16, P2 ;  /* 0x0000001008007c0c */ /* 0x000fe200097a2670 */
[----:B---3--:R-:W-:Y:S01]  /*3480*/  @!P6 FADD.FTZ R28, R28, R12 ;  /* 0x0000000c1c1ce221 */ /* 0x008fe20000010000 */
[----:B------:R-:W-:Y:S01]  /*3490*/  @!P6 FADD.FTZ R29, R29, R13 ;  /* 0x0000000d1d1de221 */ /* 0x000fe20000010000 */
[----:B------:R-:W-:Y:S02]  /*34a0*/  IADD3 R12, R21, 0x3, RZ ;  /* 0x00000003150c7810 */ /* 0x000fe40007ffe0ff */
[----:B------:R-:W-:Y:S01]  /*34b0*/  ISETP.EQ.OR P6, PT, R10, UR16, P2 ;  /* 0x000000100a007c0c */ /* 0x000fe200097c2670 */
[----:B----4-:R-:W-:Y:S01]  /*34c0*/  @!P4 FADD.FTZ R28, R28, R14 ;  /* 0x0000000e1c1cc221 */ /* 0x010fe20000010000 */
[----:B------:R-:W-:Y:S01]  /*34d0*/  @!P4 FADD.FTZ R29, R29, R15 ;  /* 0x0000000f1d1dc221 */ /* 0x000fe20000010000 */
[----:B------:R-:W-:Y:S01]  /*34e0*/  ISETP.EQ.OR P4, PT, R12, UR16, P2 ;  /* 0x000000100c007c0c */ /* 0x000fe20009782670 */
[----:B------:R-:W-:-:S04]  /*34f0*/  @!P0 IMAD R9, R17, R21, R2 ;  /* 0x0000001511098224 */ /* 0x000fc800078e0202 */
[----:B------:R-:W-:Y:S02]  /*3500*/  @!P5 IMAD R11, R17, R8, R2 ;  /* 0x00000008110bd224 */ /* 0x000fe400078e0202 */
[----:B------:R-:W-:-:S04]  /*3510*/  @!P0 IMAD.WIDE.U32 R8, R9, 0x8, R22 ;  /* 0x0000000809088825 */ /* 0x000fc800078e0016 */
[----:B------:R-:W-:Y:S02]  /*3520*/  @!P6 IMAD R13, R17, R10, R2 ;  /* 0x0000000a110de224 */ /* 0x000fe400078e0202 */
[----:B------:R-:W2:Y:S01]  /*3530*/  @!P0 LDG.E.64 R8, desc[UR12][R8.64] ;  /* 0x0000000c08088981 */ /* 0x000ea2000c1e1b00 */
        /* <DEDUP_REMOVED lines=11> */
[----:B------:R-:W-:-:S03]  /*35f0*/  @!P0 FADD.FTZ R29, R29, R9 ;  /* 0x000000091d1d8221 */ /* 0x000fc60000010000 */
[----:B---3--:R-:W-:Y:S01]  /*3600*/  @!P5 FADD.FTZ R28, R28, R10 ;  /* 0x0000000a1c1cd221 */ /* 0x008fe20000010000 */
[----:B------:R-:W-:-:S03]  /*3610*/  @!P5 FADD.FTZ R29, R29, R11 ;  /* 0x0000000b1d1dd221 */ /* 0x000fc60000010000 */
[----:B----4-:R-:W-:Y:S01]  /*3620*/  @!P6 FADD.FTZ R28, R28, R12 ;  /* 0x0000000c1c1ce221 */ /* 0x010fe20000010000 */
[----:B------:R-:W-:Y:S01]  /*3630*/  @!P6 FADD.FTZ R29, R29, R13 ;  /* 0x0000000d1d1de221 */ /* 0x000fe20000010000 */
[----:B------:R-:W-:Y:S02]  /*3640*/  PLOP3.LUT P0, PT, PT, PT, PT, 0x8, 0x0 ;  /* 0x000000000000781c */ /* 0x000fe40003f0e170 */
[----:B-----5:R-:W-:Y:S01]  /*3650*/  @!P4 FADD.FTZ R28, R28, R14 ;  /* 0x0000000e1c1cc221 */ /* 0x020fe20000010000 */
[----:B------:R-:W-:-:S10]  /*3660*/  @!P4 FADD.FTZ R29, R29, R15 ;  /* 0x0000000f1d1dc221 */ /* 0x000fd40000010000 */
.L_x_55:
[----:B------:R-:W-:-:S13]  /*3670*/  ISETP.NE.OR P0, PT, R20, RZ, P0 ;  /* 0x000000ff1400720c */ /* 0x000fda0000705670 */
[----:B------:R-:W-:Y:S05]  /*3680*/  @!P0 BRA `(.L_x_51) ;  /* 0x00000000007c8947 */ /* 0x000fea0003800000 */
.L_x_52:
[C---:B------:R-:W-:Y:S02]  /*3690*/  ISETP.EQ.OR P5, PT, R21.reuse, UR16, P2 ;  /* 0x0000001015007c0c */ /* 0x040fe400097a2670 */
[C---:B------:R-:W-:Y:S02]  /*36a0*/  IADD3 R11, R21.reuse, 0x1, RZ ;  /* 0x00000001150b7810 */ /* 0x040fe40007ffe0ff */
[----:B------:R-:W-:Y:S02]  /*36b0*/  IADD3 R13, R21, 0x2, RZ ;  /* 0x00000002150d7810 */ /* 0x000fe40007ffe0ff */
[----:B------:R-:W-:Y:S02]  /*36c0*/  ISETP.EQ.OR P6, PT, R11, UR16, P2 ;  /* 0x000000100b007c0c */ /* 0x000fe400097c2670 */
[----:B------:R-:W-:Y:S02]  /*36d0*/  IADD3 R15, R21, 0x3, RZ ;  /* 0x00000003150f7810 */ /* 0x000fe40007ffe0ff */
[----:B------:R-:W-:-:S02]  /*36e0*/  ISETP.EQ.OR P4, PT, R13, UR16, P2 ;  /* 0x000000100d007c0c */ /* 0x000fc40009782670 */
[----:B------:R-:W-:Y:S01]  /*36f0*/  ISETP.EQ.OR P0, PT, R15, UR16, P2 ;  /* 0x000000100f007c0c */ /* 0x000fe20009702670 */
[----:B------:R-:W-:-:S04]  /*3700*/  @!P5 IMAD R9, R17, R21, R2 ;  /* 0x000000151109d224 */ /* 0x000fc800078e0202 */
[----:B------:R-:W-:-:S04]  /*3710*/  @!P5 IMAD.WIDE.U32 R8, R9, 0x8, R22 ;  /* 0x000000080908d825 */ /* 0x000fc800078e0016 */
[C-C-:B------:R-:W-:Y:S02]  /*3720*/  @!P6 IMAD R11, R17.reuse, R11, R2.reuse ;  /* 0x0000000b110be224 */ /* 0x140fe400078e0202 */
[----:B------:R-:W0:Y:S01]  /*3730*/  @!P5 LDG.E.64 R8, desc[UR12][R8.64] ;  /* 0x0000000c0808d981 */ /* 0x000e22000c1e1b00 */
[----:B------:R-:W-:Y:S02]  /*3740*/  @!P4 IMAD R13, R17, R13, R2 ;  /* 0x0000000d110dc224 */ /* 0x000fe400078e0202 */
[----:B------:R-:W-:-:S04]  /*3750*/  @!P6 IMAD.WIDE.U32 R10, R11, 0x8, R22 ;  /* 0x000000080b0ae825 */ /* 0x000fc800078e0016 */
[----:B------:R-:W-:Y:S02]  /*3760*/  @!P0 IMAD R15, R17, R15, R2 ;  /* 0x0000000f110f8224 */ /* 0x000fe400078e0202 */
[--C-:B------:R-:W-:Y:S01]  /*3770*/  @!P4 IMAD.WIDE.U32 R12, R13, 0x8, R22.reuse ;  /* 0x000000080d0cc825 */ /* 0x100fe200078e0016 */
[----:B------:R-:W2:Y:S03]  /*3780*/  @!P6 LDG.E.64 R10, desc[UR12][R10.64] ;  /* 0x0000000c0a0ae981 */ /* 0x000ea6000c1e1b00 */
[----:B------:R-:W-:Y:S02]  /*3790*/  @!P0 IMAD.WIDE.U32 R14, R15, 0x8, R22 ;  /* 0x000000080f0e8825 */ /* 0x000fe400078e0016 */
[----:B------:R-:W3:Y:S04]  /*37a0*/  @!P4 LDG.E.64 R12, desc[UR12][R12.64] ;  /* 0x0000000c0c0cc981 */ /* 0x000ee8000c1e1b00 */
[----:B------:R-:W4:Y:S01]  /*37b0*/  @!P0 LDG.E.64 R14, desc[UR12][R14.64] ;  /* 0x0000000c0e0e8981 */ /* 0x000f22000c1e1b00 */
[----:B------:R-:W-:-:S02]  /*37c0*/  IADD3 R20, R20, -0x4, RZ ;  /* 0xfffffffc14147810 */ /* 0x000fc40007ffe0ff */
[----:B------:R-:W-:Y:S01]  /*37d0*/  IADD3 R21, R21, 0x4, RZ ;  /* 0x0000000415157810 */ /* 0x000fe20007ffe0ff */
[----:B0-----:R-:W-:Y:S01]  /*37e0*/  @!P5 FADD.FTZ R28, R28, R8 ;  /* 0x000000081c1cd221 */ /* 0x001fe20000010000 */
[----:B------:R-:W-:Y:S01]  /*37f0*/  @!P5 FADD.FTZ R29, R29, R9 ;  /* 0x000000091d1dd221 */ /* 0x000fe20000010000 */
[----:B------:R-:W-:Y:S02]  /*3800*/  ISETP.NE.AND P5, PT, R20, RZ, PT ;  /* 0x000000ff1400720c */ /* 0x000fe40003fa5270 */
[----:B--2---:R-:W-:Y:S01]  /*3810*/  @!P6 FADD.FTZ R28, R28, R10 ;  /* 0x0000000a1c1ce221 */ /* 0x004fe20000010000 */
[----:B------:R-:W-:-:S03]  /*3820*/  @!P6 FADD.FTZ R29, R29, R11 ;  /* 0x0000000b1d1de221 */ /* 0x000fc60000010000 */
[----:B---3--:R-:W-:Y:S01]  /*3830*/  @!P4 FADD.FTZ R28, R28, R12 ;  /* 0x0000000c1c1cc221 */ /* 0x008fe20000010000 */
[----:B------:R-:W-:-:S03]  /*3840*/  @!P4 FADD.FTZ R29, R29, R13 ;  /* 0x0000000d1d1dc221 */ /* 0x000fc60000010000 */
[----:B----4-:R-:W-:Y:S01]  /*3850*/  @!P0 FADD.FTZ R28, R28, R14 ;  /* 0x0000000e1c1c8221 */ /* 0x010fe20000010000 */
[----:B------:R-:W-:Y:S02]  /*3860*/  @!P0 FADD.FTZ R29, R29, R15 ;  /* 0x0000000f1d1d8221 */ /* 0x000fe40000010000 */
[----:B------:R-:W-:Y:S05]  /*3870*/  @P5 BRA `(.L_x_52) ;  /* 0xfffffffc00845947 */ /* 0x000fea000383ffff */
.L_x_51:
        /* <DEDUP_REMOVED lines=8> */
[----:B------:R-:W0:Y:S02]  /*3900*/  LDG.E.64 R8, desc[UR12][R8.64] ;  /* 0x0000000c08087981 */ /* 0x000e24000c1e1b00 */
[----:B0-----:R-:W-:Y:S01]  /*3910*/  FADD.FTZ R28, R28, R8 ;  /* 0x000000081c1c7221 */ /* 0x001fe20000010000 */
[----:B------:R-:W-:-:S07]  /*3920*/  FADD.FTZ R29, R29, R9 ;  /* 0x000000091d1d7221 */ /* 0x000fce0000010000 */
.L_x_57:
[----:B------:R-:W-:Y:S05]  /*3930*/  BSYNC B0 ;  /* 0x0000000000007941 */ /* 0x000fea0003800000 */
.L_x_56:
        /* <DEDUP_REMOVED lines=10> */
[----:B------:R-:W0:Y:S04]  /*39e0*/  @!P4 LDG.E.64 R8, desc[UR12][R8.64] ;  /* 0x0000000c0808c981 */ /* 0x000e28000c1e1b00 */
[----:B------:R-:W2:Y:S01]  /*39f0*/  @!P0 LDG.E.64 R22, desc[UR12][R22.64] ;  /* 0x0000000c16168981 */ /* 0x000ea2000c1e1b00 */
[----:B0-----:R-:W-:Y:S01]  /*3a00*/  @!P4 FADD.FTZ R28, R28, R8 ;  /* 0x000000081c1cc221 */ /* 0x001fe20000010000 */
[----:B------:R-:W-:-:S03]  /*3a10*/  @!P4 FADD.FTZ R29, R29, R9 ;  /* 0x000000091d1dc221 */ /* 0x000fc60000010000 */
[----:B--2---:R-:W-:Y:S01]  /*3a20*/  @!P0 FADD.FTZ R28, R28, R22 ;  /* 0x000000161c1c8221 */ /* 0x004fe20000010000 */
[----:B------:R-:W-:-:S07]  /*3a30*/  @!P0 FADD.FTZ R29, R29, R23 ;  /* 0x000000171d1d8221 */ /* 0x000fce0000010000 */
.L_x_48:
[----:B------:R-:W1:Y:S01]  /*3a40*/  S2UR UR11, SR_CgaCtaId ;  /* 0x00000000000b79c3 */ /* 0x000e620000008800 */
[----:B------:R-:W-:Y:S01]  /*3a50*/  UMOV UR10, 0x400 ;  /* 0x00000400000a7882 */ /* 0x000fe20000000000 */
[----:B------:R-:W-:Y:S02]  /*3a60*/  SHF.L.U32 R37, R37, 0x10, RZ ;  /* 0x0000001025257819 */ /* 0x000fe400000006ff */
[----:B------:R-:W-:Y:S02]  /*3a70*/  SHF.L.U32 R19, R19, 0x10, RZ ;  /* 0x0000001013137819 */ /* 0x000fe400000006ff */
[----:B------:R-:W-:Y:S01]  /*3a80*/  SHF.L.U32 R11, R36, 0x10, RZ ;  /* 0x00000010240b7819 */ /* 0x000fe200000006ff */
[----:B------:R-:W-:Y:S01]  /*3a90*/  FADD.FTZ R37, R37, -UR17 ;  /* 0x8000001125257e21 */ /* 0x000fe20008010000 */
[----:B------:R-:W-:Y:S01]  /*3aa0*/  SHF.L.U32 R18, R18, 0x10, RZ ;  /* 0x0000001012127819 */ /* 0x000fe200000006ff */
[----:B------:R-:W-:Y:S02]  /*3ab0*/  FADD.FTZ R19, R19, -UR17 ;  /* 0x8000001113137e21 */ /* 0x000fe40008010000 */
[----:B------:R-:W-:-:S02]  /*3ac0*/  FMUL.FTZ R37, R37, UR14 ;  /* 0x0000000e25257c20 */ /* 0x000fc40008410000 */
[----:B------:R-:W-:Y:S01]  /*3ad0*/  FMUL.FTZ R20, R19, UR14 ;  /* 0x0000000e13147c20 */ /* 0x000fe20008410000 */
[----:B-1----:R-:W-:-:S09]  /*3ae0*/  ULEA UR10, UR11, UR10, 0x18 ;  /* 0x0000000a0b0a7291 */ /* 0x002fd2000f8ec03f */
[----:B------:R-:W-:Y:S01]  /*3af0*/  @!P2 STS.64 [UR10+0xc0], R28 ;  /* 0x0000c01cff00a988 */ /* 0x000fe20008000a0a */
[----:B------:R-:W-:Y:S06]  /*3b00*/  BAR.SYNC.DEFER_BLOCKING 0x0 ;  /* 0x0000000000007b1d */ /* 0x000fec0000010000 */
[----:B------:R-:W1:Y:S01]  /*3b10*/  LDS.64 R8, [UR10+0xc0] ;  /* 0x0000c00aff087984 */ /* 0x000e620008000a00 */
[----:B------:R-:W-:Y:S02]  /*3b20*/  ULDC UR10, c[0x0][0x2bc] ;  /* 0x0000af00000a7ab9 */ /* 0x000fe40000000800 */
[----:B-1----:R-:W-:Y:S01]  /*3b30*/  FMUL.FTZ R2, R8, UR10 ;  /* 0x0000000a08027c20 */ /* 0x002fe20008410000 */
[C---:B------:R-:W-:Y:S01]  /*3b40*/  PRMT R8, R38.reuse, 0x7632, R8 ;  /* 0x0000763226087816 */ /* 0x040fe20000000008 */
[----:B------:R-:W-:Y:S01]  /*3b50*/  FMUL.FTZ R9, R9, UR10 ;  /* 0x0000000a09097c20 */ /* 0x000fe20008410000 */
[----:B------:R-:W-:-:S02]  /*3b60*/  SHF.L.U32 R38, R38, 0x10, RZ ;  /* 0x0000001026267819 */ /* 0x000fc400000006ff */
[----:B------:R-:W-:Y:S01]  /*3b70*/  SHF.L.U32 R8, R8, 0x10, RZ ;  /* 0x0000001008087819 */ /* 0x000fe200000006ff */
[----:B------:R-:W-:Y:S06]  /*3b80*/  @!P3 BRA `(.L_x_58) ;  /* 0x000000000048b947 */ /* 0x000fec0003800000 */
[----:B------:R-:W-:Y:S01]  /*3b90*/  FFMA.FTZ R10, R37, R4, R6 ;  /* 0x00000004250a7223 */ /* 0x000fe20000010006 */
[----:B------:R-:W-:-:S03]  /*3ba0*/  FFMA.FTZ R12, R20, R5, R7 ;  /* 0x00000005140c7223 */ /* 0x000fc60000010007 */
[----:B------:R-:W-:Y:S01]  /*3bb0*/  FMUL.FTZ R13, R10, -1.4426950216293334961 ;  /* 0xbfb8aa3b0a0d7820 */ /* 0x000fe20000410000 */
[----:B------:R-:W-:-:S05]  /*3bc0*/  FMUL.FTZ R15, R12, -1.4426950216293334961 ;  /* 0xbfb8aa3b0c0f7820 */ /* 0x000fca0000410000 */
[----:B------:R-:W1:Y:S08]  /*3bd0*/  MUFU.EX2 R13, R13 ;  /* 0x0000000d000d7308 */ /* 0x000e700000000800 */
[----:B------:R-:W2:Y:S01]  /*3be0*/  MUFU.EX2 R15, R15 ;  /* 0x0000000f000f7308 */ /* 0x000ea20000000800 */
[----:B-1----:R-:W-:-:S07]  /*3bf0*/  FADD.FTZ R14, R13, 1 ;  /* 0x3f8000000d0e7421 */ /* 0x002fce0000010000 */
[----:B------:R-:W1:Y:S01]  /*3c00*/  MUFU.RCP R14, R14 ;  /* 0x0000000e000e7308 */ /* 0x000e620000001000 */
[----:B--2---:R-:W-:-:S07]  /*3c10*/  FADD.FTZ R16, R15, 1 ;  /* 0x3f8000000f107421 */ /* 0x004fce0000010000 */
[----:B------:R-:W2:Y:S01]  /*3c20*/  MUFU.RCP R17, R16 ;  /* 0x0000001000117308 */ /* 0x000ea20000001000 */
[----:B-1----:R-:W-:Y:S01]  /*3c30*/  FADD.FTZ R19, -R14, 1 ;  /* 0x3f8000000e137421 */ /* 0x002fe20000010100 */
[----:B------:R-:W-:-:S03]  /*3c40*/  FMUL.FTZ R11, R11, R14 ;  /* 0x0000000e0b0b7220 */ /* 0x000fc60000410000 */
[----:B------:R-:W-:Y:S01]  /*3c50*/  FFMA.FTZ R10, R10, R19, 1 ;  /* 0x3f8000000a0a7423 */ /* 0x000fe20000010013 */
[----:B--2---:R-:W-:Y:S01]  /*3c60*/  FADD.FTZ R21, -R17, 1 ;  /* 0x3f80000011157421 */ /* 0x004fe20000010100 */
[----:B------:R-:W-:Y:S02]  /*3c70*/  FMUL.FTZ R18, R18, R17 ;  /* 0x0000001112127220 */ /* 0x000fe40000410000 */
[----:B------:R-:W-:Y:S01]  /*3c80*/  FMUL.FTZ R11, R11, R10 ;  /* 0x0000000a0b0b7220 */ /* 0x000fe20000410000 */
[----:B------:R-:W-:-:S04]  /*3c90*/  FFMA.FTZ R21, R12, R21, 1 ;  /* 0x3f8000000c157423 */ /* 0x000fc80000010015 */
[----:B------:R-:W-:-:S07]  /*3ca0*/  FMUL.FTZ R18, R18, R21 ;  /* 0x0000001512127220 */ /* 0x000fce0000410000 */
.L_x_58:
[----:B------:R-:W-:Y:S04]  /*3cb0*/  BSSY B0, `(.L_x_59) ;  /* 0x0000014000007945 */ /* 0x000fe80003800000 */
[----:B------:R-:W-:Y:S05]  /*3cc0*/  @!P1 BRA `(.L_x_60) ;  /* 0x0000000000489947 */ /* 0x000fea0003800000 */
[C-C-:B------:R-:W-:Y:S01]  /*3cd0*/  FFMA.FTZ R10, R2.reuse, R37, R9.reuse ;  /* 0x00000025020a7223 */ /* 0x140fe20000010009 */
[----:B------:R-:W-:Y:S01]  /*3ce0*/  ULDC.64 UR10, c[0x0][0x288] ;  /* 0x0000a200000a7ab9 */ /* 0x000fe20000000a00 */
[----:B------:R-:W-:Y:S01]  /*3cf0*/  FFMA.FTZ R13, R2, R20, R9 ;  /* 0x00000014020d7223 */ /* 0x000fe20000010009 */
[----:B------:R-:W-:Y:S02]  /*3d00*/  IMAD R14, R3, UR10, RZ ;  /* 0x0000000a030e7c24 */ /* 0x000fe4000f8e02ff */
[----:B------:R-:W-:Y:S01]  /*3d10*/  FFMA.FTZ R12, R11, R4, -R10 ;  /* 0x000000040b0c7223 */ /* 0x000fe2000001080a */
[----:B------:R-:W-:Y:S01]  /*3d20*/  MOV R10, R42 ;  /* 0x0000002a000a7202 */ /* 0x000fe20000000f00 */
[----:B------:R-:W-:Y:S01]  /*3d30*/  FFMA.FTZ R13, R18, R5, -R13 ;  /* 0x00000005120d7223 */ /* 0x000fe2000001080d */
[----:B------:R-:W-:Y:S01]  /*3d40*/  MOV R11, R45 ;  /* 0x0000002d000b7202 */ /* 0x000fe20000000f00 */
[----:B------:R-:W-:Y:S02]  /*3d50*/  IMAD R17, R39, UR11, R14 ;  /* 0x0000000b27117c24 */ /* 0x000fe4000f8e020e */
[----:B------:R-:W-:Y:S01]  /*3d60*/  FMUL.FTZ R15, R12, UR14 ;  /* 0x0000000e0c0f7c20 */ /* 0x000fe20008410000 */
[----:B------:R-:W-:Y:S01]  /*3d70*/  FMUL.FTZ R14, R13, UR14 ;  /* 0x0000000e0d0e7c20 */ /* 0x000fe20008410000 */
[----:B------:R-:W-:Y:S01]  /*3d80*/  IMAD.WIDE.U32 R10, R39, UR10, R10 ;  /* 0x0000000a270a7c25 */ /* 0x000fe2000f8e000a */
[----:B------:R-:W-:-:S02]  /*3d90*/  ULDC.64 UR10, c[0x0][0x210] ;  /* 0x00008400000a7ab9 */ /* 0x000fc40000000a00 */
[----:B------:R-:W-:Y:S02]  /*3da0*/  LEA R12, P0, R10, UR10, 0x1 ;  /* 0x0000000a0a0c7c11 */ /* 0x000fe4000f8008ff */
[----:B------:R-:W-:Y:S02]  /*3db0*/  IADD3 R17, R11, R17, RZ ;  /* 0x000000110b117210 */ /* 0x000fe40007ffe0ff */
[----:B------:R-:W-:Y:S02]  /*3dc0*/  F2FP.BF16.F32.PACK_AB R11, R14, R15 ;  /* 0x0000000f0e0b723e */ /* 0x000fe400000010ff */
[----:B------:R-:W-:-:S05]  /*3dd0*/  LEA.HI.X R13, R10, UR11, R17, 0x1, P0 ;  /* 0x0000000b0a0d7c11 */ /* 0x000fca00080f0c11 */
[----:B------:R1:W-:Y:S02]  /*3de0*/  STG.E desc[UR12][R12.64], R11 ;  /* 0x0000000b0c007986 */ /* 0x0003e4000c10190c */
.L_x_60:
[----:B------:R-:W-:Y:S05]  /*3df0*/  BSYNC B0 ;  /* 0x0000000000007941 */ /* 0x000fea0003800000 */
.L_x_59:
[C---:B------:R-:W-:Y:S01]  /*3e00*/  PRMT R14, R35.reuse, 0x7632, R14 ;  /* 0x00007632230e7816 */ /* 0x040fe2000000000e */
[----:B------:R-:W-:Y:S01]  /*3e10*/  FADD.FTZ R15, R38, -UR17 ;  /* 0x80000011260f7e21 */ /* 0x000fe20008010000 */
[----:B------:R-:W-:Y:S01]  /*3e20*/  FADD.FTZ R8, R8, -UR17 ;  /* 0x8000001108087e21 */ /* 0x000fe20008010000 */
[----:B------:R-:W-:Y:S02]  /*3e30*/  SHF.L.U32 R35, R35, 0x10, RZ ;  /* 0x0000001023237819 */ /* 0x000fe400000006ff */
[----:B-1----:R-:W-:Y:S01]  /*3e40*/  IADD3 R12, R39, 0x20, RZ ;  /* 0x00000020270c7810 */ /* 0x002fe20007ffe0ff */
[----:B------:R-:W-:Y:S01]  /*3e50*/  FMUL.FTZ R15, R15, UR14 ;  /* 0x0000000e0f0f7c20 */ /* 0x000fe20008410000 */
[----:B------:R-:W-:Y:S01]  /*3e60*/  IADD3 R11, R39, 0x40, RZ ;  /* 0x00000040270b7810 */ /* 0x000fe20007ffe0ff */
[----:B------:R-:W-:Y:S01]  /*3e70*/  FMUL.FTZ R16, R8, UR14 ;  /* 0x0000000e08107c20 */ /* 0x000fe20008410000 */
        /* <DEDUP_REMOVED lines=20> */
.L_x_61:
[----:B------:R-:W-:Y:S01]  /*3fc0*/  ULDC.64 UR10, c[0x0][0x290] ;  /* 0x0000a400000a7ab9 */ /* 0x000fe20000000a00 */
[----:B------:R-:W-:Y:S01]  /*3fd0*/  SHF.R.S32.HI R17, RZ, 0x1f, R12 ;  /* 0x0000001fff117819 */ /* 0x000fe2000001140c */
[----:B------:R-:W-:Y:S01]  /*3fe0*/  ULDC.64 UR18, c[0x0][0x290] ;  /* 0x0000a40000127ab9 */ /* 0x000fe20000000a00 */
[----:B------:R-:W-:Y:S01]  /*3ff0*/  ISETP.GE.U32.AND P0, PT, R12, UR10, PT ;  /* 0x0000000a0c007c0c */ /* 0x000fe2000bf06070 */
[----:B------:R-:W-:Y:S01]  /*4000*/  BSSY B0, `(.L_x_62) ;  /* 0x000001d000007945 */ /* 0x000fe20003800000 */
[----:B------:R-:W-:Y:S02]  /*4010*/  ISETP.GE.U32.AND P4, PT, R11, UR18, PT ;  /* 0x000000120b007c0c */ /* 0x000fe4000bf86070 */
[----:B------:R-:W-:Y:S02]  /*4020*/  SHF.R.S32.HI R13, RZ, 0x1f, R11 ;  /* 0x0000001fff0d7819 */ /* 0x000fe4000001140b */
[----:B------:R-:W-:Y:S02]  /*4030*/  ISETP.GE.AND.EX P2, PT, R17, UR11, PT, P0 ;  /* 0x0000000b11007c0c */ /* 0x000fe4000bf46300 */
[----:B------:R-:W-:-:S02]  /*4040*/  ISETP.GE.AND.EX P0, PT, R13, UR19, PT, P4 ;  /* 0x000000130d007c0c */ /* 0x000fc4000bf06340 */
[----:B------:R-:W-:Y:S02]  /*4050*/  ISETP.GT.U32.OR P4, PT, R41, 0x27f, P2 ;  /* 0x0000027f2900780c */ /* 0x000fe40001784470 */
[----:B------:R-:W-:-:S04]  /*4060*/  IADD3 R8, R39, 0x60, RZ ;  /* 0x0000006027087810 */ /* 0x000fc80007ffe0ff */
[----:B------:R-:W-:Y:S02]  /*4070*/  ISETP.GE.U32.AND P5, PT, R8, UR18, PT ;  /* 0x0000001208007c0c */ /* 0x000fe4000bfa6070 */
[----:B------:R-:W-:-:S04]  /*4080*/  SHF.R.S32.HI R10, RZ, 0x1f, R8 ;  /* 0x0000001fff0a7819 */ /* 0x000fc80000011408 */
[----:B------:R-:W-:Y:S01]  /*4090*/  ISETP.GE.AND.EX P2, PT, R10, UR19, PT, P5 ;  /* 0x000000130a007c0c */ /* 0x000fe2000bf46350 */
[----:B------:R-:W-:-:S12]  /*40a0*/  @P4 BRA `(.L_x_63) ;  /* 0x0000000000484947 */ /* 0x000fd80003800000 */
[C-C-:B------:R-:W-:Y:S01]  /*40b0*/  FFMA.FTZ R18, R2.reuse, R15, R9.reuse ;  /* 0x0000000f02127223 */ /* 0x140fe20000010009 */
[----:B------:R-:W-:Y:S01]  /*40c0*/  FFMA.FTZ R15, R2, R16, R9 ;  /* 0x00000010020f7223 */ /* 0x000fe20000010009 */
[----:B------:R-:W-:Y:S02]  /*40d0*/  ULDC.64 UR10, c[0x0][0x288] ;  /* 0x0000a200000a7ab9 */ /* 0x000fe40000000a00 */
[----:B------:R-:W-:Y:S02]  /*40e0*/  IMAD R17, R17, UR10, RZ ;  /* 0x0000000a11117c24 */ /* 0x000fe4000f8e02ff */
[----:B------:R-:W-:Y:S01]  /*40f0*/  FFMA.FTZ R16, R14, R5, -R15 ;  /* 0x000000050e107223 */ /* 0x000fe2000001080f */
[----:B------:R-:W-:Y:S01]  /*4100*/  MOV R14, R42 ;  /* 0x0000002a000e7202 */ /* 0x000fe20000000f00 */
[----:B------:R-:W-:Y:S01]  /*4110*/  FFMA.FTZ R18, R35, R4, -R18 ;  /* 0x0000000423127223 */ /* 0x000fe20000010812 */
[----:B------:R-:W-:Y:S01]  /*4120*/  MOV R15, R45 ;  /* 0x0000002d000f7202 */ /* 0x000fe20000000f00 */
[----:B------:R-:W-:-:S02]  /*4130*/  IMAD R17, R12, UR11, R17 ;  /* 0x0000000b0c117c24 */ /* 0x000fc4000f8e0211 */
[----:B------:R-:W-:Y:S01]  /*4140*/  FMUL.FTZ R19, R18, UR14 ;  /* 0x0000000e12137c20 */ /* 0x000fe20008410000 */
[----:B------:R-:W-:Y:S01]  /*4150*/  IMAD.WIDE.U32 R14, R12, UR10, R14 ;  /* 0x0000000a0c0e7c25 */ /* 0x000fe2000f8e000e */
[----:B------:R-:W-:-:S03]  /*4160*/  ULDC.64 UR10, c[0x0][0x210] ;  /* 0x00008400000a7ab9 */ /* 0x000fc60000000a00 */
[----:B------:R-:W-:Y:S01]  /*4170*/  FMUL.FTZ R12, R16, UR14 ;  /* 0x0000000e100c7c20 */ /* 0x000fe20008410000 */
[----:B------:R-:W-:Y:S02]  /*4180*/  LEA R16, P4, R14, UR10, 0x1 ;  /* 0x0000000a0e107c11 */ /* 0x000fe4000f8808ff */
[----:B------:R-:W-:Y:S02]  /*4190*/  IADD3 R17, R15, R17, RZ ;  /* 0x000000110f117210 */ /* 0x000fe40007ffe0ff */
[----:B------:R-:W-:Y:S02]  /*41a0*/  F2FP.BF16.F32.PACK_AB R15, R12, R19 ;  /* 0x000000130c0f723e */ /* 0x000fe400000010ff */
[----:B------:R-:W-:-:S05]  /*41b0*/  LEA.HI.X R17, R14, UR11, R17, 0x1, P4 ;  /* 0x0000000b0e117c11 */ /* 0x000fca000a0f0c11 */
[----:B------:R1:W-:Y:S02]  /*41c0*/  STG.E desc[UR12][R16.64], R15 ;  /* 0x0000000f10007986 */ /* 0x0003e4000c10190c */
.L_x_63:
[----:B------:R-:W-:Y:S05]  /*41d0*/  BSYNC B0 ;  /* 0x0000000000007941 */ /* 0x000fea0003800000 */
.L_x_62:
[C---:B------:R-:W-:Y:S02]  /*41e0*/  PRMT R12, R33.reuse, 0x7632, R12 ;  /* 0x00007632210c7816 */ /* 0x040fe4000000000c */
[----:B------:R-:W-:Y:S02]  /*41f0*/  SHF.L.U32 R33, R33, 0x10, RZ ;  /* 0x0000001021217819 */ /* 0x000fe400000006ff */
[----:B------:R-:W-:Y:S02]  /*4200*/  SHF.L.U32 R12, R12, 0x10, RZ ;  /* 0x000000100c0c7819 */ /* 0x000fe400000006ff */
[----:B------:R-:W-:Y:S01]  /*4210*/  PRMT R14, R32, 0x7632, R14 ;  /* 0x00007632200e7816 */ /* 0x000fe2000000000e */
[----:B------:R-:W-:Y:S01]  /*4220*/  FADD.FTZ R33, R33, -UR17 ;  /* 0x8000001121217e21 */ /* 0x000fe20008010000 */
[----:B-1----:R-:W-:Y:S01]  /*4230*/  PRMT R17, R34, 0x7632, R17 ;  /* 0x0000763222117816 */ /* 0x002fe20000000011 */
[----:B------:R-:W-:Y:S01]  /*4240*/  FADD.FTZ R16, R12, -UR17 ;  /* 0x800000110c107e21 */ /* 0x000fe20008010000 */
[----:B------:R-:W-:Y:S01]  /*4250*/  SHF.L.U32 R15, R32, 0x10, RZ ;  /* 0x00000010200f7819 */ /* 0x000fe200000006ff */
[----:B------:R-:W-:Y:S01]  /*4260*/  FMUL.FTZ R33, R33, UR14 ;  /* 0x0000000e21217c20 */ /* 0x000fe20008410000 */
[----:B------:R-:W-:Y:S01]  /*4270*/  ISETP.GT.U32.OR P0, PT, R41, 0x27f, P0 ;  /* 0x0000027f2900780c */ /* 0x000fe20000704470 */
[----:B------:R-:W-:Y:S01]  /*4280*/  FMUL.FTZ R26, R16, UR14 ;  /* 0x0000000e101a7c20 */ /* 0x000fe20008410000 */
[----:B------:R-:W-:-:S02]  /*4290*/  SHF.L.U32 R34, R34, 0x10, RZ ;  /* 0x0000001022227819 */ /* 0x000fc400000006ff */
[----:B------:R-:W-:Y:S02]  /*42a0*/  SHF.L.U32 R14, R14, 0x10, RZ ;  /* 0x000000100e0e7819 */ /* 0x000fe400000006ff */
        /* <DEDUP_REMOVED lines=20> */
.L_x_64:
[----:B------:R-:W-:Y:S04]  /*43f0*/  BSSY B0, `(.L_x_65) ;  /* 0x0000014000007945 */ /* 0x000fe80003800000 */
[----:B------:R-:W-:Y:S05]  /*4400*/  @P0 BRA `(.L_x_66) ;  /* 0x0000000000480947 */ /* 0x000fea0003800000 */
[C-C-:B------:R-:W-:Y:S01]  /*4410*/  FFMA.FTZ R16, R2.reuse, R33, R9.reuse ;  /* 0x0000002102107223 */ /* 0x140fe20000010009 */
[----:B------:R-:W-:Y:S01]  /*4420*/  FFMA.FTZ R17, R2, R26, R9 ;  /* 0x0000001a02117223 */ /* 0x000fe20000010009 */
[----:B------:R-:W-:Y:S02]  /*4430*/  ULDC.64 UR10, c[0x0][0x288] ;  /* 0x0000a200000a7ab9 */ /* 0x000fe40000000a00 */
[----:B------:R-:W-:Y:S01]  /*4440*/  FFMA.FTZ R16, R15, R4, -R16 ;  /* 0x000000040f107223 */ /* 0x000fe20000010810 */
[----:B------:R-:W-:Y:S01]  /*4450*/  FFMA.FTZ R17, R14, R5, -R17 ;  /* 0x000000050e117223 */ /* 0x000fe20000010811 */
[----:B------:R-:W-:Y:S01]  /*4460*/  MOV R14, R42 ;  /* 0x0000002a000e7202 */ /* 0x000fe20000000f00 */
[----:B------:R-:W-:Y:S01]  /*4470*/  IMAD R18, R13, UR10, RZ ;  /* 0x0000000a0d127c24 */ /* 0x000fe2000f8e02ff */
[----:B------:R-:W-:-:S03]  /*4480*/  MOV R15, R45 ;  /* 0x0000002d000f7202 */ /* 0x000fc60000000f00 */
[C---:B------:R-:W-:Y:S02]  /*4490*/  IMAD R13, R11.reuse, UR11, R18 ;  /* 0x0000000b0b0d7c24 */ /* 0x040fe4000f8e0212 */
[----:B------:R-:W-:Y:S01]  /*44a0*/  FMUL.FTZ R18, R16, UR14 ;  /* 0x0000000e10127c20 */ /* 0x000fe20008410000 */
[----:B------:R-:W-:Y:S01]  /*44b0*/  IMAD.WIDE.U32 R14, R11, UR10, R14 ;  /* 0x0000000a0b0e7c25 */ /* 0x000fe2000f8e000e */
[----:B------:R-:W-:-:S03]  /*44c0*/  ULDC.64 UR10, c[0x0][0x210] ;  /* 0x00008400000a7ab9 */ /* 0x000fc60000000a00 */
[----:B------:R-:W-:Y:S01]  /*44d0*/  FMUL.FTZ R11, R17, UR14 ;  /* 0x0000000e110b7c20 */ /* 0x000fe20008410000 */
[C---:B------:R-:W-:Y:S02]  /*44e0*/  LEA R16, P0, R14.reuse, UR10, 0x1 ;  /* 0x0000000a0e107c11 */ /* 0x040fe4000f8008ff */
[----:B------:R-:W-:Y:S02]  /*44f0*/  IADD3 R13, R15, R13, RZ ;  /* 0x0000000d0f0d7210 */ /* 0x000fe40007ffe0ff */
[----:B------:R-:W-:Y:S02]  /*4500*/  F2FP.BF16.F32.PACK_AB R11, R11, R18 ;  /* 0x000000120b0b723e */ /* 0x000fe400000010ff */
[----:B------:R-:W-:-:S05]  /*4510*/  LEA.HI.X R17, R14, UR11, R13, 0x1, P0 ;  /* 0x0000000b0e117c11 */ /* 0x000fca00080f0c0d */
[----:B------:R1:W-:Y:S02]  /*4520*/  STG.E desc[UR12][R16.64], R11 ;  /* 0x0000000b10007986 */ /* 0x0003e4000c10190c */
.L_x_66:
[----:B------:R-:W-:Y:S05]  /*4530*/  BSYNC B0 ;  /* 0x0000000000007941 */ /* 0x000fea0003800000 */
.L_x_65:
[----:B------:R-:W-:Y:S01]  /*4540*/  PRMT R14, R31, 0x7632, R14 ;  /* 0x000076321f0e7816 */ /* 0x000fe2000000000e */
[----:B------:R-:W-:Y:S01]  /*4550*/  FADD.FTZ R34, R34, -UR17 ;  /* 0x8000001122227e21 */ /* 0x000fe20008010000 */
[----:B------:R-:W-:Y:S01]  /*4560*/  FADD.FTZ R12, R12, -UR17 ;  /* 0x800000110c0c7e21 */ /* 0x000fe20008010000 */
[----:B------:R-:W-:Y:S02]  /*4570*/  ISETP.GT.U32.OR P2, PT, R41, 0x27f, P2 ;  /* 0x0000027f2900780c */ /* 0x000fe40001744470 */
[----:B------:R-:W-:Y:S01]  /*4580*/  SHF.L.U32 R31, R31, 0x10, RZ ;  /* 0x000000101f1f7819 */ /* 0x000fe200000006ff */
[----:B------:R-:W-:Y:S01]  /*4590*/  FMUL.FTZ R19, R34, UR14 ;  /* 0x0000000e22137c20 */ /* 0x000fe20008410000 */
[----:B------:R-:W-:Y:S01]  /*45a0*/  SHF.L.U32 R14, R14, 0x10, RZ ;  /* 0x000000100e0e7819 */ /* 0x000fe200000006ff */
[----:B------:R-:W-:Y:S01]  /*45b0*/  FMUL.FTZ R18, R12, UR14 ;  /* 0x0000000e0c127c20 */ /* 0x000fe20008410000 */
[----:B------:R-:W-:Y:S07]  /*45c0*/  @!P3 BRA `(.L_x_67) ;  /* 0x000000000048b947 */ /* 0x000fee0003800000 */
[----:B------:R-:W-:Y:S01]  /*45d0*/  FFMA.FTZ R6, R19, R4, R6 ;  /* 0x0000000413067223 */ /* 0x000fe20000010006 */
[----:B------:R-:W-:-:S03]  /*45e0*/  FFMA.FTZ R7, R18, R5, R7 ;  /* 0x0000000512077223 */ /* 0x000fc60000010007 */
[----:B-1----:R-:W-:Y:S01]  /*45f0*/  FMUL.FTZ R11, R6, -1.4426950216293334961 ;  /* 0xbfb8aa3b060b7820 */ /* 0x002fe20000410000 */
        /* <DEDUP_REMOVED lines=15> */
.L_x_67:
[----:B------:R-:W-:Y:S04]  /*46f0*/  BSSY B0, `(.L_x_68) ;  /* 0x0000013000007945 */ /* 0x000fe80003800000 */
        /* <DEDUP_REMOVED lines=10> */
[----:B------:R-:W-:Y:S01]  /*47a0*/  IMAD R5, R8, UR11, R7 ;  /* 0x0000000b08057c24 */ /* 0x000fe2000f8e0207 */
[----:B------:R-:W-:Y:S01]  /*47b0*/  ULDC.64 UR10, c[0x0][0x210] ;  /* 0x00008400000a7ab9 */ /* 0x000fe20000000a00 */
[----:B------:R-:W-:Y:S01]  /*47c0*/  FMUL.FTZ R7, R9, UR14 ;  /* 0x0000000e09077c20 */ /* 0x000fe20008410000 */
[C---:B------:R-:W-:Y:S02]  /*47d0*/  LEA R4, P0, R42.reuse, UR10, 0x1 ;  /* 0x0000000a2a047c11 */ /* 0x040fe4000f8008ff */
[----:B------:R-:W-:Y:S02]  /*47e0*/  IADD3 R5, R43, R5, RZ ;  /* 0x000000052b057210 */ /* 0x000fe40007ffe0ff */
[----:B------:R-:W-:Y:S02]  /*47f0*/  F2FP.BF16.F32.PACK_AB R7, R7, R6 ;  /* 0x000000060707723e */ /* 0x000fe400000010ff */
[----:B------:R-:W-:-:S05]  /*4800*/  LEA.HI.X R5, R42, UR11, R5, 0x1, P0 ;  /* 0x0000000b2a057c11 */ /* 0x000fca00080f0c05 */
[----:B------:R2:W-:Y:S02]  /*4810*/  STG.E desc[UR12][R4.64], R7 ;  /* 0x0000000704007986 */ /* 0x0005e4000c10190c */
.L_x_69:
[----:B------:R-:W-:Y:S05]  /*4820*/  BSYNC B0 ;  /* 0x0000000000007941 */ /* 0x000fea0003800000 */
.L_x_68:
[----:B------:R-:W-:Y:S01]  /*4830*/  ULDC UR11, c[0x0][0x2a0] ;  /* 0x0000a800000b7ab9 */ /* 0x000fe20000000800 */
[----:B------:R-:W-:Y:S01]  /*4840*/  ULDC UR14, c[0x0][0x270] ;  /* 0x00009c00000e7ab9 */ /* 0x000fe20000000800 */
[----:B------:R-:W-:Y:S01]  /*4850*/  ULDC UR10, c[0x0][0x10] ;  /* 0x00000400000a7ab9 */ /* 0x000fe20000000800 */
[----:B------:R-:W-:Y:S02]  /*4860*/  UIMAD UR11, UR11, UR14, URZ ;  /* 0x0000000e0b0b72a4 */ /* 0x000fe4000f8e023f */
[----:B------:R-:W-:Y:S02]  /*4870*/  UIADD3 UR9, UR10, UR9, URZ ;  /* 0x000000090a097290 */ /* 0x000fe4000fffe03f */
[----:B------:R-:W-:Y:S02]  /*4880*/  UIADD3 UR4, UR4, 0x1, URZ ;  /* 0x0000000104047890 */ /* 0x000fe4000fffe03f */
[----:B------:R-:W-:-:S06]  /*4890*/  UISETP.GE.AND UP0, UPT, UR9, UR11, UPT ;  /* 0x0000000b0900728c */ /* 0x000fcc000bf06270 */
[----:B------:R-:W-:-:S13]  /*48a0*/  PLOP3.LUT P0, PT, PT, PT, UP0, 0x80, 0x0 ;  /* 0x000000000000781c */ /* 0x000fda0003f0f008 */
[----:B------:R-:W-:Y:S05]  /*48b0*/  @!P0 BRA `(.L_x_70) ;  /* 0xffffffb800808947 */ /* 0x000fea000383ffff */
.L_x_35:
[----:B--2---:R-:W2:Y:S01]  /*48c0*/  LDC R4, c[0x0][0xc] ;  /* 0x00000300ff047b82 */ /* 0x004ea20000000800 */
[----:B------:R-:W-:Y:S01]  /*48d0*/  ISETP.NE.AND P1, PT, R41, RZ, PT ;  /* 0x000000ff2900720c */ /* 0x000fe20003f25270 */
[----:B------:R-:W-:Y:S06]  /*48e0*/  BSSY B0, `(.L_x_71) ;  /* 0x0000011000007945 */ /* 0x000fec0003800000 */
[----:B------:R-:W0:Y:S08]  /*48f0*/  LDC R7, c[0x0][0x10] ;  /* 0x00000400ff077b82 */ /* 0x000e300000000800 */
[----:B------:R-:W3:Y:S01]  /*4900*/  LDC.64 R2, c[0x0][0x258] ;  /* 0x00009600ff027b82 */ /* 0x000ee20000000a00 */
[----:B--2---:R-:W-:-:S02]  /*4910*/  ISETP.NE.AND P0, PT, R4, 0x1, PT ;  /* 0x000000010400780c */ /* 0x004fc40003f05270 */
[----:B0-----:R-:W-:-:S04]  /*4920*/  SHF.L.U32 R0, R7, 0x1, RZ ;  /* 0x0000000107007819 */ /* 0x001fc800000006ff */
[----:B------:R-:W-:-:S05]  /*4930*/  SEL R5, R0, RZ, P0 ;  /* 0x000000ff00057207 */ /* 0x000fca0000000000 */
[----:B---3--:R-:W-:Y:S01]  /*4940*/  IMAD.WIDE.U32 R2, R5, 0x4, R2 ;  /* 0x0000000405027825 */ /* 0x008fe200078e0002 */
[----:B------:R-:W-:Y:S06]  /*4950*/  @P1 BRA `(.L_x_72) ;  /* 0x0000000000241947 */ /* 0x000fec0003800000 */
[----:B------:R-:W0:Y:S01]  /*4960*/  S2R R0, SR_LANEID ;  /* 0x0000000000007919 */ /* 0x000e220000000000 */
[----:B------:R-:W-:Y:S02]  /*4970*/  VOTEU.ANY UR4, UPT, PT ;  /* 0x0000000000047886 */ /* 0x000fe400038e0100 */
[----:B------:R-:W-:Y:S02]  /*4980*/  UFLO.U32 UR5, UR4 ;  /* 0x00000004000572bd */ /* 0x000fe400080e0000 */
[----:B------:R-:W2:Y:S04]  /*4990*/  POPC R5, UR4 ;  /* 0x0000000400057d09 */ /* 0x000ea80008000000 */
[----:B0-----:R-:W-:-:S13]  /*49a0*/  ISETP.EQ.U32.AND P0, PT, R0, UR5, PT ;  /* 0x0000000500007c0c */ /* 0x001fda000bf02070 */
[----:B------:R-:W-:Y:S06]  /*49b0*/  @P0 MEMBAR.ALL.GPU ;  /* 0x0000000000000992 */ /* 0x000fec000000a000 */
[----:B------:R-:W-:-:S00]  /*49c0*/  @P0 ERRBAR ;  /* 0x00000000000009ab */ /* 0x000fc00000000000 */
[----:B------:R-:W-:Y:S06]  /*49d0*/  @P0 CGAERRBAR ;  /* 0x00000000000005ab */ /* 0x000fec0000000000 */
[----:B--2---:R0:W-:Y:S02]  /*49e0*/  @P0 REDG.E.ADD.S32.STRONG.GPU desc[UR12][R2.64], R5 ;  /* 0x000000050200098e */ /* 0x0041e4000c10e38c */
.L_x_72:
[----:B------:R-:W-:Y:S05]  /*49f0*/  BSYNC B0 ;  /* 0x0000000000007941 */ /* 0x000fea0003800000 */
.L_x_71:
[----:B------:R-:W2:Y:S01]  /*4a00*/  S2UR UR4, SR_CTAID.X ;  /* 0x00000000000479c3 */ /* 0x000ea20000002500 */
[----:B------:R-:W-:Y:S02]  /*4a10*/  IADD3 R0, R4, -0x1, RZ ;  /* 0xffffffff04007810 */ /* 0x000fe40007ffe0ff */
[----:B0-----:R-:W-:-:S05]  /*4a20*/  IADD3 R5, R7, -0x1, RZ ;  /* 0xffffffff07057810 */ /* 0x001fca0007ffe0ff */
[----:B------:R-:W0:Y:S01]  /*4a30*/  S2UR UR5, SR_CTAID.Y ;  /* 0x00000000000579c3 */ /* 0x000e220000002600 */
[----:B--2---:R-:W-:-:S04]  /*4a40*/  ISETP.NE.AND P0, PT, R0, UR4, PT ;  /* 0x0000000400007c0c */ /* 0x004fc8000bf05270 */
[----:B0-----:R-:W-:-:S13]  /*4a50*/  ISETP.NE.OR P0, PT, R5, UR5, P0 ;  /* 0x0000000505007c0c */ /* 0x001fda0008705670 */
[----:B------:R-:W-:Y:S05]  /*4a60*/  @P0 EXIT ;  /* 0x000000000000094d */ /* 0x000fea0003800000 */
[----:B------:R-:W-:Y:S05]  /*4a70*/  @P1 BRA `(.L_x_73) ;  /* 0x0000000000201947 */ /* 0x000fea0003800000 */
[----:B------:R-:W-:-:S05]  /*4a80*/  IMAD R0, R4, R7, RZ ;  /* 0x0000000704007224 */ /* 0x000fca00078e02ff */
[----:B------:R-:W-:-:S13]  /*4a90*/  ISETP.NE.AND P0, PT, R0, -0x1, PT ;  /* 0xffffffff0000780c */ /* 0x000fda0003f05270 */
[----:B------:R-:W-:Y:S05]  /*4aa0*/  @!P0 BRA `(.L_x_73) ;  /* 0x0000000000148947 */ /* 0x000fea0003800000 */
.L_x_74:
[----:B------:R-:W2:Y:S04]  /*4ab0*/  LDG.E.STRONG.GPU R5, desc[UR12][R2.64] ;  /* 0x0000000c02057981 */ /* 0x000ea8000c1ef900 */
[----:B--2---:R-:W-:Y:S01]  /*4ac0*/  CCTL.IVALL ;  /* 0x00000000ff00798f */ /* 0x004fe20002000000 */
[----:B------:R-:W-:Y:S05]  /*4ad0*/  YIELD ;  /* 0x0000000000007946 */ /* 0x000fea0003800000 */
[----:B------:R-:W-:-:S13]  /*4ae0*/  ISETP.NE.AND P0, PT, R5, R0, PT ;  /* 0x000000000500720c */ /* 0x000fda0003f05270 */
[----:B------:R-:W-:Y:S05]  /*4af0*/  @P0 BRA `(.L_x_74) ;  /* 0xfffffffc00ec0947 */ /* 0x000fea000383ffff */
.L_x_73:
[----:B------:R-:W-:Y:S05]  /*4b00*/  WARPSYNC.ALL ;  /* 0x0000000000007948 */ /* 0x000fea0003800000 */
[----:B------:R-:W0:Y:S08]  /*4b10*/  LDC.64 R2, c[0x0][0x288] ;  /* 0x0000a200ff027b82 */ /* 0x000e300000000a00 */
[----:B------:R-:W-:Y:S01]  /*4b20*/  BAR.SYNC.DEFER_BLOCKING 0x0 ;  /* 0x0000000000007b1d */ /* 0x000fe20000010000 */
[----:B0-----:R-:W-:-:S04]  /*4b30*/  LEA.HI R0, P0, R3, R2, RZ, 0x1 ;  /* 0x0000000203007211 */ /* 0x001fc800078108ff */
        /* <DEDUP_REMOVED lines=8> */
[----:B-1----:R-:W-:Y:S01]  /*4bc0*/  LEA R11, R3, R3, 0x1 ;  /* 0x00000003030b7211 */ /* 0x002fe200078e08ff */
        /* <DEDUP_REMOVED lines=11> */
.L_x_75:
        /* <DEDUP_REMOVED lines=23> */
.L_x_76:
        /* <DEDUP_REMOVED lines=9> */
.L_x_3225:


//--------------------- .text._Z35group_norm_nhwc_bwd_one_pass_kernelI11Bf16IOFp32WLi256ELi40ELi640EEv26Group_norm_nhwc_bwd_params --------------------------
	.section	.text._Z35group_norm_nhwc_bwd_one_pass_kernelI11Bf16IOFp32WLi256ELi40ELi640EEv26Group_norm_nhwc_bwd_params,"ax",@progbits
	.align	128
        .global         _Z35group_norm_nhwc_bwd_one_pass_kernelI11Bf16IOFp32WLi256ELi40ELi640EEv26Group_norm_nhwc_bwd_params
        .type           _Z35group_norm_nhwc_bwd_one_pass_kernelI11Bf16IOFp32WLi256ELi40ELi640EEv26Group_norm_nhwc_bwd_params,@function
        .size           _Z35group_norm_nhwc_bwd_one_pass_kernelI11Bf16IOFp32WLi256ELi40ELi640EEv26Group_norm_nhwc_bwd_params,(.L_x_3226 - _Z35group_norm_nhwc_bwd_one_pass_kernelI11Bf16IOFp32WLi256ELi40ELi640EEv26Group_norm_nhwc_bwd_params)
        .other          _Z35group_norm_nhwc_bwd_one_pass_kernelI11Bf16IOFp32WLi256ELi40ELi640EEv26Group_norm_nhwc_bwd_params,@"STO_CUDA_ENTRY STV_DEFAULT"
_Z35group_norm_nhwc_bwd_one_pass_kernelI11Bf16IOFp32WLi256ELi40ELi640EEv26Group_norm_nhwc_bwd_params:
.text._Z35group_norm_nhwc_bwd_one_pass_kernelI11Bf16IOFp32WLi256ELi40ELi640EEv26Group_norm_nhwc_bwd_params:
[----:B------:R-:W-:Y:S01]  /*0000*/  LDC R1, c[0x0][0x28] ;  /* 0x00000a00ff017b82 */ /* 0x000fe20000000800 */
[----:B------:R-:W0:Y:S01]  /*0010*/  S2R R80, SR_CTAID.Y ;  /* 0x0000000000507919 */ /* 0x000e220000002600 */
[----:B------:R-:W-:Y:S01]  /*0020*/  ULDC UR4, c[0x0][0x2a0] ;  /* 0x0000a80000047ab9 */ /* 0x000fe20000000800 */
[----:B------:R-:W-:Y:S01]  /*0030*/  ULDC UR5, c[0x0][0x270] ;  /* 0x00009c0000057ab9 */ /* 0x000fe20000000800 */
[----:B------:R-:W-:Y:S01]  /*0040*/  ULDC.64 UR8, c[0x0][0x208] ;  /* 0x0000820000087ab9 */ /* 0x000fe20000000a00 */
[----:B------:R-:W-:Y:S01]  /*0050*/  UIMAD UR4, UR4, UR5, URZ ;  /* 0x00000005040472a4 */ /* 0x000fe2000f8e023f */
[----:B------:R-:W1:Y:S05]  /*0060*/  S2R R81, SR_TID.X ;  /* 0x0000000000517919 */ /* 0x000e6a0000002100 */
[----:B0-----:R-:W-:-:S13]  /*0070*/  ISETP.GE.AND P0, PT, R80, UR4, PT ;  /* 0x0000000450007c0c */ /* 0x001fda000bf06270 */
[----:B-1----:R-:W-:Y:S05]  /*0080*/  @P0 BRA `(.L_x_77) ;  /* 0x0000006000dc0947 */ /* 0x002fea0003800000 */
[----:B------:R-:W0:Y:S01]  /*0090*/  LDC.64 R8, c[0x0][0x288] ;  /* 0x0000a200ff087b82 */ /* 0x000e220000000a00 */
[----:B------:R-:W-:Y:S01]  /*00a0*/  IMAD.WIDE.U32 R2, R81, -0x33333333, RZ ;  /* 0xcccccccd51027825 */ /* 0x000fe200078e00ff */
[----:B------:R-:W1:Y:S01]  /*00b0*/  S2R R6, SR_LANEID ;  /* 0x0000000000067919 */ /* 0x000e620000000000 */
[----:B------:R-:W-:Y:S01]  /*00c0*/  SHF.R.S32.HI R0, RZ, 0x1f, R81 ;  /* 0x0000001fff007819 */ /* 0x000fe20000011451 */
[----:B------:R-:W-:Y:S01]  /*00d0*/  ULDC.64 UR10, c[0x0][0x290] ;  /* 0x0000a400000a7ab9 */ /* 0x000fe20000000a00 */
[----:B------:R-:W-:Y:S01]  /*00e0*/  UMOV UR5, 0x400 ;  /* 0x0000040000057882 */ /* 0x000fe20000000000 */
[----:B------:R-:W-:Y:S01]  /*00f0*/  SHF.R.U32.HI R2, RZ, 0x4, R3 ;  /* 0x00000004ff027819 */ /* 0x000fe20000011603 */
[----:B------:R-:W-:Y:S01]  /*0100*/  HFMA2.MMA R71, -RZ, RZ, 0, 0 ;  /* 0x00000000ff477435 */ /* 0x000fe200000001ff */
[----:B------:R-:W2:Y:S01]  /*0110*/  S2UR UR7, SR_CTAID.X ;  /* 0x00000000000779c3 */ /* 0x000ea20000002500 */
[----:B------:R-:W-:Y:S02]  /*0120*/  LEA.HI R0, R0, R81, RZ, 0x5 ;  /* 0x0000005100007211 */ /* 0x000fe400078f28ff */
[----:B------:R-:W-:-:S02]  /*0130*/  IMAD R82, R2, -0x14, R81 ;  /* 0xffffffec02527824 */ /* 0x000fc400078e0251 */
[----:B------:R-:W-:-:S03]  /*0140*/  SHF.R.S32.HI R0, RZ, 0x5, R0 ;  /* 0x00000005ff007819 */ /* 0x000fc60000011400 */
[----:B------:R-:W2:Y:S01]  /*0150*/  LDC R79, c[0x0][0x2ac] ;  /* 0x0000ab00ff4f7b82 */ /* 0x000ea20000000800 */
[----:B------:R-:W-:-:S07]  /*0160*/  SHF.L.U32 R82, R82, 0x1, RZ ;  /* 0x0000000152527819 */ /* 0x000fce00000006ff */
[----:B------:R-:W3:Y:S01]  /*0170*/  S2UR UR6, SR_CgaCtaId ;  /* 0x00000000000679c3 */ /* 0x000ee20000008800 */
[----:B0-----:R-:W-:Y:S01]  /*0180*/  IMAD.WIDE.U32 R4, R8, 0x3, RZ ;  /* 0x0000000308047825 */ /* 0x001fe200078e00ff */
[----:B------:R-:W-:-:S04]  /*0190*/  LEA R7, R9, R9, 0x1 ;  /* 0x0000000909077211 */ /* 0x000fc800078e08ff */
[----:B------:R-:W-:-:S04]  /*01a0*/  IADD3 R5, R5, R7, RZ ;  /* 0x0000000705057210 */ /* 0x000fc80007ffe0ff */
[----:B------:R-:W-:Y:S01]  /*01b0*/  LEA.HI R3, P2, R5, R4, RZ, 0x1 ;  /* 0x0000000405037211 */ /* 0x000fe200078508ff */
[----:B--2---:R-:W-:Y:S01]  /*01c0*/  IMAD R79, R79, UR7, R2 ;  /* 0x000000074f4f7c24 */ /* 0x004fe2000f8e0202 */
[----:B------:R-:W-:Y:S02]  /*01d0*/  LEA.HI R2, P0, R9, R8, RZ, 0x1 ;  /* 0x0000000809027211 */ /* 0x000fe400078108ff */
[----:B------:R-:W-:Y:S02]  /*01e0*/  IADD3.X R8, RZ, R5, RZ, P2, !PT ;  /* 0x00000005ff087210 */ /* 0x000fe400017fe4ff */
[----:B------:R-:W-:Y:S02]  /*01f0*/  IADD3.X R7, RZ, R9, RZ, P0, !PT ;  /* 0x00000009ff077210 */ /* 0x000fe400007fe4ff */
[----:B------:R-:W-:Y:S01]  /*0200*/  ISETP.GE.U32.AND P1, PT, R79, UR10, PT ;  /* 0x0000000a4f007c0c */ /* 0x000fe2000bf26070 */
[----:B---3--:R-:W-:Y:S01]  /*0210*/  ULEA UR5, UR6, UR5, 0x18 ;  /* 0x0000000506057291 */ /* 0x008fe2000f8ec03f */
[----:B------:R-:W-:Y:S01]  /*0220*/  SHF.R.S32.HI R61, RZ, 0x1f, R79 ;  /* 0x0000001fff3d7819 */ /* 0x000fe2000001144f */
[----:B------:R-:W-:Y:S01]  /*0230*/  ULDC.U8 UR10, c[0x0][0x2a4] ;  /* 0x0000a900000a7ab9 */ /* 0x000fe20000000000 */
[----:B------:R-:W-:-:S02]  /*0240*/  SHF.R.S64 R2, R2, 0x1, R7 ;  /* 0x0000000102027819 */ /* 0x000fc40000001007 */
[--C-:B------:R-:W-:Y:S02]  /*0250*/  SHF.R.S64 R3, R3, 0x1, R8.reuse ;  /* 0x0000000103037819 */ /* 0x100fe40000001008 */
[----:B------:R-:W-:Y:S02]  /*0260*/  ISETP.GE.AND.EX P1, PT, R61, UR11, PT, P1 ;  /* 0x0000000b3d007c0c */ /* 0x000fe4000bf26310 */
[----:B------:R-:W-:Y:S02]  /*0270*/  SHF.R.S32.HI R7, RZ, 0x1, R7 ;  /* 0x00000001ff077819 */ /* 0x000fe40000011407 */
[----:B------:R-:W-:Y:S02]  /*0280*/  SHF.R.S32.HI R8, RZ, 0x1, R8 ;  /* 0x00000001ff087819 */ /* 0x000fe40000011408 */
[----:B------:R-:W-:Y:S02]  /*0290*/  LEA R0, R0, UR5, 0x3 ;  /* 0x0000000500007c11 */ /* 0x000fe4000f8e18ff */
[----:B------:R-:W-:-:S02]  /*02a0*/  IADD3 R78, R79, 0x20, RZ ;  /* 0x000000204f4e7810 */ /* 0x000fc40007ffe0ff */
[C---:B------:R-:W-:Y:S02]  /*02b0*/  IADD3 R77, R79.reuse, 0x40, RZ ;  /* 0x000000404f4d7810 */ /* 0x040fe40007ffe0ff */
[C---:B------:R-:W-:Y:S02]  /*02c0*/  IADD3 R76, R79.reuse, 0x60, RZ ;  /* 0x000000604f4c7810 */ /* 0x040fe40007ffe0ff */
[C---:B------:R-:W-:Y:S02]  /*02d0*/  IADD3 R75, R79.reuse, 0x80, RZ ;  /* 0x000000804f4b7810 */ /* 0x040fe40007ffe0ff */
[----:B------:R-:W-:Y:S02]  /*02e0*/  IADD3 R74, R79, 0xa0, RZ ;  /* 0x000000a04f4a7810 */ /* 0x000fe40007ffe0ff */
[----:B------:R-:W-:Y:S02]  /*02f0*/  ISETP.LT.U32.AND P1, PT, R81, 0x280, !P1 ;  /* 0x000002805100780c */ /* 0x000fe40004f21070 */
[----:B------:R-:W-:-:S02]  /*0300*/  IADD3 R73, R79, 0xc0, RZ ;  /* 0x000000c04f497810 */ /* 0x000fc40007ffe0ff */
[----:B------:R-:W-:Y:S02]  /*0310*/  IADD3 R72, R79, 0xe0, RZ ;  /* 0x000000e04f487810 */ /* 0x000fe40007ffe0ff */
[----:B------:R-:W-:Y:S02]  /*0320*/  SHF.L.U64.HI R4, R2, 0x2, R7 ;  /* 0x0000000202047819 */ /* 0x000fe40000010207 */
[----:B-1----:R-:W-:-:S07]  /*0330*/  SHF.L.U64.HI R5, R3, 0x2, R8 ;  /* 0x0000000203057819 */ /* 0x002fce0000010208 */
.L_x_128:
[----:B------:R-:W0:Y:S01]  /*0340*/  LDC R13, c[0x0][0x2a0] ;  /* 0x0000a800ff0d7b82 */ /* 0x000e220000000800 */
[----:B------:R-:W-:Y:S01]  /*0350*/  IABS R12, R80 ;  /* 0x00000050000c7213 */ /* 0x000fe20000000000 */
[----:B------:R-:W-:Y:S01]  /*0360*/  ULDC.64 UR14, c[0x0][0x290] ;  /* 0x0000a400000e7ab9 */ /* 0x000fe20000000a00 */
[----:B------:R-:W-:Y:S01]  /*0370*/  ISETP.GE.AND P5, PT, R80, RZ, PT ;  /* 0x000000ff5000720c */ /* 0x000fe20003fa6270 */
[----:B------:R-:W-:Y:S01]  /*0380*/  ULDC.64 UR12, c[0x0][0x298] ;  /* 0x0000a600000c7ab9 */ /* 0x000fe20000000a00 */
[----:B------:R-:W-:Y:S02]  /*0390*/  SHF.R.S32.HI R59, RZ, 0x1f, R78 ;  /* 0x0000001fff3b7819 */ /* 0x000fe4000001144e */
[----:B------:R-:W-:Y:S01]  /*03a0*/  CS2R R68, SRZ ;  /* 0x0000000000447805 */ /* 0x000fe2000001ff00 */
[----:B------:R-:W1:Y:S08]  /*03b0*/  @P1 LDC.64 R14, c[0x0][0x288] ;  /* 0x0000a200ff0e1b82 */ /* 0x000e700000000a00 */
[----:B------:R-:W2:Y:S01]  /*03c0*/  @P1 LDC.64 R18, c[0x0][0x230] ;  /* 0x00008c00ff121b82 */ /* 0x000ea20000000a00 */
[----:B0-----:R-:W-:-:S07]  /*03d0*/  IABS R10, R13 ;  /* 0x0000000d000a7213 */ /* 0x001fce0000000000 */
[----:B------:R-:W0:Y:S01]  /*03e0*/  @P1 LDC.64 R22, c[0x0][0x228] ;  /* 0x00008a00ff161b82 */ /* 0x000e220000000a00 */
[----:B------:R-:W3:Y:S08]  /*03f0*/  I2F.RP R7, R10 ;  /* 0x0000000a00077306 */ /* 0x000ef00000209400 */
[----:B---3--:R-:W3:Y:S02]  /*0400*/  MUFU.RCP R7, R7 ;  /* 0x0000000700077308 */ /* 0x008ee40000001000 */
[----:B---3--:R-:W-:-:S06]  /*0410*/  IADD3 R8, R7, 0xffffffe, RZ ;  /* 0x0ffffffe07087810 */ /* 0x008fcc0007ffe0ff */
[----:B------:R3:W4:Y:S02]  /*0420*/  F2I.FTZ.U32.TRUNC.NTZ R9, R8 ;  /* 0x0000000800097305 */ /* 0x000724000021f000 */
[----:B---3--:R-:W-:Y:S02]  /*0430*/  MOV R8, RZ ;  /* 0x000000ff00087202 */ /* 0x008fe40000000f00 */
[----:B----4-:R-:W-:-:S05]  /*0440*/  IADD3 R11, RZ, -R9, RZ ;  /* 0x80000009ff0b7210 */ /* 0x010fca0007ffe0ff */
[----:B------:R-:W-:-:S04]  /*0450*/  IMAD R11, R11, R10, RZ ;  /* 0x0000000a0b0b7224 */ /* 0x000fc800078e02ff */
[----:B------:R-:W-:Y:S01]  /*0460*/  IMAD.HI.U32 R9, R9, R11, R8 ;  /* 0x0000000b09097227 */ /* 0x000fe200078e0008 */
[----:B------:R-:W-:-:S05]  /*0470*/  MOV R11, R12 ;  /* 0x0000000c000b7202 */ /* 0x000fca0000000f00 */
[----:B------:R-:W-:-:S05]  /*0480*/  IMAD.HI.U32 R9, R9, R11, RZ ;  /* 0x0000000b09097227 */ /* 0x000fca00078e00ff */
[----:B------:R-:W-:-:S05]  /*0490*/  IADD3 R7, -R9, RZ, RZ ;  /* 0x000000ff09077210 */ /* 0x000fca0007ffe1ff */
[----:B------:R-:W-:Y:S01]  /*04a0*/  IMAD R7, R10, R7, R11 ;  /* 0x000000070a077224 */ /* 0x000fe200078e020b */
[----:B------:R-:W-:-:S04]  /*04b0*/  LOP3.LUT R11, R80, R13, RZ, 0x3c, !PT ;  /* 0x0000000d500b7212 */ /* 0x000fc800078e3cff */
[----:B------:R-:W-:Y:S02]  /*04c0*/  ISETP.GT.U32.AND P0, PT, R10, R7, PT ;  /* 0x000000070a00720c */ /* 0x000fe40003f04070 */
[----:B------:R-:W-:-:S11]  /*04d0*/  ISETP.GE.AND P2, PT, R11, RZ, PT ;  /* 0x000000ff0b00720c */ /* 0x000fd60003f46270 */
[-C--:B------:R-:W-:Y:S02]  /*04e0*/  @!P0 IADD3 R7, R7, -R10.reuse, RZ ;  /* 0x8000000a07078210 */ /* 0x080fe40007ffe0ff */
[----:B------:R-:W-:Y:S02]  /*04f0*/  @!P0 IADD3 R9, R9, 0x1, RZ ;  /* 0x0000000109098810 */ /* 0x000fe40007ffe0ff */
[CC--:B------:R-:W-:Y:S02]  /*0500*/  ISETP.GE.U32.AND P4, PT, R7.reuse, R10.reuse, PT ;  /* 0x0000000a0700720c */ /* 0x0c0fe40003f86070 */
[----:B------:R-:W-:Y:S02]  /*0510*/  ISETP.GT.U32.AND P3, PT, R10, R7, PT ;  /* 0x000000070a00720c */ /* 0x000fe40003f64070 */
[----:B------:R-:W-:Y:S02]  /*0520*/  IADD3 R8, R7, -R10, RZ ;  /* 0x8000000a07087210 */ /* 0x000fe40007ffe0ff */
[----:B------:R-:W-:-:S02]  /*0530*/  ISETP.NE.AND P0, PT, R13, RZ, PT ;  /* 0x000000ff0d00720c */ /* 0x000fc40003f05270 */
[----:B------:R-:W-:Y:S02]  /*0540*/  SEL R7, R8, R7, !P3 ;  /* 0x0000000708077207 */ /* 0x000fe40005800000 */
[----:B------:R-:W-:Y:S02]  /*0550*/  ISETP.GE.U32.AND P3, PT, R78, UR14, PT ;  /* 0x0000000e4e007c0c */ /* 0x000fe4000bf66070 */
[----:B------:R-:W-:Y:S02]  /*0560*/  LOP3.LUT R8, RZ, R13, RZ, 0x33, !PT ;  /* 0x0000000dff087212 */ /* 0x000fe400078e33ff */
[----:B------:R-:W-:Y:S02]  /*0570*/  @!P5 IADD3 R7, -R7, RZ, RZ ;  /* 0x000000ff0707d210 */ /* 0x000fe40007ffe1ff */
[----:B------:R-:W-:Y:S02]  /*0580*/  @P4 IADD3 R9, R9, 0x1, RZ ;  /* 0x0000000109094810 */ /* 0x000fe40007ffe0ff */
[----:B------:R-:W-:-:S02]  /*0590*/  ISETP.GE.AND.EX P3, PT, R59, UR15, PT, P3 ;  /* 0x0000000f3b007c0c */ /* 0x000fc4000bf66330 */
[----:B------:R-:W-:Y:S02]  /*05a0*/  SEL R84, R8, R7, !P0 ;  /* 0x0000000708547207 */ /* 0x000fe40004000000 */
[----:B------:R-:W-:Y:S02]  /*05b0*/  @!P2 IADD3 R9, -R9, RZ, RZ ;  /* 0x000000ff0909a210 */ /* 0x000fe40007ffe1ff */
[----:B------:R-:W-:Y:S01]  /*05c0*/  ISETP.GT.U32.OR P3, PT, R81, 0x27f, P3 ;  /* 0x0000027f5100780c */ /* 0x000fe20001f64470 */
[----:B------:R-:W-:Y:S01]  /*05d0*/  IMAD R37, R84, 0x28, RZ ;  /* 0x0000002854257824 */ /* 0x000fe200078e02ff */
[----:B------:R-:W-:Y:S02]  /*05e0*/  SEL R11, R8, R9, !P0 ;  /* 0x00000009080b7207 */ /* 0x000fe40004000000 */
[----:B------:R-:W-:Y:S02]  /*05f0*/  SHF.R.S32.HI R10, RZ, 0x1f, R82 ;  /* 0x0000001fff0a7819 */ /* 0x000fe40000011452 */
[----:B------:R-:W-:-:S02]  /*0600*/  IADD3 R86, P0, R82, R37, RZ ;  /* 0x0000002552567210 */ /* 0x000fc40007f1e0ff */
[----:B------:R-:W-:Y:S02]  /*0610*/  SHF.R.S32.HI R8, RZ, 0x1f, R11 ;  /* 0x0000001fff087819 */ /* 0x000fe4000001140b */
[----:B------:R-:W-:Y:S02]  /*0620*/  LEA.HI.X.SX32 R87, R37, R10, 0x1, P0 ;  /* 0x0000000a25577211 */ /* 0x000fe400000f0eff */
[----:B------:R-:W-:Y:S01]  /*0630*/  SHF.R.S32.HI R7, RZ, 0x1f, R77 ;  /* 0x0000001fff077819 */ /* 0x000fe2000001144d */
[----:B------:R-:W-:Y:S01]  /*0640*/  IMAD R10, R8, UR12, RZ ;  /* 0x0000000c080a7c24 */ /* 0x000fe2000f8e02ff */
[----:B------:R-:W-:Y:S01]  /*0650*/  ISETP.GE.U32.AND P4, PT, R77, UR14, PT ;  /* 0x0000000e4d007c0c */ /* 0x000fe2000bf86070 */
[----:B------:R-:W3:Y:S01]  /*0660*/  @!P3 LDC.64 R8, c[0x0][0x288] ;  /* 0x0000a200ff08bb82 */ /* 0x000ee20000000a00 */
[----:B------:R-:W-:Y:S01]  /*0670*/  IMAD.WIDE.U32 R86, R11, UR12, R86 ;  /* 0x0000000c0b567c25 */ /* 0x000fe2000f8e0056 */
[----:B------:R-:W-:Y:S02]  /*0680*/  ISETP.GE.U32.AND P2, PT, R76, UR14, PT ;  /* 0x0000000e4c007c0c */ /* 0x000fe4000bf46070 */
[----:B------:R-:W-:Y:S01]  /*0690*/  ISETP.GE.AND.EX P4, PT, R7, UR15, PT, P4 ;  /* 0x0000000f07007c0c */ /* 0x000fe2000bf86340 */
[----:B------:R-:W-:Y:S01]  /*06a0*/  IMAD R89, R11, UR13, R10 ;  /* 0x0000000d0b597c24 */ /* 0x000fe2000f8e020a */
[----:B------:R-:W-:Y:S01]  /*06b0*/  @P1 MOV R88, R86 ;  /* 0x0000005600581202 */ /* 0x000fe20000000f00 */
[----:B-1----:R-:W-:Y:S01]  /*06c0*/  @P1 IMAD R10, R61, R14, RZ ;  /* 0x0000000e3d0a1224 */ /* 0x002fe200078e02ff */
[----:B------:R-:W-:Y:S01]  /*06d0*/  ISETP.GT.U32.OR P4, PT, R81, 0x27f, P4 ;  /* 0x0000027f5100780c */ /* 0x000fe20002784470 */
[----:B------:R-:W1:Y:S01]  /*06e0*/  @!P3 LDC.64 R20, c[0x0][0x230] ;  /* 0x00008c00ff14bb82 */ /* 0x000e620000000a00 */
[----:B------:R-:W-:Y:S01]  /*06f0*/  IADD3 R89, R87, R89, RZ ;  /* 0x0000005957597210 */ /* 0x000fe20007ffe0ff */
[----:B------:R-:W-:-:S02]  /*0700*/  @P1 IMAD R15, R79, R15, R10 ;  /* 0x0000000f4f0f1224 */ /* 0x000fc400078e020a */
[----:B------:R-:W-:-:S05]  /*0710*/  @P1 IMAD.WIDE.U32 R12, R79, R14, R88 ;  /* 0x0000000e4f0c1225 */ /* 0x000fca00078e0058 */
[----:B------:R-:W-:-:S03]  /*0720*/  @P1 IADD3 R15, R13, R15, RZ ;  /* 0x0000000f0d0f1210 */ /* 0x000fc60007ffe0ff */
[----:B------:R-:W4:Y:S01]  /*0730*/  @!P4 LDC.64 R10, c[0x0][0x288] ;  /* 0x0000a200ff0acb82 */ /* 0x000f220000000a00 */
[C---:B------:R-:W-:Y:S01]  /*0740*/  @P1 SHF.L.U32 R13, R12.reuse, 0x1, RZ ;  /* 0x000000010c0d1819 */ /* 0x040fe200000006ff */
[----:B---3--:R-:W-:Y:S01]  /*0750*/  @!P3 IMAD R14, R59, R8, RZ ;  /* 0x000000083b0eb224 */ /* 0x008fe200078e02ff */
[----:B------:R-:W-:Y:S02]  /*0760*/  @P1 SHF.L.U64.HI R16, R12, 0x1, R15 ;  /* 0x000000010c101819 */ /* 0x000fe4000001020f */
[----:B--2---:R-:W-:Y:S01]  /*0770*/  @P1 IADD3 R12, P0, R13, R18, RZ ;  /* 0x000000120d0c1210 */ /* 0x004fe20007f1e0ff */
[----:B------:R-:W-:Y:S01]  /*0780*/  @!P3 IMAD R17, R78, R9, R14 ;  /* 0x000000094e11b224 */ /* 0x000fe200078e020e */
[----:B------:R-:W-:Y:S02]  /*0790*/  SHF.R.S32.HI R9, RZ, 0x1f, R76 ;  /* 0x0000001fff097819 */ /* 0x000fe4000001144c */
[----:B------:R-:W-:Y:S02]  /*07a0*/  @!P3 MOV R14, R86 ;  /* 0x00000056000eb202 */ /* 0x000fe40000000f00 */
[----:B------:R-:W-:-:S02]  /*07b0*/  @!P3 MOV R15, R89 ;  /* 0x00000059000fb202 */ /* 0x000fc40000000f00 */
[----:B0-----:R-:W-:Y:S02]  /*07c0*/  @P1 IADD3 R22, P5, R13, R22, RZ ;  /* 0x000000160d161210 */ /* 0x001fe40007fbe0ff */
[----:B------:R-:W-:Y:S01]  /*07d0*/  ISETP.GE.AND.EX P2, PT, R9, UR15, PT, P2 ;  /* 0x0000000f09007c0c */ /* 0x000fe2000bf46320 */
[----:B------:R-:W-:Y:S01]  /*07e0*/  @!P3 IMAD.WIDE.U32 R14, R78, R8, R14 ;  /* 0x000000084e0eb225 */ /* 0x000fe200078e000e */
[C---:B------:R-:W-:Y:S02]  /*07f0*/  @P1 IADD3.X R13, R16.reuse, R19, RZ, P0, !PT ;  /* 0x00000013100d1210 */ /* 0x040fe400007fe4ff */
[----:B------:R-:W0:Y:S01]  /*0800*/  @!P3 LDC.64 R18, c[0x0][0x228] ;  /* 0x00008a00ff12bb82 */ /* 0x000e220000000a00 */
[----:B------:R-:W-:Y:S02]  /*0810*/  ISETP.GT.U32.OR P2, PT, R81, 0x27f, P2 ;  /* 0x0000027f5100780c */ /* 0x000fe40001744470 */
[----:B------:R-:W-:Y:S01]  /*0820*/  @P1 IADD3.X R23, R16, R23, RZ, P5, !PT ;  /* 0x0000001710171210 */ /* 0x000fe20002ffe4ff */
[----:B------:R2:W5:Y:S01]  /*0830*/  @P1 LDG.E R69, desc[UR8][R12.64] ;  /* 0x000000080c451981 */ /* 0x000562000c1e1900 */
[----:B------:R-:W-:Y:S01]  /*0840*/  @!P3 IADD3 R15, R15, R17, RZ ;  /* 0x000000110f0fb210 */ /* 0x000fe20007ffe0ff */
[----:B----4-:R-:W-:Y:S01]  /*0850*/  @!P4 IMAD R24, R7, R10, RZ ;  /* 0x0000000a0718c224 */ /* 0x010fe200078e02ff */
[C---:B------:R-:W-:Y:S01]  /*0860*/  @!P3 SHF.L.U32 R27, R14.reuse, 0x1, RZ ;  /* 0x000000010e1bb819 */ /* 0x040fe200000006ff */
[----:B------:R-:W3:Y:S01]  /*0870*/  @!P4 LDC.64 R16, c[0x0][0x230] ;  /* 0x00008c00ff10cb82 */ /* 0x000ee20000000a00 */
[----:B------:R-:W-:Y:S01]  /*0880*/  @!P3 SHF.L.U64.HI R8, R14, 0x1, R15 ;  /* 0x000000010e08b819 */ /* 0x000fe2000001020f */
[----:B------:R-:W-:Y:S01]  /*0890*/  @!P4 IMAD R29, R77, R11, R24 ;  /* 0x0000000b4d1dc224 */ /* 0x000fe200078e0218 */
[----:B------:R-:W-:-:S02]  /*08a0*/  SHF.R.S32.HI R11, RZ, 0x1f, R75 ;  /* 0x0000001fff0b7819 */ /* 0x000fc4000001144b */
[----:B------:R-:W-:Y:S02]  /*08b0*/  CS2R R66, SRZ ;  /* 0x0000000000427805 */ /* 0x000fe4000001ff00 */
[----:B------:R-:W-:Y:S01]  /*08c0*/  ISETP.GE.U32.AND P0, PT, R75, UR14, PT ;  /* 0x0000000e4b007c0c */ /* 0x000fe2000bf06070 */
[----:B------:R-:W5:Y:S01]  /*08d0*/  @P1 LDG.E R68, desc[UR8][R22.64] ;  /* 0x0000000816441981 */ /* 0x000f62000c1e1900 */
[----:B------:R-:W-:Y:S01]  /*08e0*/  @!P4 MOV R24, R86 ;  /* 0x000000560018c202 */ /* 0x000fe20000000f00 */
[----:B--2---:R-:W2:Y:S01]  /*08f0*/  @!P4 LDC.64 R12, c[0x0][0x228] ;  /* 0x00008a00ff0ccb82 */ /* 0x004ea20000000a00 */
[----:B------:R-:W-:Y:S02]  /*0900*/  @!P4 MOV R25, R89 ;  /* 0x000000590019c202 */ /* 0x000fe40000000f00 */
[----:B------:R-:W-:Y:S02]  /*0910*/  ISETP.GE.AND.EX P0, PT, R11, UR15, PT, P0 ;  /* 0x0000000f0b007c0c */ /* 0x000fe4000bf06300 */
[----:B-1----:R-:W-:Y:S01]  /*0920*/  @!P3 IADD3 R20, P6, R27, R20, RZ ;  /* 0x000000141b14b210 */ /* 0x002fe20007fde0ff */
[----:B------:R-:W-:-:S02]  /*0930*/  @!P4 IMAD.WIDE.U32 R24, R77, R10, R24 ;  /* 0x0000000a4d18c225 */ /* 0x000fc400078e0018 */
[----:B------:R-:W1:Y:S01]  /*0940*/  @!P2 LDC.64 R14, c[0x0][0x288] ;  /* 0x0000a200ff0eab82 */ /* 0x000e620000000a00 */
[----:B------:R-:W-:Y:S02]  /*0950*/  ISETP.GT.U32.OR P0, PT, R81, 0x27f, P0 ;  /* 0x0000027f5100780c */ /* 0x000fe40000704470 */
[----:B0-----:R-:W-:Y:S02]  /*0960*/  @!P3 IADD3 R18, P5, R27, R18, RZ ;  /* 0x000000121b12b210 */ /* 0x001fe40007fbe0ff */
[----:B------:R-:W-:Y:S02]  /*0970*/  @!P4 IADD3 R25, R25, R29, RZ ;  /* 0x0000001d1919c210 */ /* 0x000fe40007ffe0ff */
[----:B------:R-:W-:Y:S01]  /*0980*/  @!P4 SHF.L.U32 R27, R24, 0x1, RZ ;  /* 0x00000001181bc819 */ /* 0x000fe200000006ff */
[----:B------:R-:W0:Y:S01]  /*0990*/  @!P2 LDC.64 R34, c[0x0][0x230] ;  /* 0x00008c00ff22ab82 */ /* 0x000e220000000a00 */
[----:B------:R-:W-:Y:S02]  /*09a0*/  MOV R70, RZ ;  /* 0x000000ff00467202 */ /* 0x000fe40000000f00 */
[----:B------:R-:W-:-:S02]  /*09b0*/  @!P3 IADD3.X R21, R8, R21, RZ, P6, !PT ;  /* 0x000000150815b210 */ /* 0x000fc400037fe4ff */
[----:B------:R-:W-:Y:S02]  /*09c0*/  @!P3 IADD3.X R19, R8, R19, RZ, P5, !PT ;  /* 0x000000130813b210 */ /* 0x000fe40002ffe4ff */
[----:B------:R-:W-:Y:S01]  /*09d0*/  @!P4 SHF.L.U64.HI R8, R24, 0x1, R25 ;  /* 0x000000011808c819 */ /* 0x000fe20000010219 */
[----:B------:R-:W5:Y:S01]  /*09e0*/  @!P3 LDG.E R70, desc[UR8][R20.64] ;  /* 0x000000081446b981 */ /* 0x000f62000c1e1900 */
[C---:B---3--:R-:W-:Y:S01]  /*09f0*/  @!P4 IADD3 R24, P5, R27.reuse, R16, RZ ;  /* 0x000000101b18c210 */ /* 0x048fe20007fbe0ff */
[----:B------:R-:W3:Y:S02]  /*0a00*/  @!P2 LDC.64 R30, c[0x0][0x228] ;  /* 0x00008a00ff1eab82 */ /* 0x000ee40000000a00 */
[----:B------:R4:W5:Y:S01]  /*0a10*/  @!P3 LDG.E R67, desc[UR8][R18.64] ;  /* 0x000000081243b981 */ /* 0x000962000c1e1900 */
[----:B--2---:R-:W-:Y:S02]  /*0a20*/  @!P4 IADD3 R26, P3, R27, R12, RZ ;  /* 0x0000000c1b1ac210 */ /* 0x004fe40007f7e0ff */
[----:B------:R-:W-:-:S03]  /*0a30*/  @!P4 IADD3.X R25, R8, R17, RZ, P5, !PT ;  /* 0x000000110819c210 */ /* 0x000fc60002ffe4ff */
[----:B------:R-:W2:Y:S01]  /*0a40*/  @!P0 LDC.64 R16, c[0x0][0x288] ;  /* 0x0000a200ff108b82 */ /* 0x000ea20000000a00 */
[----:B------:R-:W-:Y:S01]  /*0a50*/  @!P4 IADD3.X R27, R8, R13, RZ, P3, !PT ;  /* 0x0000000d081bc210 */ /* 0x000fe20001ffe4ff */
[----:B-1----:R-:W-:Y:S01]  /*0a60*/  @!P2 IMAD R10, R9, R14, RZ ;  /* 0x0000000e090aa224 */ /* 0x002fe200078e02ff */
[----:B------:R-:W-:Y:S02]  /*0a70*/  SHF.R.S32.HI R13, RZ, 0x1f, R74 ;  /* 0x0000001fff0d7819 */ /* 0x000fe4000001144a */
[----:B----4-:R-:W-:Y:S02]  /*0a80*/  @!P2 MOV R18, R86 ;  /* 0x000000560012a202 */ /* 0x010fe40000000f00 */
[----:B------:R-:W-:Y:S02]  /*0a90*/  @!P2 MOV R19, R89 ;  /* 0x000000590013a202 */ /* 0x000fe40000000f00 */
[----:B------:R-:W-:Y:S02]  /*0aa0*/  CS2R R64, SRZ ;  /* 0x0000000000407805 */ /* 0x000fe4000001ff00 */
[----:B------:R-:W-:Y:S01]  /*0ab0*/  ISETP.GE.U32.AND P3, PT, R74, UR14, PT ;  /* 0x0000000e4a007c0c */ /* 0x000fe2000bf66070 */
[C---:B------:R-:W-:Y:S01]  /*0ac0*/  @!P2 IMAD R23, R76.reuse, R15, R10 ;  /* 0x0000000f4c17a224 */ /* 0x040fe200078e020a */
[----:B------:R-:W1:Y:S01]  /*0ad0*/  @!P0 LDC.64 R38, c[0x0][0x228] ;  /* 0x00008a00ff268b82 */ /* 0x000e620000000a00 */
[----:B------:R-:W-:Y:S01]  /*0ae0*/  @!P2 IMAD.WIDE.U32 R14, R76, R14, R18 ;  /* 0x0000000e4c0ea225 */ /* 0x000fe200078e0012 */
[----:B------:R-:W-:Y:S01]  /*0af0*/  ISETP.GE.AND.EX P3, PT, R13, UR15, PT, P3 ;  /* 0x0000000f0d007c0c */ /* 0x000fe2000bf66330 */
[----:B------:R4:W5:Y:S03]  /*0b00*/  @!P4 LDG.E R65, desc[UR8][R24.64] ;  /* 0x000000081841c981 */ /* 0x000966000c1e1900 */
[----:B------:R-:W-:Y:S01]  /*0b10*/  ISETP.GT.U32.OR P3, PT, R81, 0x27f, P3 ;  /* 0x0000027f5100780c */ /* 0x000fe20001f64470 */
[----:B------:R3:W5:Y:S01]  /*0b20*/  @!P4 LDG.E R64, desc[UR8][R26.64] ;  /* 0x000000081a40c981 */ /* 0x000762000c1e1900 */
[----:B------:R-:W-:-:S02]  /*0b30*/  @!P2 IADD3 R15, R15, R23, RZ ;  /* 0x000000170f0fa210 */ /* 0x000fc40007ffe0ff */
[----:B------:R-:W1:Y:S01]  /*0b40*/  @!P0 LDC.64 R22, c[0x0][0x230] ;  /* 0x00008c00ff168b82 */ /* 0x000e620000000a00 */
[C---:B------:R-:W-:Y:S02]  /*0b50*/  @!P2 SHF.L.U32 R19, R14.reuse, 0x1, RZ ;  /* 0x000000010e13a819 */ /* 0x040fe400000006ff */
[----:B------:R-:W-:Y:S02]  /*0b60*/  @!P2 SHF.L.U64.HI R14, R14, 0x1, R15 ;  /* 0x000000010e0ea819 */ /* 0x000fe4000001020f */
[----:B------:R-:W-:Y:S02]  /*0b70*/  SHF.R.S32.HI R15, RZ, 0x1f, R73 ;  /* 0x0000001fff0f7819 */ /* 0x000fe40000011449 */
[----:B------:R-:W-:Y:S01]  /*0b80*/  ISETP.GE.U32.AND P4, PT, R73, UR14, PT ;  /* 0x0000000e49007c0c */ /* 0x000fe2000bf86070 */
[----:B--2---:R-:W-:Y:S01]  /*0b90*/  @!P0 IMAD R8, R11, R16, RZ ;  /* 0x000000100b088224 */ /* 0x004fe200078e02ff */
[----:B----4-:R-:W-:Y:S01]  /*0ba0*/  @!P0 MOV R24, R86 ;  /* 0x0000005600188202 */ /* 0x010fe20000000f00 */
[----:B------:R-:W2:Y:S01]  /*0bb0*/  @!P3 LDC.64 R20, c[0x0][0x288] ;  /* 0x0000a200ff14bb82 */ /* 0x000ea20000000a00 */
[----:B------:R-:W-:-:S02]  /*0bc0*/  ISETP.GE.AND.EX P4, PT, R15, UR15, PT, P4 ;  /* 0x0000000f0f007c0c */ /* 0x000fc4000bf86340 */
[----:B------:R-:W-:Y:S02]  /*0bd0*/  @!P0 MOV R25, R89 ;  /* 0x0000005900198202 */ /* 0x000fe40000000f00 */
[C---:B0-----:R-:W-:Y:S02]  /*0be0*/  @!P2 IADD3 R34, P5, R19.reuse, R34, RZ ;  /* 0x000000221322a210 */ /* 0x041fe40007fbe0ff */
[----:B---3--:R-:W-:Y:S01]  /*0bf0*/  @!P2 IADD3 R30, P6, R19, R30, RZ ;  /* 0x0000001e131ea210 */ /* 0x008fe20007fde0ff */
[----:B------:R-:W0:Y:S01]  /*0c00*/  @!P3 LDC.64 R32, c[0x0][0x228] ;  /* 0x00008a00ff20bb82 */ /* 0x000e220000000a00 */
[----:B------:R-:W-:Y:S01]  /*0c10*/  ISETP.GT.U32.OR P4, PT, R81, 0x27f, P4 ;  /* 0x0000027f5100780c */ /* 0x000fe20002784470 */
[C---:B------:R-:W-:Y:S02]  /*0c20*/  @!P0 IMAD R27, R75.reuse, R17, R8 ;  /* 0x000000114b1b8224 */ /* 0x040fe400078e0208 */
[----:B------:R-:W-:-:S04]  /*0c30*/  @!P0 IMAD.WIDE.U32 R24, R75, R16, R24 ;  /* 0x000000104b188225 */ /* 0x000fc800078e0018 */
[----:B------:R-:W3:Y:S01]  /*0c40*/  LDC.64 R18, c[0x0][0x248] ;  /* 0x00009200ff127b82 */ /* 0x000ee20000000a00 */
[----:B------:R-:W-:Y:S02]  /*0c50*/  @!P2 IADD3.X R35, R14, R35, RZ, P5, !PT ;  /* 0x000000230e23a210 */ /* 0x000fe40002ffe4ff */
[----:B------:R-:W-:Y:S02]  /*0c60*/  SHF.R.S32.HI R17, RZ, 0x1f, R72 ;  /* 0x0000001fff117819 */ /* 0x000fe40000011448 */
[----:B------:R-:W-:Y:S02]  /*0c70*/  @!P0 IADD3 R25, R25, R27, RZ ;  /* 0x0000001b19198210 */ /* 0x000fe40007ffe0ff */
[----:B------:R-:W-:Y:S02]  /*0c80*/  CS2R R62, SRZ ;  /* 0x00000000003e7805 */ /* 0x000fe4000001ff00 */
[----:B------:R-:W-:Y:S01]  /*0c90*/  ISETP.GE.U32.AND P5, PT, R72, UR14, PT ;  /* 0x0000000e48007c0c */ /* 0x000fe2000bfa6070 */
[----:B------:R-:W4:Y:S01]  /*0ca0*/  @!P4 LDC.64 R28, c[0x0][0x288] ;  /* 0x0000a200ff1ccb82 */ /* 0x000f220000000a00 */
[----:B------:R-:W-:-:S02]  /*0cb0*/  @!P0 SHF.L.U32 R27, R24, 0x1, RZ ;  /* 0x00000001181b8819 */ /* 0x000fc400000006ff */
[----:B------:R-:W-:Y:S01]  /*0cc0*/  MOV R60, RZ ;  /* 0x000000ff003c7202 */ /* 0x000fe20000000f00 */
[----:B--2---:R-:W-:Y:S01]  /*0cd0*/  @!P3 IMAD R10, R13, R20, RZ ;  /* 0x000000140d0ab224 */ /* 0x004fe200078e02ff */
[----:B------:R-:W-:Y:S01]  /*0ce0*/  @!P2 IADD3.X R31, R14, R31, RZ, P6, !PT ;  /* 0x0000001f0e1fa210 */ /* 0x000fe200037fe4ff */
[----:B------:R2:W5:Y:S01]  /*0cf0*/  @!P2 LDG.E R66, desc[UR8][R34.64] ;  /* 0x000000082242a981 */ /* 0x000562000c1e1900 */
[----:B------:R-:W-:Y:S02]  /*0d00*/  ISETP.GE.AND.EX P5, PT, R17, UR15, PT, P5 ;  /* 0x0000000f11007c0c */ /* 0x000fe4000bfa6350 */
[----:B------:R-:W-:Y:S01]  /*0d10*/  @!P0 SHF.L.U64.HI R8, R24, 0x1, R25 ;  /* 0x0000000118088819 */ /* 0x000fe20000010219 */
[----:B------:R0:W5:Y:S01]  /*0d20*/  @!P2 LDG.E R63, desc[UR8][R30.64] ;  /* 0x000000081e3fa981 */ /* 0x000162000c1e1900 */
[----:B-1----:R-:W-:Y:S01]  /*0d30*/  @!P0 IADD3 R22, P6, R27, R22, RZ ;  /* 0x000000161b168210 */ /* 0x002fe20007fde0ff */
[----:B------:R-:W1:Y:S01]  /*0d40*/  @!P3 LDC.64 R24, c[0x0][0x230] ;  /* 0x00008c00ff18bb82 */ /* 0x000e620000000a00 */
[----:B------:R-:W-:-:S02]  /*0d50*/  ISETP.GT.U32.OR P5, PT, R81, 0x27f, P5 ;  /* 0x0000027f5100780c */ /* 0x000fc40002fa4470 */
[----:B------:R-:W-:Y:S01]  /*0d60*/  @!P0 IADD3.X R23, R8, R23, RZ, P6, !PT ;  /* 0x0000001708178210 */ /* 0x000fe200037fe4ff */
[----:B---3--:R-:W-:-:S04]  /*0d70*/  IMAD.WIDE R18, R80, 0x8, R18 ;  /* 0x0000000850127825 */ /* 0x008fc800078e0212 */
[----:B------:R3:W5:Y:S01]  /*0d80*/  @!P0 LDG.E R60, desc[UR8][R22.64] ;  /* 0x00000008163c8981 */ /* 0x000762000c1e1900 */
[----:B--2---:R-:W-:Y:S01]  /*0d90*/  @!P3 IMAD R35, R74, R21, R10 ;  /* 0x000000154a23b224 */ /* 0x004fe200078e020a */
[----:B------:R-:W-:Y:S01]  /*0da0*/  @!P0 IADD3 R38, P2, R27, R38, RZ ;  /* 0x000000261b268210 */ /* 0x000fe20007f5e0ff */
[----:B0-----:R-:W0:Y:S01]  /*0db0*/  @!P4 LDC.64 R30, c[0x0][0x230] ;  /* 0x00008c00ff1ecb82 */ /* 0x001e220000000a00 */
[----:B------:R-:W-:Y:S01]  /*0dc0*/  MOV R58, RZ ;  /* 0x000000ff003a7202 */ /* 0x000fe20000000f00 */
[----:B------:R-:W2:Y:S01]  /*0dd0*/  LDG.E.64 R18, desc[UR8][R18.64] ;  /* 0x0000000812127981 */ /* 0x000ea2000c1e1b00 */
[----:B---3--:R-:W-:-:S05]  /*0de0*/  @!P3 MOV R22, R86 ;  /* 0x000000560016b202 */ /* 0x008fca0000000f00 */
[----:B------:R-:W3:Y:S01]  /*0df0*/  @!P5 LDC.64 R26, c[0x0][0x288] ;  /* 0x0000a200ff1adb82 */ /* 0x000ee20000000a00 */
[----:B------:R-:W-:-:S03]  /*0e00*/  @!P3 MOV R23, R89 ;  /* 0x000000590017b202 */ /* 0x000fc60000000f00 */
[----:B------:R-:W-:Y:S01]  /*0e10*/  @!P3 IMAD.WIDE.U32 R20, R74, R20, R22 ;  /* 0x000000144a14b225 */ /* 0x000fe200078e0016 */
[----:B------:R-:W-:-:S04]  /*0e20*/  @!P0 IADD3.X R39, R8, R39, RZ, P2, !PT ;  /* 0x0000002708278210 */ /* 0x000fc800017fe4ff */
[----:B------:R-:W-:Y:S01]  /*0e30*/  @!P3 IADD3 R21, R21, R35, RZ ;  /* 0x000000231515b210 */ /* 0x000fe20007ffe0ff */
[----:B----4-:R-:W-:Y:S01]  /*0e40*/  @!P4 IMAD R10, R15, R28, RZ ;  /* 0x0000001c0f0ac224 */ /* 0x010fe200078e02ff */
[C---:B------:R-:W-:Y:S01]  /*0e50*/  @!P3 SHF.L.U32 R23, R20.reuse, 0x1, RZ ;  /* 0x000000011417b819 */ /* 0x040fe200000006ff */
[----:B------:R4:W5:Y:S01]  /*0e60*/  @!P0 LDG.E R58, desc[UR8][R38.64] ;  /* 0x00000008263a8981 */ /* 0x000962000c1e1900 */
[----:B------:R-:W-:Y:S02]  /*0e70*/  @!P3 SHF.L.U64.HI R8, R20, 0x1, R21 ;  /* 0x000000011408b819 */ /* 0x000fe40000010215 */
[----:B------:R-:W-:Y:S02]  /*0e80*/  @!P4 MOV R20, R86 ;  /* 0x000000560014c202 */ /* 0x000fe40000000f00 */
[----:B------:R-:W-:Y:S02]  /*0e90*/  @!P4 MOV R21, R89 ;  /* 0x000000590015c202 */ /* 0x000fe40000000f00 */
[----:B-1----:R-:W-:Y:S01]  /*0ea0*/  @!P3 IADD3 R34, P0, R23, R24, RZ ;  /* 0x000000181722b210 */ /* 0x002fe20007f1e0ff */
[----:B------:R-:W-:Y:S01]  /*0eb0*/  @!P4 IMAD R41, R73, R29, R10 ;  /* 0x0000001d4929c224 */ /* 0x000fe200078e020a */
[----:B------:R-:W-:Y:S01]  /*0ec0*/  @!P3 IADD3 R32, P2, R23, R32, RZ ;  /* 0x000000201720b210 */ /* 0x000fe20007f5e0ff */
[----:B------:R-:W-:Y:S01]  /*0ed0*/  @!P4 IMAD.WIDE.U32 R28, R73, R28, R20 ;  /* 0x0000001c491cc225 */ /* 0x000fe200078e0014 */
[----:B------:R-:W-:Y:S01]  /*0ee0*/  @!P3 IADD3.X R35, R8, R25, RZ, P0, !PT ;  /* 0x000000190823b210 */ /* 0x000fe200007fe4ff */
[----:B------:R-:W1:Y:S03]  /*0ef0*/  @!P4 LDC.64 R20, c[0x0][0x228] ;  /* 0x00008a00ff14cb82 */ /* 0x000e660000000a00 */
[----:B------:R-:W-:Y:S01]  /*0f00*/  @!P4 IADD3 R29, R29, R41, RZ ;  /* 0x000000291d1dc210 */ /* 0x000fe20007ffe0ff */
[----:B---3--:R-:W-:-:S04]  /*0f10*/  @!P5 IMAD R12, R17, R26, RZ ;  /* 0x0000001a110cd224 */ /* 0x008fc800078e02ff */
[----:B------:R-:W3:Y:S08]  /*0f20*/  @!P5 LDC.64 R22, c[0x0][0x230] ;  /* 0x00008c00ff16db82 */ /* 0x000ef00000000a00 */
[----:B------:R-:W3:Y:S01]  /*0f30*/  @!P5 LDC.64 R24, c[0x0][0x228] ;  /* 0x00008a00ff18db82 */ /* 0x000ee20000000a00 */
[C---:B----4-:R-:W-:Y:S01]  /*0f40*/  @!P4 SHF.L.U32 R39, R28.reuse, 0x1, RZ ;  /* 0x000000011c27c819 */ /* 0x050fe200000006ff */
[----:B------:R-:W5:Y:S01]  /*0f50*/  @!P3 LDG.E R62, desc[UR8][R34.64] ;  /* 0x00000008223eb981 */ /* 0x000f62000c1e1900 */
[----:B------:R-:W-:-:S02]  /*0f60*/  @!P4 SHF.L.U64.HI R10, R28, 0x1, R29 ;  /* 0x000000011c0ac819 */ /* 0x000fc4000001021d */
[----:B------:R-:W-:Y:S02]  /*0f70*/  @!P5 MOV R28, R86 ;  /* 0x00000056001cd202 */ /* 0x000fe40000000f00 */
[----:B------:R-:W-:Y:S01]  /*0f80*/  @!P5 MOV R29, R89 ;  /* 0x00000059001dd202 */ /* 0x000fe20000000f00 */
[C---:B------:R-:W-:Y:S01]  /*0f90*/  @!P5 IMAD R41, R72.reuse, R27, R12 ;  /* 0x0000001b4829d224 */ /* 0x040fe200078e020c */
[----:B------:R-:W-:Y:S01]  /*0fa0*/  MOV R16, RZ ;  /* 0x000000ff00107202 */ /* 0x000fe20000000f00 */
[----:B------:R-:W-:Y:S01]  /*0fb0*/  @!P5 IMAD.WIDE.U32 R26, R72, R26, R28 ;  /* 0x0000001a481ad225 */ /* 0x000fe200078e001c */
[----:B------:R-:W-:Y:S02]  /*0fc0*/  @!P3 IADD3.X R33, R8, R33, RZ, P2, !PT ;  /* 0x000000210821b210 */ /* 0x000fe400017fe4ff */
[----:B0-----:R-:W-:Y:S02]  /*0fd0*/  @!P4 IADD3 R30, P0, R39, R30, RZ ;  /* 0x0000001e271ec210 */ /* 0x001fe40007f1e0ff */
[----:B------:R-:W-:Y:S01]  /*0fe0*/  @!P5 IADD3 R29, R27, R41, RZ ;  /* 0x000000291b1dd210 */ /* 0x000fe20007ffe0ff */
[----:B------:R0:W5:Y:S01]  /*0ff0*/  @!P3 LDG.E R16, desc[UR8][R32.64] ;  /* 0x000000082010b981 */ /* 0x000162000c1e1900 */
[----:B------:R-:W-:-:S02]  /*1000*/  @!P5 SHF.L.U32 R27, R26, 0x1, RZ ;  /* 0x000000011a1bd819 */ /* 0x000fc400000006ff */
[----:B------:R-:W-:Y:S02]  /*1010*/  @!P4 IADD3.X R31, R10, R31, RZ, P0, !PT ;  /* 0x0000001f0a1fc210 */ /* 0x000fe400007fe4ff */
[----:B------:R-:W-:Y:S02]  /*1020*/  @!P5 SHF.L.U64.HI R8, R26, 0x1, R29 ;  /* 0x000000011a08d819 */ /* 0x000fe4000001021d */
[----:B-1----:R-:W-:Y:S02]  /*1030*/  @!P4 IADD3 R28, P0, R39, R20, RZ ;  /* 0x00000014271cc210 */ /* 0x002fe40007f1e0ff */
[C---:B---3--:R-:W-:Y:S02]  /*1040*/  @!P5 IADD3 R26, P2, R27.reuse, R22, RZ ;  /* 0x000000161b1ad210 */ /* 0x048fe40007f5e0ff */
[----:B------:R-:W-:Y:S02]  /*1050*/  @!P5 IADD3 R24, P3, R27, R24, RZ ;  /* 0x000000181b18d210 */ /* 0x000fe40007f7e0ff */
[----:B------:R-:W-:-:S02]  /*1060*/  @!P4 IADD3.X R29, R10, R21, RZ, P0, !PT ;  /* 0x000000150a1dc210 */ /* 0x000fc400007fe4ff */
[C---:B------:R-:W-:Y:S02]  /*1070*/  @!P5 IADD3.X R27, R8.reuse, R23, RZ, P2, !PT ;  /* 0x00000017081bd210 */ /* 0x040fe400017fe4ff */
[----:B------:R-:W-:Y:S02]  /*1080*/  @!P5 IADD3.X R25, R8, R25, RZ, P3, !PT ;  /* 0x000000190819d210 */ /* 0x000fe40001ffe4ff */
[----:B------:R-:W-:Y:S02]  /*1090*/  MOV R12, RZ ;  /* 0x000000ff000c7202 */ /* 0x000fe40000000f00 */
[----:B------:R-:W-:Y:S02]  /*10a0*/  MOV R10, RZ ;  /* 0x000000ff000a7202 */ /* 0x000fe40000000f00 */
[----:B------:R-:W-:Y:S02]  /*10b0*/  MOV R14, RZ ;  /* 0x000000ff000e7202 */ /* 0x000fe40000000f00 */
[----:B------:R-:W-:Y:S01]  /*10c0*/  MOV R8, RZ ;  /* 0x000000ff00087202 */ /* 0x000fe20000000f00 */
[----:B------:R1:W5:Y:S04]  /*10d0*/  @!P4 LDG.E R12, desc[UR8][R30.64] ;  /* 0x000000081e0cc981 */ /* 0x000368000c1e1900 */
[----:B------:R1:W5:Y:S04]  /*10e0*/  @!P4 LDG.E R10, desc[UR8][R28.64] ;  /* 0x000000081c0ac981 */ /* 0x000368000c1e1900 */
[----:B------:R1:W5:Y:S04]  /*10f0*/  @!P5 LDG.E R14, desc[UR8][R26.64] ;  /* 0x000000081a0ed981 */ /* 0x000368000c1e1900 */
[----:B------:R1:W5:Y:S01]  /*1100*/  @!P5 LDG.E R8, desc[UR8][R24.64] ;  /* 0x000000081808d981 */ /* 0x000362000c1e1900 */
[----:B------:R-:W-:Y:S01]  /*1110*/  ISETP.GT.U32.AND P2, PT, R81, 0x27f, PT ;  /* 0x0000027f5100780c */ /* 0x000fe20003f44070 */
[----:B------:R-:W-:Y:S01]  /*1120*/  BSSY B0, `(.L_x_78) ;  /* 0x0000013000007945 */ /* 0x000fe20003800000 */
[----:B------:R-:W-:-:S02]  /*1130*/  CS2R R20, SRZ ;  /* 0x0000000000147805 */ /* 0x000fc4000001ff00 */
[----:B------:R-:W-:Y:S01]  /*1140*/  CS2R R22, SRZ ;  /* 0x0000000000167805 */ /* 0x000fe2000001ff00 */
[----:B--2---:R-:W-:-:S05]  /*1150*/  FFMA.FTZ R19, -R18, R18, R19 ;  /* 0x0000001212137223 */ /* 0x004fca0000010113 */
[----:B------:R-:W-:-:S13]  /*1160*/  FSETP.GTU.FTZ.AND P0, PT, R19, RZ, PT ;  /* 0x000000ff1300720b */ /* 0x000fda0003f1c000 */
[----:B0-----:R-:W0:Y:S02]  /*1170*/  @P0 LDC R32, c[0x0][0x250] ;  /* 0x00009400ff200b82 */ /* 0x001e240000000800 */
[----:B0-----:R-:W-:Y:S01]  /*1180*/  @P0 FADD.FTZ R32, R19, R32 ;  /* 0x0000002013200221 */ /* 0x001fe20000010000 */
[----:B------:R-:W-:Y:S01]  /*1190*/  MOV R19, 0x3f800000 ;  /* 0x3f80000000137802 */ /* 0x000fe20000000f00 */
[----:B-1----:R-:W-:Y:S06]  /*11a0*/  @P2 BRA `(.L_x_79) ;  /* 0x0000000000282947 */ /* 0x002fec0003800000 */
        /* <DEDUP_REMOVED lines=10> */
.L_x_79:
[----:B------:R-:W-:Y:S05]  /*1250*/  BSYNC B0 ;  /* 0x0000000000007941 */ /* 0x000fea0003800000 */
.L_x_78:
[----:B------:R-:W1:Y:S01]  /*1260*/  @P0 MUFU.RSQ R19, R32 ;  /* 0x0000002000130308 */ /* 0x000e620000001400 */
[----:B------:R-:W-:Y:S02]  /*1270*/  ISETP.NE.AND P5, PT, RZ, UR10, PT ;  /* 0x0000000aff007c0c */ /* 0x000fe4000bfa5270 */
[C---:B0----5:R-:W-:Y:S02]  /*1280*/  PRMT R24, R69.reuse, 0x7632, R24 ;  /* 0x0000763245187816 */ /* 0x061fe40000000018 */
[----:B------:R-:W-:Y:S02]  /*1290*/  SHF.L.U32 R25, R69, 0x10, RZ ;  /* 0x0000001045197819 */ /* 0x000fe400000006ff */
[----:B------:R-:W-:Y:S02]  /*12a0*/  PRMT R26, R70, 0x7632, R26 ;  /* 0x00007632461a7816 */ /* 0x000fe4000000001a */
[----:B------:R-:W-:Y:S01]  /*12b0*/  SHF.L.U32 R27, R24, 0x10, RZ ;  /* 0x00000010181b7819 */ /* 0x000fe200000006ff */
[----:B------:R-:W-:Y:S01]  /*12c0*/  FADD.FTZ R24, -R18, R25 ;  /* 0x0000001912187221 */ /* 0x000fe20000010100 */
[----:B------:R-:W-:-:S02]  /*12d0*/  SHF.L.U32 R33, R70, 0x10, RZ ;  /* 0x0000001046217819 */ /* 0x000fc400000006ff */
[----:B------:R-:W-:Y:S01]  /*12e0*/  SHF.L.U32 R39, R26, 0x10, RZ ;  /* 0x000000101a277819 */ /* 0x000fe200000006ff */
[----:B------:R-:W-:Y:S01]  /*12f0*/  FADD.FTZ R26, -R18, R27 ;  /* 0x0000001b121a7221 */ /* 0x000fe20000010100 */
[----:B------:R-:W-:Y:S01]  /*1300*/  PRMT R29, R68, 0x7632, R29 ;  /* 0x00007632441d7816 */ /* 0x000fe2000000001d */
[----:B------:R-:W-:Y:S01]  /*1310*/  FADD.FTZ R40, -R18, R33 ;  /* 0x0000002112287221 */ /* 0x000fe20000010100 */
[C---:B------:R-:W-:Y:S01]  /*1320*/  PRMT R28, R67.reuse, 0x7632, R28 ;  /* 0x00007632431c7816 */ /* 0x040fe2000000001c */
[-C--:B-1----:R-:W-:Y:S01]  /*1330*/  FMUL.FTZ R25, R24, R19.reuse ;  /* 0x0000001318197220 */ /* 0x082fe20000410000 */
[----:B------:R-:W-:Y:S01]  /*1340*/  SHF.L.U32 R31, R68, 0x10, RZ ;  /* 0x00000010441f7819 */ /* 0x000fe200000006ff */
[----:B------:R-:W-:Y:S01]  /*1350*/  FMUL.FTZ R24, R26, R19 ;  /* 0x000000131a187220 */ /* 0x000fe20000410000 */
[----:B------:R-:W-:Y:S02]  /*1360*/  SHF.L.U32 R30, R67, 0x10, RZ ;  /* 0x00000010431e7819 */ /* 0x000fe400000006ff */
[----:B------:R-:W-:-:S02]  /*1370*/  PRMT R32, R65, 0x7632, R32 ;  /* 0x0000763241207816 */ /* 0x000fc40000000020 */
        /* <DEDUP_REMOVED lines=21> */
.L_x_80:
[----:B------:R-:W-:Y:S01]  /*14d0*/  FMUL.FTZ R26, R31, R20 ;  /* 0x000000141f1a7220 */ /* 0x000fe20000410000 */
[----:B------:R-:W-:Y:S01]  /*14e0*/  FADD.FTZ R36, -R18, R39 ;  /* 0x0000002712247221 */ /* 0x000fe20000010100 */
[----:B------:R-:W-:Y:S01]  /*14f0*/  FMUL.FTZ R27, R40, R19 ;  /* 0x00000013281b7220 */ /* 0x000fe20000410000 */
[----:B------:R-:W-:Y:S01]  /*1500*/  FMUL.FTZ R34, R29, R21 ;  /* 0x000000151d227220 */ /* 0x000fe20000410000 */
[----:B------:R-:W-:Y:S01]  /*1510*/  FFMA.FTZ R33, R25, R26, RZ ;  /* 0x0000001a19217223 */ /* 0x000fe200000100ff */
[----:B------:R-:W-:Y:S01]  /*1520*/  FADD.FTZ R35, RZ, R26 ;  /* 0x0000001aff237221 */ /* 0x000fe20000010000 */
[----:B------:R-:W-:Y:S01]  /*1530*/  FMUL.FTZ R26, R36, R19 ;  /* 0x00000013241a7220 */ /* 0x000fe20000410000 */
        /* <DEDUP_REMOVED lines=19> */
.L_x_81:
[----:B------:R-:W-:Y:S01]  /*1670*/  SHF.L.U32 R37, R65, 0x10, RZ ;  /* 0x0000001041257819 */ /* 0x000fe200000006ff */
[----:B------:R-:W-:Y:S01]  /*1680*/  FFMA.FTZ R38, R24, R34, R33 ;  /* 0x0000002218267223 */ /* 0x000fe20000010021 */
[----:B------:R-:W-:Y:S01]  /*1690*/  FMUL.FTZ R36, R30, R20 ;  /* 0x000000141e247220 */ /* 0x000fe20000410000 */
[----:B------:R-:W-:Y:S01]  /*16a0*/  FADD.FTZ R35, R34, R35 ;  /* 0x0000002322237221 */ /* 0x000fe20000010000 */
[----:B------:R-:W-:Y:S01]  /*16b0*/  SHF.L.U32 R41, R32, 0x10, RZ ;  /* 0x0000001020297819 */ /* 0x000fe200000006ff */
[----:B------:R-:W-:Y:S01]  /*16c0*/  FADD.FTZ R32, -R18, R37 ;  /* 0x0000002512207221 */ /* 0x000fe20000010100 */
[----:B------:R-:W-:Y:S01]  /*16d0*/  FFMA.FTZ R33, R27, R36, R38 ;  /* 0x000000241b217223 */ /* 0x000fe20000010026 */
[----:B------:R-:W-:Y:S01]  /*16e0*/  FADD.FTZ R35, R35, R36 ;  /* 0x0000002423237221 */ /* 0x000fe20000010000 */
[----:B------:R-:W-:Y:S01]  /*16f0*/  PRMT R38, R64, 0x7632, R38 ;  /* 0x0000763240267816 */ /* 0x000fe20000000026 */
[----:B------:R-:W-:Y:S01]  /*1700*/  FADD.FTZ R36, -R18, R41 ;  /* 0x0000002912247221 */ /* 0x000fe20000010100 */
[----:B------:R-:W-:Y:S01]  /*1710*/  FMUL.FTZ R37, R32, R19 ;  /* 0x0000001320257220 */ /* 0x000fe20000410000 */
[----:B------:R-:W-:Y:S01]  /*1720*/  SHF.L.U32 R39, R64, 0x10, RZ ;  /* 0x0000001040277819 */ /* 0x000fe200000006ff */
[----:B------:R-:W-:Y:S01]  /*1730*/  FMUL.FTZ R32, R28, R21 ;  /* 0x000000151c207220 */ /* 0x000fe20000410000 */
[----:B------:R-:W-:Y:S01]  /*1740*/  SHF.L.U32 R38, R38, 0x10, RZ ;  /* 0x0000001026267819 */ /* 0x000fe200000006ff */
        /* <DEDUP_REMOVED lines=20> */
.L_x_82:
[----:B------:R-:W-:Y:S01]  /*1890*/  FFMA.FTZ R34, R26, R32, R33 ;  /* 0x000000201a227223 */ /* 0x000fe20000010021 */
[----:B------:R-:W-:Y:S01]  /*18a0*/  FADD.FTZ R35, R32, R35 ;  /* 0x0000002320237221 */ /* 0x000fe20000010000 */
[C---:B------:R-:W-:Y:S01]  /*18b0*/  PRMT R32, R66.reuse, 0x7632, R32 ;  /* 0x0000763242207816 */ /* 0x040fe20000000020 */
[----:B------:R-:W-:Y:S01]  /*18c0*/  FMUL.FTZ R40, R39, R20 ;  /* 0x0000001427287220 */ /* 0x000fe20000410000 */
[----:B------:R-:W-:Y:S02]  /*18d0*/  SHF.L.U32 R33, R66, 0x10, RZ ;  /* 0x0000001042217819 */ /* 0x000fe400000006ff */
[----:B------:R-:W-:Y:S01]  /*18e0*/  SHF.L.U32 R43, R32, 0x10, RZ ;  /* 0x00000010202b7819 */ /* 0x000fe200000006ff */
[--C-:B------:R-:W-:Y:S01]  /*18f0*/  FFMA.FTZ R41, R37, R40, R34.reuse ;  /* 0x0000002825297223 */ /* 0x100fe20000010022 */
[----:B------:R-:W-:Y:S01]  /*1900*/  PRMT R34, R63, 0x7632, R34 ;  /* 0x000076323f227816 */ /* 0x000fe20000000022 */
[C---:B------:R-:W-:Y:S01]  /*1910*/  FADD.FTZ R32, -R18.reuse, R33 ;  /* 0x0000002112207221 */ /* 0x040fe20000010100 */
[----:B------:R-:W-:Y:S01]  /*1920*/  FADD.FTZ R40, R35, R40 ;  /* 0x0000002823287221 */ /* 0x000fe20000010000 */
[----:B------:R-:W-:Y:S01]  /*1930*/  FADD.FTZ R44, -R18, R43 ;  /* 0x0000002b122c7221 */ /* 0x000fe20000010100 */
[----:B------:R-:W-:Y:S01]  /*1940*/  SHF.L.U32 R35, R63, 0x10, RZ ;  /* 0x000000103f237819 */ /* 0x000fe200000006ff */
[----:B------:R-:W-:Y:S01]  /*1950*/  FMUL.FTZ R33, R32, R19 ;  /* 0x0000001320217220 */ /* 0x000fe20000410000 */
[----:B------:R-:W-:Y:S01]  /*1960*/  PRMT R42, R60, 0x7632, R42 ;  /* 0x000076323c2a7816 */ /* 0x000fe2000000002a */
        /* <DEDUP_REMOVED lines=22> */
.L_x_83:
[----:B------:R-:W-:Y:S01]  /*1ad0*/  FFMA.FTZ R46, R36, R43, R41 ;  /* 0x0000002b242e7223 */ /* 0x000fe20000010029 */
[----:B------:R-:W-:Y:S01]  /*1ae0*/  SHF.L.U32 R41, R60, 0x10, RZ ;  /* 0x000000103c297819 */ /* 0x000fe200000006ff */
[----:B------:R-:W-:Y:S01]  /*1af0*/  FMUL.FTZ R44, R35, R20 ;  /* 0x00000014232c7220 */ /* 0x000fe20000410000 */
[----:B------:R-:W-:Y:S01]  /*1b00*/  SHF.L.U32 R47, R42, 0x10, RZ ;  /* 0x000000102a2f7819 */ /* 0x000fe200000006ff */
[--C-:B------:R-:W-:Y:S01]  /*1b10*/  FADD.FTZ R43, R43, R40.reuse ;  /* 0x000000282b2b7221 */ /* 0x100fe20000010000 */
[----:B------:R-:W-:Y:S01]  /*1b20*/  PRMT R40, R58, 0x7632, R40 ;  /* 0x000076323a287816 */ /* 0x000fe20000000028 */
[----:B------:R-:W-:Y:S01]  /*1b30*/  FFMA.FTZ R45, R33, R44, R46 ;  /* 0x0000002c212d7223 */ /* 0x000fe2000001002e */
[C---:B------:R-:W-:Y:S01]  /*1b40*/  FADD.FTZ R42, -R18.reuse, R41 ;  /* 0x00000029122a7221 */ /* 0x040fe20000010100 */
[----:B------:R-:W-:Y:S01]  /*1b50*/  FADD.FTZ R46, -R18, R47 ;  /* 0x0000002f122e7221 */ /* 0x000fe20000010100 */
[----:B------:R-:W-:Y:S01]  /*1b60*/  FADD.FTZ R44, R43, R44 ;  /* 0x0000002c2b2c7221 */ /* 0x000fe20000010000 */
[----:B------:R-:W-:Y:S01]  /*1b70*/  SHF.L.U32 R43, R58, 0x10, RZ ;  /* 0x000000103a2b7819 */ /* 0x000fe200000006ff */
[----:B------:R-:W-:Y:S01]  /*1b80*/  FMUL.FTZ R41, R42, R19 ;  /* 0x000000132a297220 */ /* 0x000fe20000410000 */
[----:B------:R-:W-:Y:S01]  /*1b90*/  SHF.L.U32 R40, R40, 0x10, RZ ;  /* 0x0000001028287819 */ /* 0x000fe200000006ff */
[----:B------:R-:W-:Y:S01]  /*1ba0*/  FMUL.FTZ R47, R34, R21 ;  /* 0x00000015222f7220 */ /* 0x000fe20000410000 */
        /* <DEDUP_REMOVED lines=20> */
.L_x_84:
[----:B------:R-:W-:Y:S01]  /*1cf0*/  FFMA.FTZ R46, R32, R47, R45 ;  /* 0x0000002f202e7223 */ /* 0x000fe2000001002d */
[--C-:B------:R-:W-:Y:S01]  /*1d00*/  FADD.FTZ R45, R47, R44.reuse ;  /* 0x0000002c2f2d7221 */ /* 0x100fe20000010000 */
        /* <DEDUP_REMOVED lines=34> */
.L_x_85:
[----:B------:R-:W-:Y:S01]  /*1f30*/  FFMA.FTZ R54, R42, R51, R49 ;  /* 0x000000332a367223 */ /* 0x000fe20000010031 */
[----:B------:R-:W-:Y:S01]  /*1f40*/  SHF.L.U32 R49, R12, 0x10, RZ ;  /* 0x000000100c317819 */ /* 0x000fe200000006ff */
[----:B------:R-:W-:Y:S01]  /*1f50*/  FMUL.FTZ R52, R45, R20 ;  /* 0x000000142d347220 */ /* 0x000fe20000410000 */
[----:B------:R-:W-:Y:S01]  /*1f60*/  SHF.L.U32 R55, R50, 0x10, RZ ;  /* 0x0000001032377819 */ /* 0x000fe200000006ff */
[----:B------:R-:W-:Y:S01]  /*1f70*/  FADD.FTZ R51, R51, R48 ;  /* 0x0000003033337221 */ /* 0x000fe20000010000 */
        /* <DEDUP_REMOVED lines=29> */
.L_x_86:
[----:B------:R-:W-:Y:S01]  /*2150*/  FFMA.FTZ R56, R44, R55, R53 ;  /* 0x000000372c387223 */ /* 0x000fe20000010035 */
[--C-:B------:R-:W-:Y:S01]  /*2160*/  FADD.FTZ R55, R55, R52.reuse ;  /* 0x0000003437377221 */ /* 0x100fe20000010000 */
[C---:B------:R-:W-:Y:S01]  /*2170*/  PRMT R52, R14.reuse, 0x7632, R52 ;  /* 0x000076320e347816 */ /* 0x040fe20000000034 */
[----:B------:R-:W-:Y:S01]  /*2180*/  FMUL.FTZ R54, R51, R20 ;  /* 0x0000001433367220 */ /* 0x000fe20000410000 */
[----:B------:R-:W-:Y:S02]  /*2190*/  SHF.L.U32 R57, R14, 0x10, RZ ;  /* 0x000000100e397819 */ /* 0x000fe400000006ff */
[----:B------:R-:W-:Y:S01]  /*21a0*/  SHF.L.U32 R83, R52, 0x10, RZ ;  /* 0x0000001034537819 */ /* 0x000fe200000006ff */
[----:B------:R-:W-:Y:S01]  /*21b0*/  FFMA.FTZ R53, R49, R54, R56 ;  /* 0x0000003631357223 */ /* 0x000fe20000010038 */
[----:B------:R-:W-:Y:S01]  /*21c0*/  FADD.FTZ R55, R55, R54 ;  /* 0x0000003637377221 */ /* 0x000fe20000010000 */
[----:B------:R-:W-:Y:S01]  /*21d0*/  FMUL.FTZ R56, R50, R21 ;  /* 0x0000001532387220 */ /* 0x000fe20000410000 */
[----:B------:R-:W-:Y:S01]  /*21e0*/  FADD.FTZ R54, -R18, R57 ;  /* 0x0000003912367221 */ /* 0x000fe20000010100 */
[----:B------:R-:W-:Y:S01]  /*21f0*/  PRMT R92, R8, 0x7632, R92 ;  /* 0x00007632085c7816 */ /* 0x000fe2000000005c */
[----:B------:R-:W-:Y:S01]  /*2200*/  FADD.FTZ R90, -R18, R83 ;  /* 0x00000053125a7221 */ /* 0x000fe20000010100 */
[----:B------:R-:W-:Y:S01]  /*2210*/  FFMA.FTZ R52, R48, R56, R53 ;  /* 0x0000003830347223 */ /* 0x000fe20000010035 */
[----:B------:R-:W-:Y:S01]  /*2220*/  FADD.FTZ R56, R56, R55 ;  /* 0x0000003738387221 */ /* 0x000fe20000010000 */
[-C--:B------:R-:W-:Y:S01]  /*2230*/  FMUL.FTZ R53, R54, R19.reuse ;  /* 0x0000001336357220 */ /* 0x080fe20000410000 */
[----:B------:R-:W-:Y:S01]  /*2240*/  SHF.L.U32 R92, R92, 0x10, RZ ;  /* 0x000000105c5c7819 */ /* 0x000fe200000006ff */
[----:B------:R-:W-:Y:S01]  /*2250*/  FMUL.FTZ R54, R90, R19 ;  /* 0x000000135a367220 */ /* 0x000fe20000410000 */
        /* <DEDUP_REMOVED lines=20> */
.L_x_87:
[----:B------:R-:W-:Y:S01]  /*23a0*/  FMUL.FTZ R57, R55, R20 ;  /* 0x0000001437397220 */ /* 0x000fe20000410000 */
[----:B------:R-:W-:Y:S01]  /*23b0*/  ISETP.GT.AND P0, PT, R6, 0x1e, PT ;  /* 0x0000001e0600780c */ /* 0x000fe20003f04270 */
[----:B------:R-:W-:Y:S01]  /*23c0*/  FFMA.FTZ R90, R25, R31, RZ ;  /* 0x0000001f195a7223 */ /* 0x000fe200000100ff */
[----:B------:R-:W-:Y:S01]  /*23d0*/  FFMA.FTZ R25, R24, R29, RZ ;  /* 0x0000001d18197223 */ /* 0x000fe200000100ff */
[----:B------:R-:W-:Y:S01]  /*23e0*/  FFMA.FTZ R83, R53, R57, R52 ;  /* 0x0000003935537223 */ /* 0x000fe20000010034 */
[----:B------:R-:W-:Y:S01]  /*23f0*/  FADD.FTZ R52, R56, R57 ;  /* 0x0000003938347221 */ /* 0x000fe20000010000 */
[----:B------:R-:W-:Y:S01]  /*2400*/  FMUL.FTZ R57, R92, R21 ;  /* 0x000000155c397220 */ /* 0x000fe20000410000 */
[----:B------:R-:W-:Y:S01]  /*2410*/  FFMA.FTZ R90, R27, R30, R90 ;  /* 0x0000001e1b5a7223 */ /* 0x000fe2000001005a */
[----:B------:R-:W0:Y:S01]  /*2420*/  S2UR UR11, SR_CgaCtaId ;  /* 0x00000000000b79c3 */ /* 0x000e220000008800 */
[----:B------:R-:W-:Y:S01]  /*2430*/  FADD.FTZ R31, RZ, R31 ;  /* 0x0000001fff1f7221 */ /* 0x000fe20000010000 */
[----:B------:R-:W-:Y:S01]  /*2440*/  FFMA.FTZ R56, R54, R57, R83 ;  /* 0x0000003936387223 */ /* 0x000fe20000010053 */
[----:B------:R-:W-:Y:S01]  /*2450*/  FADD.FTZ R57, R57, R52 ;  /* 0x0000003439397221 */ /* 0x000fe20000010000 */
[----:B------:R-:W-:Y:S01]  /*2460*/  FADD.FTZ R29, RZ, R29 ;  /* 0x0000001dff1d7221 */ /* 0x000fe20000010000 */
[----:B------:R-:W-:Y:S01]  /*2470*/  FFMA.FTZ R90, R37, R39, R90 ;  /* 0x00000027255a7223 */ /* 0x000fe2000001005a */
[----:B------:R-:W-:Y:S01]  /*2480*/  FFMA.FTZ R25, R26, R28, R25 ;  /* 0x0000001c1a197223 */ /* 0x000fe20000010019 */
[----:B------:R-:W1:Y:S01]  /*2490*/  SHFL.DOWN PT, R83, R56, 0x1, 0x1f ;  /* 0x08201f0038537f89 */ /* 0x000e6200000e0000 */
[----:B------:R-:W-:Y:S01]  /*24a0*/  FADD.FTZ R30, R31, R30 ;  /* 0x0000001e1f1e7221 */ /* 0x000fe20000010000 */
[----:B------:R-:W-:Y:S01]  /*24b0*/  FADD.FTZ R29, R29, R28 ;  /* 0x0000001c1d1d7221 */ /* 0x000fe20000010000 */
[----:B------:R-:W-:Y:S01]  /*24c0*/  FFMA.FTZ R90, R33, R35, R90 ;  /* 0x00000023215a7223 */ /* 0x000fe2000001005a */
[----:B------:R-:W2:Y:S01]  /*24d0*/  SHFL.DOWN PT, R52, R57, 0x1, 0x1f ;  /* 0x08201f0039347f89 */ /* 0x000ea200000e0000 */
[----:B------:R-:W-:Y:S01]  /*24e0*/  FFMA.FTZ R25, R36, R38, R25 ;  /* 0x0000002624197223 */ /* 0x000fe20000010019 */
[----:B------:R-:W-:Y:S01]  /*24f0*/  FADD.FTZ R30, R30, R39 ;  /* 0x000000271e1e7221 */ /* 0x000fe20000010000 */
[----:B------:R-:W-:Y:S01]  /*2500*/  FADD.FTZ R29, R29, R38 ;  /* 0x000000261d1d7221 */ /* 0x000fe20000010000 */
[----:B------:R-:W-:Y:S01]  /*2510*/  FFMA.FTZ R90, R41, R43, R90 ;  /* 0x0000002b295a7223 */ /* 0x000fe2000001005a */
[----:B------:R-:W-:Y:S01]  /*2520*/  FFMA.FTZ R25, R32, R34, R25 ;  /* 0x0000002220197223 */ /* 0x000fe20000010019 */
[----:B------:R-:W-:Y:S01]  /*2530*/  FADD.FTZ R30, R30, R35 ;  /* 0x000000231e1e7221 */ /* 0x000fe20000010000 */
[----:B------:R-:W-:Y:S01]  /*2540*/  FADD.FTZ R29, R29, R34 ;  /* 0x000000221d1d7221 */ /* 0x000fe20000010000 */
[----:B------:R-:W-:Y:S01]  /*2550*/  FFMA.FTZ R90, R47, R45, R90 ;  /* 0x0000002d2f5a7223 */ /* 0x000fe2000001005a */
[----:B------:R-:W-:Y:S01]  /*2560*/  FFMA.FTZ R25, R42, R40, R25 ;  /* 0x000000282a197223 */ /* 0x000fe20000010019 */
[----:B------:R-:W-:Y:S01]  /*2570*/  FADD.FTZ R30, R30, R43 ;  /* 0x0000002b1e1e7221 */ /* 0x000fe20000010000 */
[----:B------:R-:W-:Y:S01]  /*2580*/  FADD.FTZ R29, R29, R40 ;  /* 0x000000281d1d7221 */ /* 0x000fe20000010000 */
[----:B------:R-:W-:Y:S01]  /*2590*/  UMOV UR6, 0x400 ;  /* 0x0000040000067882 */ /* 0x000fe20000000000 */
[----:B------:R-:W-:Y:S01]  /*25a0*/  FFMA.FTZ R25, R44, R46, R25 ;  /* 0x0000002e2c197223 */ /* 0x000fe20000010019 */
[----:B------:R-:W-:Y:S01]  /*25b0*/  UIADD3 UR5, UR6, 0xd0, URZ ;  /* 0x000000d006057890 */ /* 0x000fe2000fffe03f */
[----:B------:R-:W-:Y:S01]  /*25c0*/  FADD.FTZ R30, R30, R45 ;  /* 0x0000002d1e1e7221 */ /* 0x000fe20000010000 */
[----:B------:R-:W-:Y:S01]  /*25d0*/  FADD.FTZ R29, R29, R46 ;  /* 0x0000002e1d1d7221 */ /* 0x000fe20000010000 */
[----:B------:R-:W-:Y:S01]  /*25e0*/  ISETP.NE.AND P3, PT, R6, RZ, PT ;  /* 0x000000ff0600720c */ /* 0x000fe20003f65270 */
[----:B------:R-:W-:Y:S01]  /*25f0*/  FFMA.FTZ R25, R48, R50, R25 ;  /* 0x0000003230197223 */ /* 0x000fe20000010019 */
[----:B0-----:R-:W-:Y:S01]  /*2600*/  ULEA UR5, UR11, UR5, 0x18 ;  /* 0x000000050b057291 */ /* 0x001fe2000f8ec03f */
[----:B-1----:R-:W-:Y:S01]  /*2610*/  @!P0 FADD.FTZ R56, R56, R83 ;  /* 0x0000005338388221 */ /* 0x002fe20000010000 */
[----:B------:R-:W-:Y:S01]  /*2620*/  FADD.FTZ R30, R30, R51 ;  /* 0x000000331e1e7221 */ /* 0x000fe20000010000 */
[----:B------:R-:W-:Y:S01]  /*2630*/  ISETP.NE.AND P2, PT, R81, RZ, PT ;  /* 0x000000ff5100720c */ /* 0x000fe20003f45270 */
[----:B------:R-:W-:Y:S01]  /*2640*/  FADD.FTZ R29, R29, R50 ;  /* 0x000000321d1d7221 */ /* 0x000fe20000010000 */
[----:B--2---:R-:W-:Y:S01]  /*2650*/  @!P0 FADD.FTZ R57, R57, R52 ;  /* 0x0000003439398221 */ /* 0x004fe20000010000 */
[----:B------:R-:W0:Y:S01]  /*2660*/  SHFL.DOWN PT, R83, R56, 0x2, 0x1f ;  /* 0x08401f0038537f89 */ /* 0x000e2200000e0000 */
[----:B------:R-:W-:Y:S01]  /*2670*/  ISETP.GT.AND P0, PT, R6, 0x1d, PT ;  /* 0x0000001d0600780c */ /* 0x000fe20003f04270 */
[----:B------:R-:W-:Y:S01]  /*2680*/  BSSY B0, `(.L_x_88) ;  /* 0x0000053000007945 */ /* 0x000fe20003800000 */
[C---:B------:R-:W-:Y:S01]  /*2690*/  LEA R85, R81.reuse, UR5, 0x4 ;  /* 0x0000000551557c11 */ /* 0x040fe2000f8e20ff */
[----:B------:R-:W1:Y:S01]  /*26a0*/  SHFL.DOWN PT, R52, R57, 0x2, 0x1f ;  /* 0x08401f0039347f89 */ /* 0x000e6200000e0000 */
[----:B------:R-:W-:Y:S01]  /*26b0*/  ISETP.GT.U32.AND P4, PT, R81, 0x13, PT ;  /* 0x000000135100780c */ /* 0x000fe20003f84070 */
[----:B------:R-:W-:-:S08]  /*26c0*/  IMAD R84, R84, 0x14, R81 ;  /* 0x0000001454547824 */ /* 0x000fd000078e0251 */
        /* <DEDUP_REMOVED lines=10> */
[----:B0-----:R-:W-:-:S02]  /*2770*/  @!P0 FADD.FTZ R56, R56, R83 ;  /* 0x0000005338388221 */ /* 0x001fc40000010000 */
[----:B------:R-:W0:Y:S01]  /*2780*/  LDC R83, c[0x0][0xc] ;  /* 0x00000300ff537b82 */ /* 0x000e220000000800 */
[----:B-1----:R-:W-:Y:S02]  /*2790*/  @!P0 FADD.FTZ R57, R57, R52 ;  /* 0x0000003439398221 */ /* 0x002fe40000010000 */
[----:B------:R-:W1:Y:S01]  /*27a0*/  SHFL.DOWN PT, R27, R56, 0x10, 0x1f ;  /* 0x0a001f00381b7f89 */ /* 0x000e6200000e0000 */
[----:B------:R-:W-:Y:S01]  /*27b0*/  ISETP.GT.AND P0, PT, R6, 0xf, PT ;  /* 0x0000000f0600780c */ /* 0x000fe20003f04270 */
[----:B------:R-:W-:Y:S02]  /*27c0*/  FFMA.FTZ R52, R49, R51, R90 ;  /* 0x0000003331347223 */ /* 0x000fe4000001005a */
[----:B------:R-:W2:Y:S01]  /*27d0*/  SHFL.DOWN PT, R24, R57, 0x10, 0x1f ;  /* 0x0a001f0039187f89 */ /* 0x000ea200000e0000 */
[----:B------:R-:W3:Y:S01]  /*27e0*/  LDC.64 R90, c[0x0][0x268] ;  /* 0x00009a00ff5a7b82 */ /* 0x000ee20000000a00 */
[----:B------:R-:W-:Y:S01]  /*27f0*/  FFMA.FTZ R52, R53, R55, R52 ;  /* 0x0000003735347223 */ /* 0x000fe20000010034 */
[----:B------:R-:W-:Y:S01]  /*2800*/  FFMA.FTZ R53, R54, R92, R25 ;  /* 0x0000005c36357223 */ /* 0x000fe20000010019 */
[----:B------:R-:W-:Y:S01]  /*2810*/  FADD.FTZ R54, R30, R55 ;  /* 0x000000371e367221 */ /* 0x000fe20000010000 */
[----:B------:R-:W-:-:S05]  /*2820*/  FADD.FTZ R55, R29, R92 ;  /* 0x0000005c1d377221 */ /* 0x000fca0000010000 */
[----:B------:R4:W-:Y:S01]  /*2830*/  STS.128 [R85], R52 ;  /* 0x0000003455007388 */ /* 0x0009e20000000c00 */
[----:B-1----:R-:W-:Y:S01]  /*2840*/  @!P0 FADD.FTZ R56, R56, R27 ;  /* 0x0000001b38388221 */ /* 0x002fe20000010000 */
[----:B--2---:R-:W-:Y:S01]  /*2850*/  @!P0 FADD.FTZ R57, R57, R24 ;  /* 0x0000001839398221 */ /* 0x004fe20000010000 */
[----:B0-----:R-:W-:-:S04]  /*2860*/  ISETP.GE.U32.AND P0, PT, R83, 0x2, PT ;  /* 0x000000025300780c */ /* 0x001fc80003f06070 */
[----:B------:R4:W-:Y:S01]  /*2870*/  @!P3 STS.64 [R0+0x18], R56 ;  /* 0x000018380000b388 */ /* 0x0009e20000000a00 */
[----:B------:R-:W-:Y:S06]  /*2880*/  BAR.SYNC.DEFER_BLOCKING 0x0 ;  /* 0x0000000000007b1d */ /* 0x000fec0000010000 */
[----:B------:R-:W-:Y:S05]  /*2890*/  @P2 BRA `(.L_x_89) ;  /* 0x0000000000c42947 */ /* 0x000fea0003800000 */
[----:B------:R-:W-:-:S09]  /*28a0*/  ULEA UR5, UR11, UR6, 0x18 ;  /* 0x000000060b057291 */ /* 0x000fd2000f8ec03f */
[----:B------:R-:W0:Y:S04]  /*28b0*/  LDS.128 R24, [UR5+0x20] ;  /* 0x00002005ff187984 */ /* 0x000e280008000c00 */
[----:B------:R-:W1:Y:S04]  /*28c0*/  LDS.128 R40, [UR5+0x30] ;  /* 0x00003005ff287984 */ /* 0x000e680008000c00 */
[----:B------:R-:W2:Y:S04]  /*28d0*/  LDS.128 R36, [UR5+0x40] ;  /* 0x00004005ff247984 */ /* 0x000ea80008000c00 */
[----:B------:R-:W5:Y:S04]  /*28e0*/  LDS.128 R32, [UR5+0x50] ;  /* 0x00005005ff207984 */ /* 0x000f680008000c00 */
[----:B------:R-:W3:Y:S04]  /*28f0*/  LDS.128 R28, [UR5+0x60] ;  /* 0x00006005ff1c7984 */ /* 0x000ee80008000c00 */
[----:B------:R-:W3:Y:S01]  /*2900*/  LDS.128 R44, [UR5+0x70] ;  /* 0x00007005ff2c7984 */ /* 0x000ee20008000c00 */
[----:B0-----:R-:W-:Y:S01]  /*2910*/  FADD.FTZ R49, R56, R24 ;  /* 0x0000001838317221 */ /* 0x001fe20000010000 */
[----:B------:R-:W-:-:S02]  /*2920*/  FADD.FTZ R24, R57, R25 ;  /* 0x0000001939187221 */ /* 0x000fc40000010000 */
[----:B----4-:R-:W-:Y:S01]  /*2930*/  LDS.64 R56, [UR5+0xb0] ;  /* 0x0000b005ff387984 */ /* 0x010fe20008000a00 */
[----:B------:R-:W-:Y:S01]  /*2940*/  FADD.FTZ R49, R49, R26 ;  /* 0x0000001a31317221 */ /* 0x000fe20000010000 */
[----:B------:R-:W-:-:S03]  /*2950*/  FADD.FTZ R24, R24, R27 ;  /* 0x0000001b18187221 */ /* 0x000fc60000010000 */
[----:B-1----:R-:W-:Y:S01]  /*2960*/  FADD.FTZ R49, R49, R40 ;  /* 0x0000002831317221 */ /* 0x002fe20000010000 */
[----:B------:R-:W-:Y:S02]  /*2970*/  FADD.FTZ R40, R24, R41 ;  /* 0x0000002918287221 */ /* 0x000fe40000010000 */
[----:B------:R-:W0:Y:S01]  /*2980*/  LDS.128 R24, [UR5+0x80] ;  /* 0x00008005ff187984 */ /* 0x000e220008000c00 */
[----:B------:R-:W-:Y:S01]  /*2990*/  FADD.FTZ R49, R49, R42 ;  /* 0x0000002a31317221 */ /* 0x000fe20000010000 */
[----:B------:R-:W-:-:S03]  /*29a0*/  FADD.FTZ R40, R40, R43 ;  /* 0x0000002b28287221 */ /* 0x000fc60000010000 */
[----:B--2---:R-:W-:Y:S01]  /*29b0*/  FADD.FTZ R49, R49, R36 ;  /* 0x0000002431317221 */ /* 0x004fe20000010000 */
[----:B------:R-:W-:Y:S02]  /*29c0*/  FADD.FTZ R36, R40, R37 ;  /* 0x0000002528247221 */ /* 0x000fe40000010000 */
[----:B------:R-:W1:Y:S01]  /*29d0*/  LDS.128 R40, [UR5+0x90] ;  /* 0x00009005ff287984 */ /* 0x000e620008000c00 */
[----:B------:R-:W-:Y:S01]  /*29e0*/  FADD.FTZ R49, R49, R38 ;  /* 0x0000002631317221 */ /* 0x000fe20000010000 */
[----:B------:R-:W-:-:S03]  /*29f0*/  FADD.FTZ R36, R36, R39 ;  /* 0x0000002724247221 */ /* 0x000fc60000010000 */
[----:B-----5:R-:W-:Y:S01]  /*2a00*/  FADD.FTZ R49, R49, R32 ;  /* 0x0000002031317221 */ /* 0x020fe20000010000 */
[----:B------:R-:W-:Y:S02]  /*2a10*/  FADD.FTZ R32, R36, R33 ;  /* 0x0000002124207221 */ /* 0x000fe40000010000 */
[----:B------:R-:W2:Y:S01]  /*2a20*/  LDS.128 R36, [UR5+0xa0] ;  /* 0x0000a005ff247984 */ /* 0x000ea20008000c00 */
[----:B------:R-:W-:Y:S01]  /*2a30*/  FADD.FTZ R49, R49, R34 ;  /* 0x0000002231317221 */ /* 0x000fe20000010000 */
[----:B------:R-:W-:-:S03]  /*2a40*/  FADD.FTZ R32, R32, R35 ;  /* 0x0000002320207221 */ /* 0x000fc60000010000 */
[----:B---3--:R-:W-:Y:S01]  /*2a50*/  FADD.FTZ R49, R49, R28 ;  /* 0x0000001c31317221 */ /* 0x008fe20000010000 */
[----:B------:R-:W-:-:S03]  /*2a60*/  FADD.FTZ R32, R32, R29 ;  /* 0x0000001d20207221 */ /* 0x000fc60000010000 */
[----:B------:R-:W-:Y:S01]  /*2a70*/  FADD.FTZ R49, R49, R30 ;  /* 0x0000001e31317221 */ /* 0x000fe20000010000 */
[----:B------:R-:W-:-:S03]  /*2a80*/  FADD.FTZ R32, R32, R31 ;  /* 0x0000001f20207221 */ /* 0x000fc60000010000 */
[----:B------:R-:W-:Y:S01]  /*2a90*/  FADD.FTZ R49, R49, R44 ;  /* 0x0000002c31317221 */ /* 0x000fe20000010000 */
[----:B------:R-:W-:-:S03]  /*2aa0*/  FADD.FTZ R32, R32, R45 ;  /* 0x0000002d20207221 */ /* 0x000fc60000010000 */
[----:B------:R-:W-:Y:S01]  /*2ab0*/  FADD.FTZ R49, R49, R46 ;  /* 0x0000002e31317221 */ /* 0x000fe20000010000 */
[----:B------:R-:W-:-:S03]  /*2ac0*/  FADD.FTZ R32, R32, R47 ;  /* 0x0000002f20207221 */ /* 0x000fc60000010000 */
[----:B0-----:R-:W-:Y:S01]  /*2ad0*/  FADD.FTZ R49, R49, R24 ;  /* 0x0000001831317221 */ /* 0x001fe20000010000 */
[----:B------:R-:W-:-:S03]  /*2ae0*/  FADD.FTZ R32, R32, R25 ;  /* 0x0000001920207221 */ /* 0x000fc60000010000 */
[----:B------:R-:W-:Y:S01]  /*2af0*/  FADD.FTZ R49, R49, R26 ;  /* 0x0000001a31317221 */ /* 0x000fe20000010000 */
[----:B------:R-:W-:-:S03]  /*2b00*/  FADD.FTZ R32, R32, R27 ;  /* 0x0000001b20207221 */ /* 0x000fc60000010000 */
[----:B-1----:R-:W-:Y:S01]  /*2b10*/  FADD.FTZ R49, R49, R40 ;  /* 0x0000002831317221 */ /* 0x002fe20000010000 */
[----:B------:R-:W-:-:S03]  /*2b20*/  FADD.FTZ R32, R32, R41 ;  /* 0x0000002920207221 */ /* 0x000fc60000010000 */
[----:B------:R-:W-:Y:S01]  /*2b30*/  FADD.FTZ R49, R49, R42 ;  /* 0x0000002a31317221 */ /* 0x000fe20000010000 */
[----:B------:R-:W-:-:S03]  /*2b40*/  FADD.FTZ R32, R32, R43 ;  /* 0x0000002b20207221 */ /* 0x000fc60000010000 */
[----:B--2---:R-:W-:Y:S01]  /*2b50*/  FADD.FTZ R49, R49, R36 ;  /* 0x0000002431317221 */ /* 0x004fe20000010000 */
[----:B------:R-:W-:-:S03]  /*2b60*/  FADD.FTZ R32, R32, R37 ;  /* 0x0000002520207221 */ /* 0x000fc60000010000 */
[----:B------:R-:W-:Y:S01]  /*2b70*/  FADD.FTZ R49, R49, R38 ;  /* 0x0000002631317221 */ /* 0x000fe20000010000 */
[----:B------:R-:W-:-:S03]  /*2b80*/  FADD.FTZ R32, R32, R39 ;  /* 0x0000002720207221 */ /* 0x000fc60000010000 */
[----:B------:R-:W-:Y:S01]  /*2b90*/  FADD.FTZ R56, R49, R56 ;  /* 0x0000003831387221 */ /* 0x000fe20000010000 */
[----:B------:R-:W-:-:S07]  /*2ba0*/  FADD.FTZ R57, R32, R57 ;  /* 0x0000003920397221 */ /* 0x000fce0000010000 */
.L_x_89:
[----:B------:R-:W-:Y:S05]  /*2bb0*/  BSYNC B0 ;  /* 0x0000000000007941 */ /* 0x000fea0003800000 */
.L_x_88:
[----:B------:R-:W-:Y:S06]  /*2bc0*/  BAR.SYNC.DEFER_BLOCKING 0x0 ;  /* 0x0000000000007b1d */ /* 0x000fec0000010000 */
[----:B------:R-:W-:Y:S04]  /*2bd0*/  BSSY B0, `(.L_x_90) ;  /* 0x000009d000007945 */ /* 0x000fe80003800000 */
[----:B------:R-:W-:Y:S05]  /*2be0*/  @P4 BRA `(.L_x_91) ;  /* 0x00000008006c4947 */ /* 0x000fea0003800000 */
[----:B------:R-:W0:Y:S04]  /*2bf0*/  LDS.128 R40, [R85+0x140] ;  /* 0x0001400055287984 */ /* 0x000e280000000c00 */
[----:B------:R-:W4:Y:S04]  /*2c00*/  LDS.128 R32, [R85+0x280] ;  /* 0x0002800055207984 */ /* 0x000f280000000c00 */
[----:B------:R-:W1:Y:S04]  /*2c10*/  LDS.128 R24, [R85+0x3c0] ;  /* 0x0003c00055187984 */ /* 0x000e680000000c00 */
[----:B------:R-:W2:Y:S04]  /*2c20*/  LDS.128 R28, [R85+0x500] ;  /* 0x00050000551c7984 */ /* 0x000ea80000000c00 */
[----:B------:R-:W5:Y:S04]  /*2c30*/  LDS.128 R36, [R85+0x640] ;  /* 0x0006400055247984 */ /* 0x000f680000000c00 */
[----:B------:R-:W3:Y:S01]  /*2c40*/  LDS.128 R48, [R85+0x780] ;  /* 0x0007800055307984 */ /* 0x000ee20000000c00 */
[----:B0-----:R-:W-:Y:S01]  /*2c50*/  FADD.FTZ R45, R52, R40 ;  /* 0x00000028342d7221 */ /* 0x001fe20000010000 */
[----:B------:R-:W-:Y:S01]  /*2c60*/  FADD.FTZ R40, R53, R41 ;  /* 0x0000002935287221 */ /* 0x000fe20000010000 */
[----:B------:R-:W-:Y:S01]  /*2c70*/  FADD.FTZ R41, R54, R42 ;  /* 0x0000002a36297221 */ /* 0x000fe20000010000 */
[----:B------:R-:W-:Y:S01]  /*2c80*/  FADD.FTZ R42, R55, R43 ;  /* 0x0000002b372a7221 */ /* 0x000fe20000010000 */
[----:B----4-:R-:W-:Y:S01]  /*2c90*/  FADD.FTZ R53, R45, R32 ;  /* 0x000000202d357221 */ /* 0x010fe20000010000 */
[----:B------:R-:W-:Y:S01]  /*2ca0*/  FADD.FTZ R52, R40, R33 ;  /* 0x0000002128347221 */ /* 0x000fe20000010000 */
[----:B------:R-:W0:Y:S01]  /*2cb0*/  LDS.128 R44, [R85+0x8c0] ;  /* 0x0008c000552c7984 */ /* 0x000e220000000c00 */
[----:B------:R-:W-:Y:S01]  /*2cc0*/  FADD.FTZ R55, R41, R34 ;  /* 0x0000002229377221 */ /* 0x000fe20000010000 */
[----:B------:R-:W-:Y:S01]  /*2cd0*/  FADD.FTZ R54, R42, R35 ;  /* 0x000000232a367221 */ /* 0x000fe20000010000 */
[----:B-1----:R-:W-:Y:S01]  /*2ce0*/  FADD.FTZ R53, R53, R24 ;  /* 0x0000001835357221 */ /* 0x002fe20000010000 */
[----:B------:R-:W1:Y:S01]  /*2cf0*/  LDS.128 R40, [R85+0xa00] ;  /* 0x000a000055287984 */ /* 0x000e620000000c00 */
[----:B------:R-:W-:Y:S01]  /*2d00*/  FADD.FTZ R52, R52, R25 ;  /* 0x0000001934347221 */ /* 0x000fe20000010000 */
[----:B------:R-:W-:Y:S01]  /*2d10*/  FADD.FTZ R55, R55, R26 ;  /* 0x0000001a37377221 */ /* 0x000fe20000010000 */
[----:B------:R-:W-:Y:S01]  /*2d20*/  FADD.FTZ R54, R54, R27 ;  /* 0x0000001b36367221 */ /* 0x000fe20000010000 */
[----:B------:R-:W4:Y:S01]  /*2d30*/  LDS.128 R32, [R85+0xb40] ;  /* 0x000b400055207984 */ /* 0x000f220000000c00 */
[----:B--2---:R-:W-:Y:S01]  /*2d40*/  FADD.FTZ R53, R53, R28 ;  /* 0x0000001c35357221 */ /* 0x004fe20000010000 */
[----:B------:R-:W-:Y:S01]  /*2d50*/  FADD.FTZ R52, R52, R29 ;  /* 0x0000001d34347221 */ /* 0x000fe20000010000 */
[----:B------:R-:W-:Y:S01]  /*2d60*/  FADD.FTZ R55, R55, R30 ;  /* 0x0000001e37377221 */ /* 0x000fe20000010000 */
[----:B------:R-:W2:Y:S01]  /*2d70*/  LDS.128 R24, [R85+0xc80] ;  /* 0x000c800055187984 */ /* 0x000ea20000000c00 */
[----:B------:R-:W-:Y:S01]  /*2d80*/  FADD.FTZ R54, R54, R31 ;  /* 0x0000001f36367221 */ /* 0x000fe20000010000 */
[----:B-----5:R-:W-:Y:S01]  /*2d90*/  FADD.FTZ R53, R53, R36 ;  /* 0x0000002435357221 */ /* 0x020fe20000010000 */
[----:B------:R-:W-:Y:S01]  /*2da0*/  FADD.FTZ R52, R52, R37 ;  /* 0x0000002534347221 */ /* 0x000fe20000010000 */
[----:B------:R-:W-:Y:S01]  /*2db0*/  FADD.FTZ R55, R55, R38 ;  /* 0x0000002637377221 */ /* 0x000fe20000010000 */
[----:B------:R-:W-:Y:S01]  /*2dc0*/  FADD.FTZ R54, R54, R39 ;  /* 0x0000002736367221 */ /* 0x000fe20000010000 */
[----:B------:R-:W5:Y:S01]  /*2dd0*/  LDS.128 R28, [R85+0xdc0] ;  /* 0x000dc000551c7984 */ /* 0x000f620000000c00 */
[----:B---3--:R-:W-:Y:S01]  /*2de0*/  FADD.FTZ R53, R53, R48 ;  /* 0x0000003035357221 */ /* 0x008fe20000010000 */
[----:B------:R-:W-:Y:S01]  /*2df0*/  FADD.FTZ R52, R52, R49 ;  /* 0x0000003134347221 */ /* 0x000fe20000010000 */
[----:B------:R-:W-:Y:S01]  /*2e00*/  FADD.FTZ R55, R55, R50 ;  /* 0x0000003237377221 */ /* 0x000fe20000010000 */
[----:B------:R-:W-:Y:S01]  /*2e10*/  FADD.FTZ R54, R54, R51 ;  /* 0x0000003336367221 */ /* 0x000fe20000010000 */
[----:B------:R-:W3:Y:S04]  /*2e20*/  LDS.128 R36, [R85+0xf00] ;  /* 0x000f000055247984 */ /* 0x000ee80000000c00 */
[----:B------:R-:W3:Y:S01]  /*2e30*/  LDS.128 R48, [R85+0x1040] ;  /* 0x0010400055307984 */ /* 0x000ee20000000c00 */
[----:B0-----:R-:W-:Y:S01]  /*2e40*/  FADD.FTZ R53, R53, R44 ;  /* 0x0000002c35357221 */ /* 0x001fe20000010000 */
[----:B------:R-:W-:Y:S01]  /*2e50*/  FADD.FTZ R52, R52, R45 ;  /* 0x0000002d34347221 */ /* 0x000fe20000010000 */
[----:B------:R-:W-:Y:S01]  /*2e60*/  FADD.FTZ R55, R55, R46 ;  /* 0x0000002e37377221 */ /* 0x000fe20000010000 */
[----:B------:R-:W-:Y:S01]  /*2e70*/  FADD.FTZ R54, R54, R47 ;  /* 0x0000002f36367221 */ /* 0x000fe20000010000 */
[----:B-1----:R-:W-:Y:S01]  /*2e80*/  FADD.FTZ R53, R53, R40 ;  /* 0x0000002835357221 */ /* 0x002fe20000010000 */
[----:B------:R-:W-:Y:S01]  /*2e90*/  FADD.FTZ R52, R52, R41 ;  /* 0x0000002934347221 */ /* 0x000fe20000010000 */
[----:B------:R-:W-:Y:S01]  /*2ea0*/  FADD.FTZ R55, R55, R42 ;  /* 0x0000002a37377221 */ /* 0x000fe20000010000 */
[----:B------:R-:W-:Y:S01]  /*2eb0*/  FADD.FTZ R54, R54, R43 ;  /* 0x0000002b36367221 */ /* 0x000fe20000010000 */
[----:B------:R-:W0:Y:S01]  /*2ec0*/  LDS.128 R44, [R85+0x1180] ;  /* 0x00118000552c7984 */ /* 0x000e220000000c00 */
[----:B----4-:R-:W-:Y:S01]  /*2ed0*/  FADD.FTZ R53, R53, R32 ;  /* 0x0000002035357221 */ /* 0x010fe20000010000 */
[----:B------:R-:W-:Y:S01]  /*2ee0*/  FADD.FTZ R52, R52, R33 ;  /* 0x0000002134347221 */ /* 0x000fe20000010000 */
[----:B------:R-:W-:Y:S01]  /*2ef0*/  FADD.FTZ R55, R55, R34 ;  /* 0x0000002237377221 */ /* 0x000fe20000010000 */
[----:B------:R-:W-:Y:S01]  /*2f00*/  FADD.FTZ R54, R54, R35 ;  /* 0x0000002336367221 */ /* 0x000fe20000010000 */
[----:B------:R-:W-:Y:S01]  /*2f10*/  LDS.128 R40, [R85+0x1400] ;  /* 0x0014000055287984 */ /* 0x000fe20000000c00 */
[----:B--2---:R-:W-:Y:S01]  /*2f20*/  FADD.FTZ R53, R53, R24 ;  /* 0x0000001835357221 */ /* 0x004fe20000010000 */
[----:B------:R-:W-:Y:S01]  /*2f30*/  FADD.FTZ R52, R52, R25 ;  /* 0x0000001934347221 */ /* 0x000fe20000010000 */
[----:B------:R-:W-:Y:S01]  /*2f40*/  FADD.FTZ R55, R55, R26 ;  /* 0x0000001a37377221 */ /* 0x000fe20000010000 */
[----:B------:R-:W1:Y:S01]  /*2f50*/  LDS.128 R32, [R85+0x12c0] ;  /* 0x0012c00055207984 */ /* 0x000e620000000c00 */
[----:B------:R-:W-:Y:S01]  /*2f60*/  FADD.FTZ R54, R54, R27 ;  /* 0x0000001b36367221 */ /* 0x000fe20000010000 */
[----:B-----5:R-:W-:Y:S01]  /*2f70*/  FADD.FTZ R53, R53, R28 ;  /* 0x0000001c35357221 */ /* 0x020fe20000010000 */
[----:B------:R-:W-:Y:S01]  /*2f80*/  FADD.FTZ R52, R52, R29 ;  /* 0x0000001d34347221 */ /* 0x000fe20000010000 */
[----:B------:R-:W2:Y:S01]  /*2f90*/  LDS.128 R24, [R85+0x1540] ;  /* 0x0015400055187984 */ /* 0x000ea20000000c00 */
[----:B------:R-:W-:Y:S01]  /*2fa0*/  FADD.FTZ R55, R55, R30 ;  /* 0x0000001e37377221 */ /* 0x000fe20000010000 */
[----:B------:R-:W-:Y:S01]  /*2fb0*/  FADD.FTZ R54, R54, R31 ;  /* 0x0000001f36367221 */ /* 0x000fe20000010000 */
[----:B---3--:R-:W-:Y:S01]  /*2fc0*/  FADD.FTZ R53, R53, R36 ;  /* 0x0000002435357221 */ /* 0x008fe20000010000 */
[----:B------:R-:W-:Y:S01]  /*2fd0*/  FADD.FTZ R52, R52, R37 ;  /* 0x0000002534347221 */ /* 0x000fe20000010000 */
[----:B------:R-:W-:Y:S01]  /*2fe0*/  FADD.FTZ R55, R55, R38 ;  /* 0x0000002637377221 */ /* 0x000fe20000010000 */
[----:B------:R-:W-:Y:S01]  /*2ff0*/  FADD.FTZ R54, R54, R39 ;  /* 0x0000002736367221 */ /* 0x000fe20000010000 */
[----:B------:R-:W3:Y:S01]  /*3000*/  LDS.128 R28, [R85+0x1680] ;  /* 0x00168000551c7984 */ /* 0x000ee20000000c00 */
[----:B------:R-:W-:Y:S01]  /*3010*/  FADD.FTZ R53, R53, R48 ;  /* 0x0000003035357221 */ /* 0x000fe20000010000 */
[----:B------:R-:W-:Y:S01]  /*3020*/  FADD.FTZ R52, R52, R49 ;  /* 0x0000003134347221 */ /* 0x000fe20000010000 */
[----:B------:R-:W-:Y:S01]  /*3030*/  FADD.FTZ R55, R55, R50 ;  /* 0x0000003237377221 */ /* 0x000fe20000010000 */
[----:B------:R-:W-:Y:S01]  /*3040*/  FADD.FTZ R54, R54, R51 ;  /* 0x0000003336367221 */ /* 0x000fe20000010000 */
[----:B------:R-:W4:Y:S04]  /*3050*/  LDS.128 R36, [R85+0x17c0] ;  /* 0x0017c00055247984 */ /* 0x000f280000000c00 */
[----:B------:R-:W5:Y:S01]  /*3060*/  LDS.128 R48, [R85+0x1900] ;  /* 0x0019000055307984 */ /* 0x000f620000000c00 */
[----:B0-----:R-:W-:Y:S01]  /*3070*/  FADD.FTZ R53, R53, R44 ;  /* 0x0000002c35357221 */ /* 0x001fe20000010000 */
[----:B------:R-:W-:Y:S01]  /*3080*/  FADD.FTZ R52, R52, R45 ;  /* 0x0000002d34347221 */ /* 0x000fe20000010000 */
[----:B------:R-:W-:Y:S01]  /*3090*/  FADD.FTZ R55, R55, R46 ;  /* 0x0000002e37377221 */ /* 0x000fe20000010000 */
[----:B------:R-:W-:-:S02]  /*30a0*/  FADD.FTZ R54, R54, R47 ;  /* 0x0000002f36367221 */ /* 0x000fc40000010000 */
[----:B------:R-:W-:Y:S01]  /*30b0*/  LDS.128 R44, [R85+0x1cc0] ;  /* 0x001cc000552c7984 */ /* 0x000fe20000000c00 */
[----:B-1----:R-:W-:Y:S01]  /*30c0*/  FADD.FTZ R53, R53, R32 ;  /* 0x0000002035357221 */ /* 0x002fe20000010000 */
[----:B------:R-:W-:Y:S01]  /*30d0*/  FADD.FTZ R52, R52, R33 ;  /* 0x0000002134347221 */ /* 0x000fe20000010000 */
[----:B------:R-:W-:Y:S01]  /*30e0*/  FADD.FTZ R55, R55, R34 ;  /* 0x0000002237377221 */ /* 0x000fe20000010000 */
[----:B------:R-:W-:Y:S01]  /*30f0*/  FADD.FTZ R54, R54, R35 ;  /* 0x0000002336367221 */ /* 0x000fe20000010000 */
[----:B------:R-:W-:Y:S01]  /*3100*/  FADD.FTZ R53, R53, R40 ;  /* 0x0000002835357221 */ /* 0x000fe20000010000 */
[----:B------:R-:W0:Y:S01]  /*3110*/  LDS.128 R32, [R85+0x1a40] ;  /* 0x001a400055207984 */ /* 0x000e220000000c00 */
        /* <DEDUP_REMOVED lines=13> */
[----:B----4-:R-:W-:Y:S01]  /*31f0*/  FADD.FTZ R53, R53, R36 ;  /* 0x0000002435357221 */ /* 0x010fe20000010000 */
[----:B------:R-:W-:Y:S01]  /*3200*/  FADD.FTZ R52, R52, R37 ;  /* 0x0000002534347221 */ /* 0x000fe20000010000 */
[----:B------:R-:W-:Y:S01]  /*3210*/  FADD.FTZ R55, R55, R38 ;  /* 0x0000002637377221 */ /* 0x000fe20000010000 */
[----:B------:R-:W-:Y:S01]  /*3220*/  FADD.FTZ R54, R54, R39 ;  /* 0x0000002736367221 */ /* 0x000fe20000010000 */
[----:B-----5:R-:W-:Y:S01]  /*3230*/  FADD.FTZ R53, R53, R48 ;  /* 0x0000003035357221 */ /* 0x020fe20000010000 */
[----:B------:R-:W-:Y:S01]  /*3240*/  FADD.FTZ R52, R52, R49 ;  /* 0x0000003134347221 */ /* 0x000fe20000010000 */
[----:B------:R-:W-:Y:S01]  /*3250*/  FADD.FTZ R55, R55, R50 ;  /* 0x0000003237377221 */ /* 0x000fe20000010000 */
[----:B------:R-:W-:Y:S01]  /*3260*/  FADD.FTZ R54, R54, R51 ;  /* 0x0000003336367221 */ /* 0x000fe20000010000 */
[----:B------:R-:W3:Y:S04]  /*3270*/  LDS.128 R28, [R85+0x1f40] ;  /* 0x001f4000551c7984 */ /* 0x000ee80000000c00 */
[----:B------:R-:W-:Y:S04]  /*3280*/  LDS.128 R36, [R85+0x21c0] ;  /* 0x0021c00055247984 */ /* 0x000fe80000000c00 */
[----:B------:R-:W-:Y:S01]  /*3290*/  LDS.128 R48, [R85+0x2580] ;  /* 0x0025800055307984 */ /* 0x000fe20000000c00 */
[----:B0-----:R-:W-:Y:S01]  /*32a0*/  FADD.FTZ R53, R53, R32 ;  /* 0x0000002035357221 */ /* 0x001fe20000010000 */
[----:B------:R-:W-:Y:S01]  /*32b0*/  FADD.FTZ R52, R52, R33 ;  /* 0x0000002134347221 */ /* 0x000fe20000010000 */
[----:B------:R-:W-:Y:S01]  /*32c0*/  FADD.FTZ R55, R55, R34 ;  /* 0x0000002237377221 */ /* 0x000fe20000010000 */
[----:B------:R-:W-:-:S02]  /*32d0*/  FADD.FTZ R54, R54, R35 ;  /* 0x0000002336367221 */ /* 0x000fc40000010000 */
[----:B------:R-:W0:Y:S01]  /*32e0*/  LDS.128 R32, [R85+0x2080] ;  /* 0x0020800055207984 */ /* 0x000e220000000c00 */
[----:B-1----:R-:W-:Y:S01]  /*32f0*/  FADD.FTZ R53, R53, R40 ;  /* 0x0000002835357221 */ /* 0x002fe20000010000 */
[----:B------:R-:W-:Y:S01]  /*3300*/  FADD.FTZ R52, R52, R41 ;  /* 0x0000002934347221 */ /* 0x000fe20000010000 */
[----:B------:R-:W-:Y:S01]  /*3310*/  FADD.FTZ R55, R55, R42 ;  /* 0x0000002a37377221 */ /* 0x000fe20000010000 */
[----:B------:R-:W-:Y:S01]  /*3320*/  FADD.FTZ R54, R54, R43 ;  /* 0x0000002b36367221 */ /* 0x000fe20000010000 */
[----:B------:R-:W-:Y:S01]  /*3330*/  FADD.FTZ R53, R53, R44 ;  /* 0x0000002c35357221 */ /* 0x000fe20000010000 */
[----:B------:R-:W1:Y:S01]  /*3340*/  LDS.128 R40, [R85+0x2300] ;  /* 0x0023000055287984 */ /* 0x000e620000000c00 */
[----:B------:R-:W-:Y:S01]  /*3350*/  FADD.FTZ R52, R52, R45 ;  /* 0x0000002d34347221 */ /* 0x000fe20000010000 */
[----:B------:R-:W-:Y:S01]  /*3360*/  FADD.FTZ R55, R55, R46 ;  /* 0x0000002e37377221 */ /* 0x000fe20000010000 */
[----:B------:R-:W-:Y:S01]  /*3370*/  FADD.FTZ R92, R54, R47 ;  /* 0x0000002f365c7221 */ /* 0x000fe20000010000 */
[----:B--2---:R-:W-:Y:S01]  /*3380*/  FADD.FTZ R93, R53, R24 ;  /* 0x00000018355d7221 */ /* 0x004fe20000010000 */
[----:B------:R-:W2:Y:S01]  /*3390*/  LDS.128 R44, [R85+0x2440] ;  /* 0x00244000552c7984 */ /* 0x000ea20000000c00 */
[----:B------:R-:W-:Y:S01]  /*33a0*/  FADD.FTZ R24, R52, R25 ;  /* 0x0000001934187221 */ /* 0x000fe20000010000 */
[----:B------:R-:W-:Y:S01]  /*33b0*/  FADD.FTZ R25, R55, R26 ;  /* 0x0000001a37197221 */ /* 0x000fe20000010000 */
[----:B------:R-:W-:Y:S01]  /*33c0*/  FADD.FTZ R92, R92, R27 ;  /* 0x0000001b5c5c7221 */ /* 0x000fe20000010000 */
[----:B------:R-:W4:Y:S01]  /*33d0*/  LDS.128 R52, [R85+0x26c0] ;  /* 0x0026c00055347984 */ /* 0x000f220000000c00 */
[----:B---3--:R-:W-:Y:S01]  /*33e0*/  FADD.FTZ R93, R93, R28 ;  /* 0x0000001c5d5d7221 */ /* 0x008fe20000010000 */
[----:B------:R-:W-:Y:S01]  /*33f0*/  FADD.FTZ R24, R24, R29 ;  /* 0x0000001d18187221 */ /* 0x000fe20000010000 */
[----:B------:R-:W-:Y:S01]  /*3400*/  FADD.FTZ R25, R25, R30 ;  /* 0x0000001e19197221 */ /* 0x000fe20000010000 */
[----:B------:R-:W-:Y:S01]  /*3410*/  FADD.FTZ R92, R92, R31 ;  /* 0x0000001f5c5c7221 */ /* 0x000fe20000010000 */
[----:B0-----:R-:W-:Y:S01]  /*3420*/  FADD.FTZ R93, R93, R32 ;  /* 0x000000205d5d7221 */ /* 0x001fe20000010000 */
[----:B------:R-:W-:Y:S01]  /*3430*/  FADD.FTZ R24, R24, R33 ;  /* 0x0000002118187221 */ /* 0x000fe20000010000 */
[----:B------:R-:W-:Y:S01]  /*3440*/  FADD.FTZ R25, R25, R34 ;  /* 0x0000002219197221 */ /* 0x000fe20000010000 */
[----:B------:R-:W-:Y:S01]  /*3450*/  FADD.FTZ R92, R92, R35 ;  /* 0x000000235c5c7221 */ /* 0x000fe20000010000 */
[----:B------:R-:W-:Y:S01]  /*3460*/  FADD.FTZ R93, R93, R36 ;  /* 0x000000245d5d7221 */ /* 0x000fe20000010000 */
[----:B------:R-:W-:Y:S01]  /*3470*/  FADD.FTZ R24, R24, R37 ;  /* 0x0000002518187221 */ /* 0x000fe20000010000 */
[----:B------:R-:W-:Y:S01]  /*3480*/  FADD.FTZ R25, R25, R38 ;  /* 0x0000002619197221 */ /* 0x000fe20000010000 */
[----:B------:R-:W-:Y:S01]  /*3490*/  FADD.FTZ R92, R92, R39 ;  /* 0x000000275c5c7221 */ /* 0x000fe20000010000 */
        /* <DEDUP_REMOVED lines=8> */
[----:B------:R-:W-:Y:S01]  /*3520*/  FADD.FTZ R93, R93, R48 ;  /* 0x000000305d5d7221 */ /* 0x000fe20000010000 */
[----:B------:R-:W-:Y:S01]  /*3530*/  FADD.FTZ R24, R24, R49 ;  /* 0x0000003118187221 */ /* 0x000fe20000010000 */
[----:B------:R-:W-:Y:S01]  /*3540*/  FADD.FTZ R25, R25, R50 ;  /* 0x0000003219197221 */ /* 0x000fe20000010000 */
[----:B------:R-:W-:Y:S01]  /*3550*/  FADD.FTZ R92, R92, R51 ;  /* 0x000000335c5c7221 */ /* 0x000fe20000010000 */
[----:B----4-:R-:W-:Y:S01]  /*3560*/  FADD.FTZ R52, R93, R52 ;  /* 0x000000345d347221 */ /* 0x010fe20000010000 */
[----:B------:R-:W-:Y:S01]  /*3570*/  FADD.FTZ R53, R24, R53 ;  /* 0x0000003518357221 */ /* 0x000fe20000010000 */
[----:B------:R-:W-:Y:S01]  /*3580*/  FADD.FTZ R54, R25, R54 ;  /* 0x0000003619367221 */ /* 0x000fe20000010000 */
[----:B------:R-:W-:-:S07]  /*3590*/  FADD.FTZ R55, R92, R55 ;  /* 0x000000375c377221 */ /* 0x000fce0000010000 */
.L_x_91:
[----:B------:R-:W-:Y:S05]  /*35a0*/  BSYNC B0 ;  /* 0x0000000000007941 */ /* 0x000fea0003800000 */
.L_x_90:
[----:B------:R-:W-:Y:S01]  /*35b0*/  BSSY B0, `(.L_x_92) ;  /* 0x000000f000007945 */ /* 0x000fe20003800000 */
[----:B------:R-:W-:Y:S01]  /*35c0*/  PRMT R32, R69, 0x7632, R32 ;  /* 0x0000763245207816 */ /* 0x000fe20000000020 */
[----:B---34-:R-:W-:Y:S02]  /*35d0*/  IMAD.WIDE R84, R84, 0x4, R90 ;  /* 0x0000000454547825 */ /* 0x018fe400078e025a */
[----:B------:R-:W-:Y:S05]  /*35e0*/  @P4 BRA `(.L_x_93) ;  /* 0x00000000002c4947 */ /* 0x000fea0003800000 */
[----:B------:R-:W0:Y:S01]  /*35f0*/  LDC.64 R24, c[0x0][0x288] ;  /* 0x0000a200ff187b82 */ /* 0x000e220000000a00 */
[-C--:B------:R-:W-:Y:S01]  /*3600*/  LEA R30, P3, R2, R84.reuse, 0x2 ;  /* 0x00000054021e7211 */ /* 0x080fe200078610ff */
[----:B------:R1:W-:Y:S01]  /*3610*/  REDG.E.ADD.F32.FTZ.RN.STRONG.GPU desc[UR8][R84.64], R52 ;  /* 0x00000034540079a6 */ /* 0x0003e2000c10f388 */
[----:B------:R-:W-:Y:S02]  /*3620*/  LEA R26, P6, R3, R84, 0x2 ;  /* 0x00000054031a7211 */ /* 0x000fe400078c10ff */
[C---:B------:R-:W-:Y:S02]  /*3630*/  IADD3.X R31, R85.reuse, R4, RZ, P3, !PT ;  /* 0x00000004551f7210 */ /* 0x040fe40001ffe4ff */
[----:B------:R-:W-:-:S03]  /*3640*/  IADD3.X R27, R85, R5, RZ, P6, !PT ;  /* 0x00000005551b7210 */ /* 0x000fc600037fe4ff */
[----:B------:R1:W-:Y:S01]  /*3650*/  REDG.E.ADD.F32.FTZ.RN.STRONG.GPU desc[UR8][R30.64], R53 ;  /* 0x000000351e0079a6 */ /* 0x0003e2000c10f388 */
[----:B0-----:R-:W-:-:S04]  /*3660*/  LEA R28, P4, R24, R84, 0x2 ;  /* 0x00000054181c7211 */ /* 0x001fc800078810ff */
[----:B------:R-:W-:-:S05]  /*3670*/  LEA.HI.X R29, R24, R85, R25, 0x2, P4 ;  /* 0x00000055181d7211 */ /* 0x000fca00020f1419 */
[----:B------:R1:W-:Y:S04]  /*3680*/  REDG.E.ADD.F32.FTZ.RN.STRONG.GPU desc[UR8][R28.64], R54 ;  /* 0x000000361c0079a6 */ /* 0x0003e8000c10f388 */
[----:B------:R1:W-:Y:S02]  /*3690*/  REDG.E.ADD.F32.FTZ.RN.STRONG.GPU desc[UR8][R26.64], R55 ;  /* 0x000000371a0079a6 */ /* 0x0003e4000c10f388 */
.L_x_93:
[----:B------:R-:W-:Y:S05]  /*36a0*/  BSYNC B0 ;  /* 0x0000000000007941 */ /* 0x000fea0003800000 */
.L_x_92:
[----:B------:R-:W-:Y:S02]  /*36b0*/  PRMT R47, R68, 0x7632, R47 ;  /* 0x00007632442f7816 */ /* 0x000fe4000000002f */
[----:B------:R-:W-:Y:S02]  /*36c0*/  PRMT R46, R70, 0x7632, R46 ;  /* 0x00007632462e7816 */ /* 0x000fe4000000002e */
[----:B------:R-:W-:Y:S02]  /*36d0*/  PRMT R45, R67, 0x7632, R45 ;  /* 0x00007632432d7816 */ /* 0x000fe4000000002d */
[----:B------:R-:W-:Y:S02]  /*36e0*/  PRMT R44, R65, 0x7632, R44 ;  /* 0x00007632412c7816 */ /* 0x000fe4000000002c */
[----:B------:R-:W-:Y:S02]  /*36f0*/  PRMT R43, R64, 0x7632, R43 ;  /* 0x00007632402b7816 */ /* 0x000fe4000000002b */
[----:B------:R-:W-:-:S02]  /*3700*/  PRMT R42, R66, 0x7632, R42 ;  /* 0x00007632422a7816 */ /* 0x000fc4000000002a */
        /* <DEDUP_REMOVED lines=8> */
[----:B------:R-:W-:Y:S01]  /*3790*/  PRMT R33, R8, 0x7632, R33 ;  /* 0x0000763208217816 */ /* 0x000fe20000000021 */
[----:B------:R-:W-:Y:S06]  /*37a0*/  @!P0 BRA `(.L_x_94) ;  /* 0x0000001000888947 */ /* 0x000fec0003800000 */
[----:B------:R-:W0:Y:S01]  /*37b0*/  LDC R49, c[0x0][0x10] ;  /* 0x00000400ff317b82 */ /* 0x000e220000000800 */
[----:B------:R-:W2:Y:S01]  /*37c0*/  S2R R48, SR_CTAID.Y ;  /* 0x0000000000307919 */ /* 0x000ea20000002600 */
[----:B-1----:R-:W-:-:S06]  /*37d0*/  LOP3.LUT R26, R71, 0x1, RZ, 0xc0, !PT ;  /* 0x00000001471a7812 */ /* 0x002fcc00078ec0ff */
[----:B------:R-:W1:Y:S08]  /*37e0*/  LDC.64 R24, c[0x0][0x258] ;  /* 0x00009600ff187b82 */ /* 0x000e700000000a00 */
[----:B------:R-:W3:Y:S01]  /*37f0*/  LDC.64 R52, c[0x0][0x260] ;  /* 0x00009800ff347b82 */ /* 0x000ee20000000a00 */
[----:B0-----:R-:W-:-:S04]  /*3800*/  IMAD R26, R26, R49, RZ ;  /* 0x000000311a1a7224 */ /* 0x001fc800078e02ff */
[C---:B------:R-:W-:Y:S01]  /*3810*/  IMAD R28, R26.reuse, R83, RZ ;  /* 0x000000531a1c7224 */ /* 0x040fe200078e02ff */
[----:B--2---:R-:W-:-:S04]  /*3820*/  IADD3 R27, R26, R48, RZ ;  /* 0x000000301a1b7210 */ /* 0x004fc80007ffe0ff */
[----:B------:R-:W-:Y:S01]  /*3830*/  SHF.L.U32 R29, R28, 0x1, RZ ;  /* 0x000000011c1d7819 */ /* 0x000fe200000006ff */
[----:B-1----:R-:W-:-:S04]  /*3840*/  IMAD.WIDE.U32 R24, R27, 0x4, R24 ;  /* 0x000000041b187825 */ /* 0x002fc800078e0018 */
[----:B---3--:R-:W-:Y:S01]  /*3850*/  IMAD.WIDE R52, R29, 0x4, R52 ;  /* 0x000000041d347825 */ /* 0x008fe200078e0234 */
[----:B------:R-:W-:Y:S06]  /*3860*/  @P2 BRA `(.L_x_95) ;  /* 0x0000000000602947 */ /* 0x000fec0003800000 */
[----:B------:R-:W0:Y:S01]  /*3870*/  S2R R6, SR_LANEID ;  /* 0x0000000000067919 */ /* 0x000e220000000000 */
[----:B------:R-:W-:Y:S01]  /*3880*/  VOTEU.ANY UR5, UPT, PT ;  /* 0x0000000000057886 */ /* 0x000fe200038e0100 */
[----:B------:R-:W-:Y:S01]  /*3890*/  LOP3.LUT P0, RZ, R71, 0x2, RZ, 0xc0, !PT ;  /* 0x0000000247ff7812 */ /* 0x000fe2000780c0ff */
[----:B------:R-:W-:Y:S01]  /*38a0*/  UFLO.U32 UR6, UR5 ;  /* 0x00000005000672bd */ /* 0x000fe200080e0000 */
[----:B------:R-:W-:Y:S01]  /*38b0*/  MOV R28, 0x1 ;  /* 0x00000001001c7802 */ /* 0x000fe20000000f00 */
[----:B------:R-:W-:Y:S01]  /*38c0*/  UPOPC UR5, UR5 ;  /* 0x00000005000572bf */ /* 0x000fe20008000000 */
[----:B------:R-:W-:Y:S01]  /*38d0*/  SEL R31, R83, RZ, !P0 ;  /* 0x000000ff531f7207 */ /* 0x000fe20004000000 */
[----:B------:R-:W-:Y:S01]  /*38e0*/  IMAD R27, R49, UR7, R48 ;  /* 0x00000007311b7c24 */ /* 0x000fe2000f8e0230 */
[----:B------:R-:W-:Y:S02]  /*38f0*/  SEL R28, R28, 0xffffffff, !P0 ;  /* 0xffffffff1c1c7807 */ /* 0x000fe40004000000 */
[----:B------:R-:W-:Y:S01]  /*3900*/  ISETP.NE.AND P0, PT, R31, -0x1, PT ;  /* 0xffffffff1f00780c */ /* 0x000fe20003f05270 */
[----:B------:R-:W-:-:S04]  /*3910*/  IMAD.WIDE.U32 R26, R27, 0x8, R52 ;  /* 0x000000081b1a7825 */ /* 0x000fc800078e0034 */
[----:B------:R-:W-:Y:S01]  /*3920*/  IMAD R29, R28, UR5, RZ ;  /* 0x000000051c1d7c24 */ /* 0x000fe2000f8e02ff */
[----:B------:R1:W-:Y:S01]  /*3930*/  STG.E.64 desc[UR8][R26.64], R56 ;  /* 0x000000381a007986 */ /* 0x0003e2000c101b08 */
[----:B0-----:R-:W-:-:S13]  /*3940*/  ISETP.EQ.U32.AND P3, PT, R6, UR6, PT ;  /* 0x0000000606007c0c */ /* 0x001fda000bf62070 */
[----:B------:R-:W-:Y:S06]  /*3950*/  @P3 MEMBAR.ALL.GPU ;  /* 0x0000000000003992 */ /* 0x000fec000000a000 */
[----:B------:R-:W-:-:S00]  /*3960*/  @P3 ERRBAR ;  /* 0x00000000000039ab */ /* 0x000fc00000000000 */
[----:B------:R-:W-:Y:S06]  /*3970*/  @P3 CGAERRBAR ;  /* 0x00000000000035ab */ /* 0x000fec0000000000 */
[----:B------:R1:W-:Y:S01]  /*3980*/  @P3 REDG.E.ADD.S32.STRONG.GPU desc[UR8][R24.64], R29 ;  /* 0x0000001d1800398e */ /* 0x0003e2000c10e388 */
[----:B------:R-:W-:Y:S05]  /*3990*/  @!P0 BRA `(.L_x_95) ;  /* 0x0000000000148947 */ /* 0x000fea0003800000 */
.L_x_96:
[----:B-1----:R-:W2:Y:S04]  /*39a0*/  LDG.E.STRONG.GPU R26, desc[UR8][R24.64] ;  /* 0x00000008181a7981 */ /* 0x002ea8000c1ef900 */
[----:B--2---:R-:W-:Y:S01]  /*39b0*/  CCTL.IVALL ;  /* 0x00000000ff00798f */ /* 0x004fe20002000000 */
[----:B------:R-:W-:Y:S05]  /*39c0*/  YIELD ;  /* 0x0000000000007946 */ /* 0x000fea0003800000 */
[----:B------:R-:W-:-:S13]  /*39d0*/  ISETP.NE.AND P0, PT, R26, R31, PT ;  /* 0x0000001f1a00720c */ /* 0x000fda0003f05270 */
[----:B------:R-:W-:Y:S05]  /*39e0*/  @P0 BRA `(.L_x_96) ;  /* 0xfffffffc00ec0947 */ /* 0x000fea000383ffff */
.L_x_95:
[----:B------:R-:W-:Y:S01]  /*39f0*/  ISETP.NE.AND P0, PT, R83, RZ, PT ;  /* 0x000000ff5300720c */ /* 0x000fe20003f05270 */
[----:B------:R-:W-:Y:S05]  /*3a00*/  WARPSYNC.ALL ;  /* 0x0000000000007948 */ /* 0x000fea0003800000 */
[----:B------:R-:W-:Y:S07]  /*3a10*/  BAR.SYNC.DEFER_BLOCKING 0x0 ;  /* 0x0000000000007b1d */ /* 0x000fee0000010000 */
[----:B------:R-:W-:Y:S05]  /*3a20*/  @!P0 BRA `(.L_x_94) ;  /* 0x0000000c00e88947 */ /* 0x000fea0003800000 */
[----:B-1----:R-:W-:Y:S01]  /*3a30*/  IADD3 R24, R83, -0x1, RZ ;  /* 0xffffffff53187810 */ /* 0x002fe20007ffe0ff */
        /* <DEDUP_REMOVED lines=12> */
.L_x_100:
        /* <DEDUP_REMOVED lines=115> */
.L_x_99:
        /* <DEDUP_REMOVED lines=13> */
[----:B------:R-:W2:Y:S02]  /*4300*/  @!P0 LDG.E.64 R24, desc[UR8][R24.64] ;  /* 0x0000000818188981 */ /* 0x000ea4000c1e1b00 */
[C-C-:B------:R-:W-:Y:S02]  /*4310*/  @!P6 IMAD R29, R49.reuse, R29, R48.reuse ;  /* 0x0000001d311de224 */ /* 0x140fe400078e0230 */
[----:B------:R-:W-:Y:S01]  /*4320*/  @!P3 IMAD R31, R49, R31, R48 ;  /* 0x0000001f311fb224 */ /* 0x000fe200078e0230 */
[----:B------:R-:W3:Y:S01]  /*4330*/  @!P4 LDG.E.64 R26, desc[UR8][R26.64] ;  /* 0x000000081a1ac981 */ /* 0x000ee2000c1e1b00 */
[----:B------:R-:W-:-:S04]  /*4340*/  @!P6 IMAD.WIDE.U32 R28, R29, 0x8, R52 ;  /* 0x000000081d1ce825 */ /* 0x000fc800078e0034 */
[----:B------:R-:W-:Y:S02]  /*4350*/  @!P3 IMAD.WIDE.U32 R30, R31, 0x8, R52 ;  /* 0x000000081f1eb825 */ /* 0x000fe400078e0034 */
[----:B------:R-:W4:Y:S04]  /*4360*/  @!P6 LDG.E.64 R28, desc[UR8][R28.64] ;  /* 0x000000081c1ce981 */ /* 0x000f28000c1e1b00 */
[----:B------:R-:W5:Y:S01]  /*4370*/  @!P3 LDG.E.64 R30, desc[UR8][R30.64] ;  /* 0x000000081e1eb981 */ /* 0x000f62000c1e1b00 */
[----:B------:R-:W-:Y:S01]  /*4380*/  IADD3 R51, R51, 0x4, RZ ;  /* 0x0000000433337810 */ /* 0x000fe20007ffe0ff */
[----:B--2---:R-:W-:Y:S01]  /*4390*/  @!P0 FADD.FTZ R56, R56, R24 ;  /* 0x0000001838388221 */ /* 0x004fe20000010000 */
[----:B------:R-:W-:Y:S02]  /*43a0*/  @!P0 FADD.FTZ R57, R57, R25 ;  /* 0x0000001939398221 */ /* 0x000fe40000010000 */
[----:B------:R-:W-:-:S02]  /*43b0*/  IADD3 R24, R51, 0x1, RZ ;  /* 0x0000000133187810 */ /* 0x000fc40007ffe0ff */
[----:B------:R-:W-:Y:S01]  /*43c0*/  ISETP.EQ.OR P0, PT, R51, UR7, P2 ;  /* 0x0000000733007c0c */ /* 0x000fe20009702670 */
[----:B---3--:R-:W-:Y:S01]  /*43d0*/  @!P4 FADD.FTZ R56, R56, R26 ;  /* 0x0000001a3838c221 */ /* 0x008fe20000010000 */
[----:B------:R-:W-:Y:S01]  /*43e0*/  @!P4 FADD.FTZ R57, R57, R27 ;  /* 0x0000001b3939c221 */ /* 0x000fe20000010000 */
[----:B------:R-:W-:Y:S02]  /*43f0*/  IADD3 R26, R51, 0x2, RZ ;  /* 0x00000002331a7810 */ /* 0x000fe40007ffe0ff */
[----:B------:R-:W-:Y:S01]  /*4400*/  ISETP.EQ.OR P4, PT, R24, UR7, P2 ;  /* 0x0000000718007c0c */ /* 0x000fe20009782670 */
[----:B----4-:R-:W-:Y:S01]  /*4410*/  @!P6 FADD.FTZ R56, R56, R28 ;  /* 0x0000001c3838e221 */ /* 0x010fe20000010000 */
[----:B------:R-:W-:Y:S01]  /*4420*/  @!P6 FADD.FTZ R57, R57, R29 ;  /* 0x0000001d3939e221 */ /* 0x000fe20000010000 */
[----:B------:R-:W-:Y:S02]  /*4430*/  IADD3 R28, R51, 0x3, RZ ;  /* 0x00000003331c7810 */ /* 0x000fe40007ffe0ff */
[----:B------:R-:W-:Y:S01]  /*4440*/  ISETP.EQ.OR P6, PT, R26, UR7, P2 ;  /* 0x000000071a007c0c */ /* 0x000fe200097c2670 */
[----:B-----5:R-:W-:Y:S01]  /*4450*/  @!P3 FADD.FTZ R56, R56, R30 ;  /* 0x0000001e3838b221 */ /* 0x020fe20000010000 */
        /* <DEDUP_REMOVED lines=26> */
.L_x_101:
[----:B------:R-:W-:-:S13]  /*4600*/  ISETP.NE.OR P0, PT, R50, RZ, P0 ;  /* 0x000000ff3200720c */ /* 0x000fda0000705670 */
[----:B------:R-:W-:Y:S05]  /*4610*/  @!P0 BRA `(.L_x_97) ;  /* 0x00000000007c8947 */ /* 0x000fea0003800000 */
.L_x_98:
        /* <DEDUP_REMOVED lines=10> */
[----:B------:R-:W2:Y:S01]  /*46c0*/  @!P4 LDG.E.64 R24, desc[UR8][R24.64] ;  /* 0x000000081818c981 */ /* 0x000ea2000c1e1b00 */
        /* <DEDUP_REMOVED lines=20> */
.L_x_97:
        /* <DEDUP_REMOVED lines=11> */
.L_x_103:
[----:B------:R-:W-:Y:S05]  /*48c0*/  BSYNC B0 ;  /* 0x0000000000007941 */ /* 0x000fea0003800000 */
.L_x_102:
        /* <DEDUP_REMOVED lines=16> */
.L_x_94:
[----:B------:R-:W0:Y:S01]  /*49d0*/  S2UR UR6, SR_CgaCtaId ;  /* 0x00000000000679c3 */ /* 0x000e220000008800 */
[----:B------:R-:W-:Y:S01]  /*49e0*/  UMOV UR5, 0x400 ;  /* 0x0000040000057882 */ /* 0x000fe20000000000 */
[----:B------:R-:W-:Y:S01]  /*49f0*/  SHF.L.U32 R69, R69, 0x10, RZ ;  /* 0x0000001045457819 */ /* 0x000fe200000006ff */
[----:B------:R-:W-:Y:S01]  /*4a00*/  ULDC.64 UR14, c[0x0][0x290] ;  /* 0x0000a400000e7ab9 */ /* 0x000fe20000000a00 */
[----:B-1----:R-:W-:Y:S02]  /*4a10*/  SHF.L.U32 R27, R32, 0x10, RZ ;  /* 0x00000010201b7819 */ /* 0x002fe400000006ff */
[----:B------:R-:W-:Y:S01]  /*4a20*/  ISETP.GE.U32.AND P0, PT, R78, UR14, PT ;  /* 0x0000000e4e007c0c */ /* 0x000fe2000bf06070 */
[----:B------:R-:W-:Y:S01]  /*4a30*/  FADD.FTZ R30, -R18, R69 ;  /* 0x00000045121e7221 */ /* 0x000fe20000010100 */
[----:B------:R-:W-:Y:S02]  /*4a40*/  SHF.L.U32 R26, R47, 0x10, RZ ;  /* 0x000000102f1a7819 */ /* 0x000fe400000006ff */
[----:B------:R-:W-:Y:S01]  /*4a50*/  SHF.L.U32 R31, R70, 0x10, RZ ;  /* 0x00000010461f7819 */ /* 0x000fe200000006ff */
[----:B------:R-:W-:Y:S01]  /*4a60*/  FMUL.FTZ R53, R30, R19 ;  /* 0x000000131e357220 */ /* 0x000fe20000410000 */
[----:B0-----:R-:W-:-:S09]  /*4a70*/  ULEA UR5, UR6, UR5, 0x18 ;  /* 0x0000000506057291 */ /* 0x001fd2000f8ec03f */
[----:B------:R-:W-:Y:S01]  /*4a80*/  @!P2 STS.64 [UR5+0xc0], R56 ;  /* 0x0000c038ff00a988 */ /* 0x000fe20008000a05 */
[----:B------:R-:W-:Y:S06]  /*4a90*/  BAR.SYNC.DEFER_BLOCKING 0x0 ;  /* 0x0000000000007b1d */ /* 0x000fec0000010000 */
[----:B------:R-:W0:Y:S01]  /*4aa0*/  LDS.64 R24, [UR5+0xc0] ;  /* 0x0000c005ff187984 */ /* 0x000e220008000a00 */
[----:B------:R-:W-:Y:S02]  /*4ab0*/  ULDC UR5, c[0x0][0x2bc] ;  /* 0x0000af0000057ab9 */ /* 0x000fe40000000800 */
[----:B0-----:R-:W-:Y:S01]  /*4ac0*/  FMUL.FTZ R28, R24, UR5 ;  /* 0x00000005181c7c20 */ /* 0x001fe20008410000 */
[----:B------:R-:W-:Y:S01]  /*4ad0*/  FADD.FTZ R24, -R18, R27 ;  /* 0x0000001b12187221 */ /* 0x000fe20000010100 */
[----:B------:R-:W-:Y:S01]  /*4ae0*/  FMUL.FTZ R29, R25, UR5 ;  /* 0x00000005191d7c20 */ /* 0x000fe20008410000 */
[----:B------:R-:W-:-:S02]  /*4af0*/  SHF.L.U32 R25, R68, 0x10, RZ ;  /* 0x0000001044197819 */ /* 0x000fc400000006ff */
        /* <DEDUP_REMOVED lines=20> */
.L_x_104:
        /* <DEDUP_REMOVED lines=10> */
[C---:B------:R-:W-:Y:S02]  /*4ce0*/  IMAD R27, R79.reuse, UR13, R32 ;  /* 0x0000000d4f1b7c24 */ /* 0x040fe4000f8e0220 */
[-C--:B------:R-:W-:Y:S01]  /*4cf0*/  FMUL.FTZ R47, R30, R19.reuse ;  /* 0x000000131e2f7220 */ /* 0x080fe20000410000 */
[----:B------:R-:W-:Y:S01]  /*4d00*/  FMUL.FTZ R30, R26, R19 ;  /* 0x000000131a1e7220 */ /* 0x000fe20000410000 */
[----:B------:R-:W-:Y:S01]  /*4d10*/  IMAD.WIDE.U32 R24, R79, UR12, R24 ;  /* 0x0000000c4f187c25 */ /* 0x000fe2000f8e0018 */
[----:B------:R-:W-:-:S02]  /*4d20*/  ULDC.64 UR12, c[0x0][0x210] ;  /* 0x00008400000c7ab9 */ /* 0x000fc40000000a00 */
[----:B------:R-:W-:Y:S02]  /*4d30*/  LEA R26, P2, R24, UR12, 0x1 ;  /* 0x0000000c181a7c11 */ /* 0x000fe4000f8408ff */
[----:B------:R-:W-:Y:S02]  /*4d40*/  IADD3 R27, R25, R27, RZ ;  /* 0x0000001b191b7210 */ /* 0x000fe40007ffe0ff */
[----:B------:R-:W-:Y:S02]  /*4d50*/  F2FP.BF16.F32.PACK_AB R25, R30, R47 ;  /* 0x0000002f1e19723e */ /* 0x000fe400000010ff */
[----:B------:R-:W-:-:S05]  /*4d60*/  LEA.HI.X R27, R24, UR13, R27, 0x1, P2 ;  /* 0x0000000d181b7c11 */ /* 0x000fca00090f0c1b */
[----:B------:R0:W-:Y:S02]  /*4d70*/  STG.E desc[UR8][R26.64], R25 ;  /* 0x000000191a007986 */ /* 0x0001e4000c101908 */
.L_x_106:
[----:B------:R-:W-:Y:S05]  /*4d80*/  BSYNC B0 ;  /* 0x0000000000007941 */ /* 0x000fea0003800000 */
.L_x_105:
[----:B0-----:R-:W-:Y:S01]  /*4d90*/  SHF.L.U32 R25, R46, 0x10, RZ ;  /* 0x000000102e197819 */ /* 0x001fe200000006ff */
[C---:B------:R-:W-:Y:S01]  /*4da0*/  FADD.FTZ R30, -R18.reuse, R31 ;  /* 0x0000001f121e7221 */ /* 0x040fe20000010100 */
[----:B------:R-:W-:Y:S02]  /*4db0*/  ISETP.GE.U32.AND P2, PT, R77, UR14, PT ;  /* 0x0000000e4d007c0c */ /* 0x000fe4000bf46070 */
[----:B------:R-:W-:Y:S01]  /*4dc0*/  ISETP.GE.AND.EX P3, PT, R59, UR15, PT, P0 ;  /* 0x0000000f3b007c0c */ /* 0x000fe2000bf66300 */
[----:B------:R-:W-:Y:S01]  /*4dd0*/  FADD.FTZ R24, -R18, R25 ;  /* 0x0000001912187221 */ /* 0x000fe20000010100 */
[----:B------:R-:W-:Y:S01]  /*4de0*/  ISETP.GE.AND.EX P4, PT, R7, UR15, PT, P2 ;  /* 0x0000000f07007c0c */ /* 0x000fe2000bf86320 */
[-C--:B------:R-:W-:Y:S01]  /*4df0*/  FMUL.FTZ R49, R30, R19.reuse ;  /* 0x000000131e317220 */ /* 0x080fe20000410000 */
[----:B------:R-:W-:Y:S01]  /*4e00*/  SHF.L.U32 R67, R67, 0x10, RZ ;  /* 0x0000001043437819 */ /* 0x000fe200000006ff */
[----:B------:R-:W-:Y:S01]  /*4e10*/  FMUL.FTZ R48, R24, R19 ;  /* 0x0000001318307220 */ /* 0x000fe20000410000 */
[----:B------:R-:W-:-:S02]  /*4e20*/  ISETP.GE.U32.AND P0, PT, R76, UR14, PT ;  /* 0x0000000e4c007c0c */ /* 0x000fc4000bf06070 */
[----:B------:R-:W-:Y:S02]  /*4e30*/  ISETP.GE.U32.AND P2, PT, R75, UR14, PT ;  /* 0x0000000e4b007c0c */ /* 0x000fe4000bf46070 */
[C---:B------:R-:W-:Y:S02]  /*4e40*/  ISETP.GT.U32.OR P3, PT, R81.reuse, 0x27f, P3 ;  /* 0x0000027f5100780c */ /* 0x040fe40001f64470 */
[----:B------:R-:W-:Y:S02]  /*4e50*/  ISETP.GT.U32.OR P4, PT, R81, 0x27f, P4 ;  /* 0x0000027f5100780c */ /* 0x000fe40002784470 */
        /* <DEDUP_REMOVED lines=22> */
.L_x_107:
        /* <DEDUP_REMOVED lines=10> */
[-C--:B------:R-:W-:Y:S01]  /*5060*/  FMUL.FTZ R45, R30, R19.reuse ;  /* 0x000000131e2d7220 */ /* 0x080fe20000410000 */
[----:B------:R-:W-:Y:S01]  /*5070*/  FMUL.FTZ R30, R26, R19 ;  /* 0x000000131a1e7220 */ /* 0x000fe20000410000 */
[----:B------:R-:W-:-:S02]  /*5080*/  IMAD R59, R78, UR13, R59 ;  /* 0x0000000d4e3b7c24 */ /* 0x000fc4000f8e023b */
[----:B------:R-:W-:Y:S01]  /*5090*/  IMAD.WIDE.U32 R24, R78, UR12, R24 ;  /* 0x0000000c4e187c25 */ /* 0x000fe2000f8e0018 */
[----:B------:R-:W-:Y:S02]  /*50a0*/  ULDC.64 UR12, c[0x0][0x210] ;  /* 0x00008400000c7ab9 */ /* 0x000fe40000000a00 */
[----:B------:R-:W-:Y:S02]  /*50b0*/  LEA R26, P3, R24, UR12, 0x1 ;  /* 0x0000000c181a7c11 */ /* 0x000fe4000f8608ff */
[----:B------:R-:W-:Y:S02]  /*50c0*/  IADD3 R59, R25, R59, RZ ;  /* 0x0000003b193b7210 */ /* 0x000fe40007ffe0ff */
[----:B------:R-:W-:Y:S02]  /*50d0*/  F2FP.BF16.F32.PACK_AB R25, R30, R45 ;  /* 0x0000002d1e19723e */ /* 0x000fe400000010ff */
[----:B------:R-:W-:-:S05]  /*50e0*/  LEA.HI.X R27, R24, UR13, R59, 0x1, P3 ;  /* 0x0000000d181b7c11 */ /* 0x000fca00098f0c3b */
[----:B------:R0:W-:Y:S02]  /*50f0*/  STG.E desc[UR8][R26.64], R25 ;  /* 0x000000191a007986 */ /* 0x0001e4000c101908 */
.L_x_109:
[----:B------:R-:W-:Y:S05]  /*5100*/  BSYNC B0 ;  /* 0x0000000000007941 */ /* 0x000fea0003800000 */
.L_x_108:
[C---:B------:R-:W-:Y:S01]  /*5110*/  FADD.FTZ R30, -R18.reuse, R65 ;  /* 0x00000041121e7221 */ /* 0x040fe20000010100 */
[----:B------:R-:W-:Y:S01]  /*5120*/  FADD.FTZ R24, -R18, R31 ;  /* 0x0000001f12187221 */ /* 0x000fe20000010100 */
[----:B0-----:R-:W-:Y:S02]  /*5130*/  SHF.L.U32 R25, R64, 0x10, RZ ;  /* 0x0000001040197819 */ /* 0x001fe400000006ff */
[----:B------:R-:W-:Y:S01]  /*5140*/  SHF.L.U32 R26, R43, 0x10, RZ ;  /* 0x000000102b1a7819 */ /* 0x000fe200000006ff */
[-C--:B------:R-:W-:Y:S01]  /*5150*/  FMUL.FTZ R49, R30, R19.reuse ;  /* 0x000000131e317220 */ /* 0x080fe20000410000 */
        /* <DEDUP_REMOVED lines=20> */
.L_x_110:
[----:B------:R-:W-:Y:S04]  /*52a0*/  BSSY B0, `(.L_x_111) ;  /* 0x0000014000007945 */ /* 0x000fe80003800000 */
[----:B------:R-:W-:Y:S05]  /*52b0*/  @P4 BRA `(.L_x_112) ;  /* 0x0000000000484947 */ /* 0x000fea0003800000 */
        /* <DEDUP_REMOVED lines=12> */
[----:B------:R-:W-:-:S03]  /*5380*/  ULDC.64 UR12, c[0x0][0x210] ;  /* 0x00008400000c7ab9 */ /* 0x000fc60000000a00 */
[----:B------:R-:W-:Y:S02]  /*5390*/  F2FP.BF16.F32.PACK_AB R7, R7, R30 ;  /* 0x0000001e0707723e */ /* 0x000fe400000010ff */
[----:B------:R-:W-:Y:S02]  /*53a0*/  LEA R26, P3, R24, UR12, 0x1 ;  /* 0x0000000c181a7c11 */ /* 0x000fe4000f8608ff */
[----:B------:R-:W-:-:S04]  /*53b0*/  IADD3 R27, R25, R27, RZ ;  /* 0x0000001b191b7210 */ /* 0x000fc80007ffe0ff */
[----:B------:R-:W-:-:S05]  /*53c0*/  LEA.HI.X R27, R24, UR13, R27, 0x1, P3 ;  /* 0x0000000d181b7c11 */ /* 0x000fca00098f0c1b */
[----:B------:R0:W-:Y:S02]  /*53d0*/  STG.E desc[UR8][R26.64], R7 ;  /* 0x000000071a007986 */ /* 0x0001e4000c101908 */
.L_x_112:
[----:B------:R-:W-:Y:S05]  /*53e0*/  BSYNC B0 ;  /* 0x0000000000007941 */ /* 0x000fea0003800000 */
.L_x_111:
[----:B------:R-:W-:Y:S02]  /*53f0*/  SHF.L.U32 R45, R66, 0x10, RZ ;  /* 0x00000010422d7819 */ /* 0x000fe400000006ff */
[----:B0-----:R-:W-:Y:S02]  /*5400*/  SHF.L.U32 R7, R42, 0x10, RZ ;  /* 0x000000102a077819 */ /* 0x001fe400000006ff */
[----:B------:R-:W-:Y:S02]  /*5410*/  ISETP.GE.U32.AND P3, PT, R74, UR14, PT ;  /* 0x0000000e4a007c0c */ /* 0x000fe4000bf66070 */
[----:B------:R-:W-:Y:S01]  /*5420*/  ISETP.GE.U32.AND P4, PT, R73, UR14, PT ;  /* 0x0000000e49007c0c */ /* 0x000fe2000bf86070 */
[----:B------:R-:W-:Y:S01]  /*5430*/  FADD.FTZ R24, -R18, R7 ;  /* 0x0000000712187221 */ /* 0x000fe20000010100 */
[----:B------:R-:W-:Y:S02]  /*5440*/  ISETP.GE.U32.AND P6, PT, R72, UR14, PT ;  /* 0x0000000e48007c0c */ /* 0x000fe4000bfc6070 */
[----:B------:R-:W-:Y:S01]  /*5450*/  SHF.L.U32 R47, R60, 0x10, RZ ;  /* 0x000000103c2f7819 */ /* 0x000fe200000006ff */
[----:B------:R-:W-:Y:S01]  /*5460*/  FMUL.FTZ R44, R24, R19 ;  /* 0x00000013182c7220 */ /* 0x000fe20000410000 */
[----:B------:R-:W-:Y:S01]  /*5470*/  SHF.L.U32 R25, R40, 0x10, RZ ;  /* 0x0000001028197819 */ /* 0x000fe200000006ff */
[----:B------:R-:W-:Y:S01]  /*5480*/  FADD.FTZ R40, -R18, R45 ;  /* 0x0000002d12287221 */ /* 0x000fe20000010100 */
[----:B------:R-:W-:-:S02]  /*5490*/  SHF.L.U32 R49, R62, 0x10, RZ ;  /* 0x000000103e317819 */ /* 0x000fc400000006ff */
[----:B------:R-:W-:Y:S01]  /*54a0*/  SHF.L.U32 R27, R38, 0x10, RZ ;  /* 0x00000010261b7819 */ /* 0x000fe200000006ff */
[----:B------:R-:W-:Y:S01]  /*54b0*/  FADD.FTZ R38, -R18, R25 ;  /* 0x0000001912267221 */ /* 0x000fe20000010100 */
[----:B------:R-:W-:Y:S01]  /*54c0*/  SHF.L.U32 R51, R12, 0x10, RZ ;  /* 0x000000100c337819 */ /* 0x000fe200000006ff */
[----:B------:R-:W-:Y:S01]  /*54d0*/  FADD.FTZ R32, -R18, R49 ;  /* 0x0000003112207221 */ /* 0x000fe20000010100 */
[----:B------:R-:W-:Y:S01]  /*54e0*/  SHF.L.U32 R31, R36, 0x10, RZ ;  /* 0x00000010241f7819 */ /* 0x000fe200000006ff */
[----:B------:R-:W-:Y:S01]  /*54f0*/  FADD.FTZ R36, -R18, R47 ;  /* 0x0000002f12247221 */ /* 0x000fe20000010100 */
[----:B------:R-:W-:Y:S01]  /*5500*/  SHF.L.U32 R53, R14, 0x10, RZ ;  /* 0x000000100e357819 */ /* 0x000fe200000006ff */
[----:B------:R-:W-:Y:S01]  /*5510*/  FADD.FTZ R14, -R18, R51 ;  /* 0x00000033120e7221 */ /* 0x000fe20000010100 */
[----:B------:R-:W-:Y:S01]  /*5520*/  SHF.L.U32 R43, R34, 0x10, RZ ;  /* 0x00000010222b7819 */ /* 0x000fe200000006ff */
[C---:B------:R-:W-:Y:S01]  /*5530*/  FADD.FTZ R34, -R18.reuse, R27 ;  /* 0x0000001b12227221 */ /* 0x040fe20000010100 */
[----:B------:R-:W-:Y:S01]  /*5540*/  ISETP.GE.AND.EX P0, PT, R9, UR15, PT, P0 ;  /* 0x0000000f09007c0c */ /* 0x000fe2000bf06300 */
[C---:B------:R-:W-:Y:S01]  /*5550*/  FADD.FTZ R30, -R18.reuse, R31 ;  /* 0x0000001f121e7221 */ /* 0x040fe20000010100 */
[----:B------:R-:W-:Y:S01]  /*5560*/  ISETP.GE.AND.EX P2, PT, R11, UR15, PT, P2 ;  /* 0x0000000f0b007c0c */ /* 0x000fe2000bf46320 */
[C---:B------:R-:W-:Y:S01]  /*5570*/  FADD.FTZ R12, -R18.reuse, R53 ;  /* 0x00000035120c7221 */ /* 0x040fe20000010100 */
[----:B------:R-:W-:Y:S01]  /*5580*/  ISETP.GE.AND.EX P3, PT, R13, UR15, PT, P3 ;  /* 0x0000000f0d007c0c */ /* 0x000fe2000bf66330 */
[----:B------:R-:W-:Y:S01]  /*5590*/  FADD.FTZ R18, -R18, R43 ;  /* 0x0000002b12127221 */ /* 0x000fe20000010100 */
[----:B------:R-:W-:Y:S01]  /*55a0*/  ISETP.GE.AND.EX P4, PT, R15, UR15, PT, P4 ;  /* 0x0000000f0f007c0c */ /* 0x000fe2000bf86340 */
[----:B------:R-:W-:Y:S01]  /*55b0*/  FMUL.FTZ R45, R40, R19 ;  /* 0x00000013282d7220 */ /* 0x000fe20000410000 */
[----:B------:R-:W-:-:S02]  /*55c0*/  ISETP.GE.AND.EX P6, PT, R17, UR15, PT, P6 ;  /* 0x0000000f11007c0c */ /* 0x000fc4000bfc6360 */
[C---:B------:R-:W-:Y:S02]  /*55d0*/  ISETP.GT.U32.OR P0, PT, R81.reuse, 0x27f, P0 ;  /* 0x0000027f5100780c */ /* 0x040fe40000704470 */
[C---:B------:R-:W-:Y:S02]  /*55e0*/  ISETP.GT.U32.OR P2, PT, R81.reuse, 0x27f, P2 ;  /* 0x0000027f5100780c */ /* 0x040fe40001744470 */
[C---:B------:R-:W-:Y:S02]  /*55f0*/  ISETP.GT.U32.OR P3, PT, R81.reuse, 0x27f, P3 ;  /* 0x0000027f5100780c */ /* 0x040fe40001f64470 */
[C---:B------:R-:W-:Y:S02]  /*5600*/  ISETP.GT.U32.OR P4, PT, R81.reuse, 0x27f, P4 ;  /* 0x0000027f5100780c */ /* 0x040fe40002784470 */
[----:B------:R-:W-:Y:S02]  /*5610*/  ISETP.GT.U32.OR P6, PT, R81, 0x27f, P6 ;  /* 0x0000027f5100780c */ /* 0x000fe400037c4470 */
[----:B------:R-:W-:-:S02]  /*5620*/  SHF.L.U32 R63, R63, 0x10, RZ ;  /* 0x000000103f3f7819 */ /* 0x000fc400000006ff */
[----:B------:R-:W-:Y:S01]  /*5630*/  SHF.L.U32 R26, R41, 0x10, RZ ;  /* 0x00000010291a7819 */ /* 0x000fe200000006ff */
[----:B------:R-:W-:Y:S08]  /*5640*/  @!P5 BRA `(.L_x_113) ;  /* 0x000000000048d947 */ /* 0x000ff00003800000 */
        /* <DEDUP_REMOVED lines=18> */
.L_x_113:
[----:B------:R-:W-:Y:S04]  /*5770*/  BSSY B0, `(.L_x_114) ;  /* 0x0000014000007945 */ /* 0x000fe80003800000 */
[----:B------:R-:W-:Y:S05]  /*5780*/  @P0 BRA `(.L_x_115) ;  /* 0x0000000000480947 */ /* 0x000fea0003800000 */
[C-C-:B------:R-:W-:Y:S01]  /*5790*/  FFMA.FTZ R24, R28.reuse, R45, R29.reuse ;  /* 0x0000002d1c187223 */ /* 0x140fe2000001001d */
[----:B------:R-:W-:Y:S01]  /*57a0*/  ULDC.64 UR12, c[0x0][0x288] ;  /* 0x0000a200000c7ab9 */ /* 0x000fe20000000a00 */
[----:B------:R-:W-:Y:S01]  /*57b0*/  MOV R25, R89 ;  /* 0x0000005900197202 */ /* 0x000fe20000000f00 */
[----:B------:R-:W-:Y:S01]  /*57c0*/  FFMA.FTZ R7, R28, R44, R29 ;  /* 0x0000002c1c077223 */ /* 0x000fe2000001001d */
[----:B------:R-:W-:Y:S01]  /*57d0*/  FFMA.FTZ R40, R63, R20, -R24 ;  /* 0x000000143f287223 */ /* 0x000fe20000010818 */
[----:B------:R-:W-:Y:S01]  /*57e0*/  MOV R24, R86 ;  /* 0x0000005600187202 */ /* 0x000fe20000000f00 */
[----:B------:R-:W-:Y:S02]  /*57f0*/  IMAD R9, R9, UR12, RZ ;  /* 0x0000000c09097c24 */ /* 0x000fe4000f8e02ff */
[----:B------:R-:W-:Y:S01]  /*5800*/  FFMA.FTZ R26, R26, R21, -R7 ;  /* 0x000000151a1a7223 */ /* 0x000fe20000010807 */
[----:B------:R-:W-:Y:S01]  /*5810*/  FMUL.FTZ R40, R40, R19 ;  /* 0x0000001328287220 */ /* 0x000fe20000410000 */
[----:B------:R-:W-:-:S04]  /*5820*/  IMAD.WIDE.U32 R24, R76, UR12, R24 ;  /* 0x0000000c4c187c25 */ /* 0x000fc8000f8e0018 */
[----:B------:R-:W-:Y:S01]  /*5830*/  FMUL.FTZ R7, R26, R19 ;  /* 0x000000131a077220 */ /* 0x000fe20000410000 */
[----:B------:R-:W-:Y:S01]  /*5840*/  IMAD R9, R76, UR13, R9 ;  /* 0x0000000d4c097c24 */ /* 0x000fe2000f8e0209 */
[----:B------:R-:W-:-:S03]  /*5850*/  ULDC.64 UR12, c[0x0][0x210] ;  /* 0x00008400000c7ab9 */ /* 0x000fc60000000a00 */
[----:B------:R-:W-:Y:S02]  /*5860*/  F2FP.BF16.F32.PACK_AB R7, R7, R40 ;  /* 0x000000280707723e */ /* 0x000fe400000010ff */
[----:B------:R-:W-:Y:S02]  /*5870*/  LEA R26, P0, R24, UR12, 0x1 ;  /* 0x0000000c181a7c11 */ /* 0x000fe4000f8008ff */
[----:B------:R-:W-:-:S04]  /*5880*/  IADD3 R9, R25, R9, RZ ;  /* 0x0000000919097210 */ /* 0x000fc80007ffe0ff */
[----:B------:R-:W-:-:S05]  /*5890*/  LEA.HI.X R27, R24, UR13, R9, 0x1, P0 ;  /* 0x0000000d181b7c11 */ /* 0x000fca00080f0c09 */
[----:B------:R0:W-:Y:S02]  /*58a0*/  STG.E desc[UR8][R26.64], R7 ;  /* 0x000000071a007986 */ /* 0x0001e4000c101908 */
.L_x_115:
[----:B------:R-:W-:Y:S05]  /*58b0*/  BSYNC B0 ;  /* 0x0000000000007941 */ /* 0x000fea0003800000 */
.L_x_114:
[----:B0-----:R-:W-:Y:S01]  /*58c0*/  SHF.L.U32 R7, R58, 0x10, RZ ;  /* 0x000000103a077819 */ /* 0x001fe200000006ff */
[-C--:B------:R-:W-:Y:S01]  /*58d0*/  FMUL.FTZ R41, R36, R19.reuse ;  /* 0x0000001324297220 */ /* 0x080fe20000410000 */
        /* <DEDUP_REMOVED lines=21> */
.L_x_116:
        /* <DEDUP_REMOVED lines=12> */
[----:B------:R-:W-:Y:S01]  /*5af0*/  IMAD R9, R75, UR13, R36 ;  /* 0x0000000d4b097c24 */ /* 0x000fe2000f8e0224 */
[----:B------:R-:W-:Y:S01]  /*5b00*/  ULDC.64 UR12, c[0x0][0x210] ;  /* 0x00008400000c7ab9 */ /* 0x000fe20000000a00 */
[----:B------:R-:W-:Y:S01]  /*5b10*/  FMUL.FTZ R36, R26, R19 ;  /* 0x000000131a247220 */ /* 0x000fe20000410000 */
[C---:B------:R-:W-:Y:S02]  /*5b20*/  LEA R26, P0, R24.reuse, UR12, 0x1 ;  /* 0x0000000c181a7c11 */ /* 0x040fe4000f8008ff */
[----:B------:R-:W-:Y:S02]  /*5b30*/  IADD3 R9, R25, R9, RZ ;  /* 0x0000000919097210 */ /* 0x000fe40007ffe0ff */
[----:B------:R-:W-:Y:S02]  /*5b40*/  F2FP.BF16.F32.PACK_AB R7, R7, R36 ;  /* 0x000000240707723e */ /* 0x000fe400000010ff */
[----:B------:R-:W-:-:S05]  /*5b50*/  LEA.HI.X R27, R24, UR13, R9, 0x1, P0 ;  /* 0x0000000d181b7c11 */ /* 0x000fca00080f0c09 */
[----:B------:R0:W-:Y:S02]  /*5b60*/  STG.E desc[UR8][R26.64], R7 ;  /* 0x000000071a007986 */ /* 0x0001e4000c101908 */
.L_x_118:
[----:B------:R-:W-:Y:S05]  /*5b70*/  BSYNC B0 ;  /* 0x0000000000007941 */ /* 0x000fea0003800000 */
.L_x_117:
        /* <DEDUP_REMOVED lines=23> */
.L_x_119:
        /* <DEDUP_REMOVED lines=20> */
.L_x_121:
[----:B------:R-:W-:Y:S05]  /*5e30*/  BSYNC B0 ;  /* 0x0000000000007941 */ /* 0x000fea0003800000 */
.L_x_120:
        /* <DEDUP_REMOVED lines=23> */
.L_x_122:
[----:B------:R-:W-:Y:S04]  /*5fb0*/  BSSY B0, `(.L_x_123) ;  /* 0x0000014000007945 */ /* 0x000fe80003800000 */
[----:B------:R-:W-:Y:S05]  /*5fc0*/  @P4 BRA `(.L_x_124) ;  /* 0x0000000000484947 */ /* 0x000fea0003800000 */
[C-C-:B------:R-:W-:Y:S01]  /*5fd0*/  FFMA.FTZ R9, R28.reuse, R32, R29.reuse ;  /* 0x000000201c097223 */ /* 0x140fe2000001001d */
[----:B------:R-:W-:Y:S01]  /*5fe0*/  ULDC.64 UR12, c[0x0][0x288] ;  /* 0x0000a200000c7ab9 */ /* 0x000fe20000000a00 */
[----:B------:R-:W-:Y:S01]  /*5ff0*/  FFMA.FTZ R14, R28, R27, R29 ;  /* 0x0000001b1c0e7223 */ /* 0x000fe2000001001d */
[----:B------:R-:W-:Y:S01]  /*6000*/  MOV R11, R89 ;  /* 0x00000059000b7202 */ /* 0x000fe20000000f00 */
        /* <DEDUP_REMOVED lines=14> */
.L_x_124:
[----:B------:R-:W-:Y:S05]  /*60f0*/  BSYNC B0 ;  /* 0x0000000000007941 */ /* 0x000fea0003800000 */
.L_x_123:
        /* <DEDUP_REMOVED lines=23> */
.L_x_125:
[----:B------:R-:W-:Y:S04]  /*6270*/  BSSY B0, `(.L_x_126) ;  /* 0x0000013000007945 */ /* 0x000fe80003800000 */
[----:B------:R-:W-:Y:S05]  /*6280*/  @P6 BRA `(.L_x_127) ;  /* 0x0000000000446947 */ /* 0x000fea0003800000 */
[----:B------:R-:W-:Y:S01]  /*6290*/  ULDC.64 UR12, c[0x0][0x288] ;  /* 0x0000a200000c7ab9 */ /* 0x000fe20000000a00 */
[C-C-:B------:R-:W-:Y:S01]  /*62a0*/  FFMA.FTZ R10, R28.reuse, R25, R29.reuse ;  /* 0x000000191c0a7223 */ /* 0x140fe2000001001d */
[----:B------:R-:W-:Y:S01]  /*62b0*/  MOV R87, R89 ;  /* 0x0000005900577202 */ /* 0x000fe20000000f00 */
[----:B------:R-:W-:Y:S01]  /*62c0*/  FFMA.FTZ R29, R28, R18, R29 ;  /* 0x000000121c1d7223 */ /* 0x000fe2000001001d */
[----:B------:R-:W-:Y:S02]  /*62d0*/  IMAD R17, R17, UR12, RZ ;  /* 0x0000000c11117c24 */ /* 0x000fe4000f8e02ff */
[----:B------:R-:W-:Y:S01]  /*62e0*/  FFMA.FTZ R10, R7, R20, -R10 ;  /* 0x00000014070a7223 */ /* 0x000fe2000001080a */
[----:B------:R-:W-:Y:S01]  /*62f0*/  FFMA.FTZ R8, R8, R21, -R29 ;  /* 0x0000001508087223 */ /* 0x000fe2000001081d */
[----:B------:R-:W-:-:S04]  /*6300*/  IMAD.WIDE.U32 R86, R72, UR12, R86 ;  /* 0x0000000c48567c25 */ /* 0x000fc8000f8e0056 */
[-C--:B------:R-:W-:Y:S01]  /*6310*/  FMUL.FTZ R7, R10, R19.reuse ;  /* 0x000000130a077220 */ /* 0x080fe20000410000 */
[----:B------:R-:W-:Y:S01]  /*6320*/  FMUL.FTZ R10, R8, R19 ;  /* 0x00000013080a7220 */ /* 0x000fe20000410000 */
[----:B------:R-:W-:Y:S01]  /*6330*/  IMAD R17, R72, UR13, R17 ;  /* 0x0000000d48117c24 */ /* 0x000fe2000f8e0211 */
[----:B------:R-:W-:Y:S02]  /*6340*/  ULDC.64 UR12, c[0x0][0x210] ;  /* 0x00008400000c7ab9 */ /* 0x000fe40000000a00 */
[----:B------:R-:W-:Y:S02]  /*6350*/  LEA R8, P0, R86, UR12, 0x1 ;  /* 0x0000000c56087c11 */ /* 0x000fe4000f8008ff */
[----:B------:R-:W-:Y:S02]  /*6360*/  IADD3 R17, R87, R17, RZ ;  /* 0x0000001157117210 */ /* 0x000fe40007ffe0ff */
[----:B------:R-:W-:Y:S02]  /*6370*/  F2FP.BF16.F32.PACK_AB R7, R10, R7 ;  /* 0x000000070a07723e */ /* 0x000fe400000010ff */
[----:B------:R-:W-:-:S05]  /*6380*/  LEA.HI.X R9, R86, UR13, R17, 0x1, P0 ;  /* 0x0000000d56097c11 */ /* 0x000fca00080f0c11 */
[----:B------:R0:W-:Y:S02]  /*6390*/  STG.E desc[UR8][R8.64], R7 ;  /* 0x0000000708007986 */ /* 0x0001e4000c101908 */
.L_x_127:
[----:B------:R-:W-:Y:S05]  /*63a0*/  BSYNC B0 ;  /* 0x0000000000007941 */ /* 0x000fea0003800000 */
.L_x_126:
[----:B0-----:R-:W0:Y:S01]  /*63b0*/  LDC R7, c[0x0][0x10] ;  /* 0x00000400ff077b82 */ /* 0x001e220000000800 */
[----:B------:R-:W-:Y:S02]  /*63c0*/  IADD3 R71, R71, 0x1, RZ ;  /* 0x0000000147477810 */ /* 0x000fe40007ffe0ff */
[----:B0-----:R-:W-:-:S04]  /*63d0*/  IADD3 R80, R7, R80, RZ ;  /* 0x0000005007507210 */ /* 0x001fc80007ffe0ff */
[----:B------:R-:W-:-:S13]  /*63e0*/  ISETP.GE.AND P0, PT, R80, UR4, PT ;  /* 0x0000000450007c0c */ /* 0x000fda000bf06270 */
[----:B------:R-:W-:Y:S05]  /*63f0*/  @!P0 BRA `(.L_x_128) ;  /* 0xffffff9c00d08947 */ /* 0x000fea000383ffff */
.L_x_77:
[----:B------:R-:W0:Y:S01]  /*6400*/  LDC R4, c[0x0][0xc] ;  /* 0x00000300ff047b82 */ /* 0x000e220000000800 */
[----:B------:R-:W-:Y:S01]  /*6410*/  ISETP.NE.AND P1, PT, R81, RZ, PT ;  /* 0x000000ff5100720c */ /* 0x000fe20003f25270 */
[----:B------:R-:W-:Y:S06]  /*6420*/  BSSY B0, `(.L_x_129) ;  /* 0x0000011000007945 */ /* 0x000fec0003800000 */
[----:B------:R-:W1:Y:S08]  /*6430*/  LDC R7, c[0x0][0x10] ;  /* 0x00000400ff077b82 */ /* 0x000e700000000800 */
[----:B------:R-:W2:Y:S01]  /*6440*/  LDC.64 R2, c[0x0][0x258] ;  /* 0x00009600ff027b82 */ /* 0x000ea20000000a00 */
[----:B0-----:R-:W-:-:S02]  /*6450*/  ISETP.NE.AND P0, PT, R4, 0x1, PT ;  /* 0x000000010400780c */ /* 0x001fc40003f05270 */
[----:B-1----:R-:W-:-:S04]  /*6460*/  SHF.L.U32 R0, R7, 0x1, RZ ;  /* 0x0000000107007819 */ /* 0x002fc800000006ff */
[----:B------:R-:W-:-:S05]  /*6470*/  SEL R5, R0, RZ, P0 ;  /* 0x000000ff00057207 */ /* 0x000fca0000000000 */
[----:B--2---:R-:W-:Y:S01]  /*6480*/  IMAD.WIDE.U32 R2, R5, 0x4, R2 ;  /* 0x0000000405027825 */ /* 0x004fe200078e0002 */
[----:B------:R-:W-:Y:S06]  /*6490*/  @P1 BRA `(.L_x_130) ;  /* 0x0000000000241947 */ /* 0x000fec0003800000 */
[----:B------:R-:W0:Y:S01]  /*64a0*/  S2R R0, SR_LANEID ;  /* 0x0000000000007919 */ /* 0x000e220000000000 */
[----:B------:R-:W-:Y:S02]  /*64b0*/  VOTEU.ANY UR4, UPT, PT ;  /* 0x0000000000047886 */ /* 0x000fe400038e0100 */
[----:B------:R-:W-:Y:S02]  /*64c0*/  UFLO.U32 UR5, UR4 ;  /* 0x00000004000572bd */ /* 0x000fe400080e0000 */
[----:B------:R-:W1:Y:S04]  /*64d0*/  POPC R5, UR4 ;  /* 0x0000000400057d09 */ /* 0x000e680008000000 */
[----:B0-----:R-:W-:-:S13]  /*64e0*/  ISETP.EQ.U32.AND P0, PT, R0, UR5, PT ;  /* 0x0000000500007c0c */ /* 0x001fda000bf02070 */
[----:B------:R-:W-:Y:S06]  /*64f0*/  @P0 MEMBAR.ALL.GPU ;  /* 0x0000000000000992 */ /* 0x000fec000000a000 */
[----:B------:R-:W-:-:S00]  /*6500*/  @P0 ERRBAR ;  /* 0x00000000000009ab */ /* 0x000fc00000000000 */
[----:B------:R-:W-:Y:S06]  /*6510*/  @P0 CGAERRBAR ;  /* 0x00000000000005ab */ /* 0x000fec0000000000 */
[----:B-1----:R0:W-:Y:S02]  /*6520*/  @P0 REDG.E.ADD.S32.STRONG.GPU desc[UR8][R2.64], R5 ;  /* 0x000000050200098e */ /* 0x0021e4000c10e388 */
.L_x_130:
[----:B------:R-:W-:Y:S05]  /*6530*/  BSYNC B0 ;  /* 0x0000000000007941 */ /* 0x000fea0003800000 */
.L_x_129:
[----:B------:R-:W1:Y:S01]  /*6540*/  S2UR UR4, SR_CTAID.X ;  /* 0x00000000000479c3 */ /* 0x000e620000002500 */
[----:B------:R-:W-:Y:S02]  /*6550*/  IADD3 R0, R4, -0x1, RZ ;  /* 0xffffffff04007810 */ /* 0x000fe40007ffe0ff */
[----:B0-----:R-:W-:-:S05]  /*6560*/  IADD3 R5, R7, -0x1, RZ ;  /* 0xffffffff07057810 */ /* 0x001fca0007ffe0ff */
[----:B------:R-:W0:Y:S01]  /*6570*/  S2UR UR5, SR_CTAID.Y ;  /* 0x00000000000579c3 */ /* 0x000e220000002600 */
[----:B-1----:R-:W-:-:S04]  /*6580*/  ISETP.NE.AND P0, PT, R0, UR4, PT ;  /* 0x0000000400007c0c */ /* 0x002fc8000bf05270 */
[----:B0-----:R-:W-:-:S13]  /*6590*/  ISETP.NE.OR P0, PT, R5, UR5, P0 ;  /* 0x0000000505007c0c */ /* 0x001fda0008705670 */
[----:B------:R-:W-:Y:S05]  /*65a0*/  @P0 EXIT ;  /* 0x000000000000094d */ /* 0x000fea0003800000 */
[----:B------:R-:W-:Y:S05]  /*65b0*/  @P1 BRA `(.L_x_131) ;  /* 0x0000000000201947 */ /* 0x000fea0003800000 */
[----:B------:R-:W-:-:S05]  /*65c0*/  IMAD R0, R4, R7, RZ ;  /* 0x0000000704007224 */ /* 0x000fca00078e02ff */
[----:B------:R-:W-:-:S13]  /*65d0*/  ISETP.NE.AND P0, PT, R0, -0x1, PT ;  /* 0xffffffff0000780c */ /* 0x000fda0003f05270 */
[----:B------:R-:W-:Y:S05]  /*65e0*/  @!P0 BRA `(.L_x_131) ;  /* 0x0000000000148947 */ /* 0x000fea0003800000 */
.L_x_132:
[----:B------:R-:W2:Y:S04]  /*65f0*/  LDG.E.STRONG.GPU R5, desc[UR8][R2.64] ;  /* 0x0000000802057981 */ /* 0x000ea8000c1ef900 */
[----:B--2---:R-:W-:Y:S01]  /*6600*/  CCTL.IVALL ;  /* 0x00000000ff00798f */ /* 0x004fe20002000000 */
[----:B------:R-:W-:Y:S05]  /*6610*/  YIELD ;  /* 0x0000000000007946 */ /* 0x000fea0003800000 */
[----:B------:R-:W-:-:S13]  /*6620*/  ISETP.NE.AND P0, PT, R5, R0, PT ;  /* 0x000000000500720c */ /* 0x000fda0003f05270 */
[----:B------:R-:W-:Y:S05]  /*6630*/  @P0 BRA `(.L_x_132) ;  /* 0xfffffffc00ec0947 */ /* 0x000fea000383ffff */
.L_x_131:
        /* <DEDUP_REMOVED lines=12> */
[----:B------:R-:W-:Y:S01]  /*6700*/  LEA R5, R23, R23, 0x1 ;  /* 0x0000001717057211 */ /* 0x000fe200078e08ff */
        /* <DEDUP_REMOVED lines=11> */
.L_x_133:
        /* <DEDUP_REMOVED lines=23> */
.L_x_134:
        /* <DEDUP_REMOVED lines=13> */
.L_x_3226:


//--------------------- .text._Z35group_norm_nhwc_bwd_one_pass_kernelI11Bf16IOFp32WLi512ELi40ELi640EEv26Group_norm_nhwc_bwd_params --------------------------
	.section	.text._Z35group_norm_nhwc_bwd_one_pass_kernelI11Bf16IOFp32WLi512ELi40ELi640EEv26Group_norm_nhwc_bwd_params,"ax",@progbits
	.align	128
        .global         _Z35group_norm_nhwc_bwd_one_pass_kernelI11Bf16IOFp32WLi512ELi40ELi640EEv26Group_norm_nhwc_bwd_params
        .type           _Z35group_norm_nhwc_bwd_one_pass_kernelI11Bf16IOFp32WLi512ELi40ELi640EEv26Group_norm_nhwc_bwd_params,@function
        .size           _Z35group_norm_nhwc_bwd_one_pass_kernelI11Bf16IOFp32WLi512ELi40ELi640EEv26Group_norm_nhwc_bwd_params,(.L_x_3227 - _Z35group_norm_nhwc_bwd_one_pass_kernelI11Bf16IOFp32WLi512ELi40ELi640EEv26Group_norm_nhwc_bwd_params)
        .other          _Z35group_norm_nhwc_bwd_one_pass_kernelI11Bf16IOFp32WLi512ELi40ELi640EEv26Group_norm_nhwc_bwd_params,@"STO_CUDA_ENTRY STV_DEFAULT"
_Z35group_norm_nhwc_bwd_one_pass_kernelI11Bf16IOFp32WLi512ELi40ELi640EEv26Group_norm_nhwc_bwd_params:
.text._Z35group_norm_nhwc_bwd_one_pass_kernelI11Bf16IOFp32WLi512ELi40ELi640EEv26Group_norm_nhwc_bwd_params:
        /* <DEDUP_REMOVED lines=21> */
[----:B------:R-:W-:-:S02]  /*0150*/  UIADD3 UR10, UR9, UR10, URZ ;  /* 0x0000000a090a7290 */ /* 0x000fc4000fffe03f */
[----:B------:R-:W-:Y:S01]  /*0160*/  UIADD3.X UR12, URZ, UR13, URZ, UP0, !UPT ;  /* 0x0000000d3f0c7290 */ /* 0x000fe200087fe43f */
[----:B------:R-:W-:Y:S01]  /*0170*/  SHF.R.S32.HI R2, RZ, 0x5, R2 ;  /* 0x00000005ff027819 */ /* 0x000fe20000011402 */
[----:B------:R-:W-:Y:S01]  /*0180*/  ULDC.64 UR18, c[0x0][0x290] ;  /* 0x0000a40000127ab9 */ /* 0x000fe20000000a00 */
[----:B------:R-:W2:Y:S01]  /*0190*/  S2UR UR7, SR_CgaCtaId ;  /* 0x00000000000779c3 */ /* 0x000ea20000008800 */
[----:B------:R-:W-:Y:S01]  /*01a0*/  ULEA.HI UR8, UP0, UR10, UR8, URZ, 0x1 ;  /* 0x000000080a087291 */ /* 0x000fe2000f81083f */
[----:B------:R-:W-:Y:S01]  /*01b0*/  UMOV UR4, 0x400 ;  /* 0x0000040000047882 */ /* 0x000fe20000000000 */
[----:B------:R-:W-:Y:S02]  /*01c0*/  USHF.R.S32.HI UR9, URZ, 0x1, UR12 ;  /* 0x000000013f097899 */ /* 0x000fe4000801140c */
[----:B------:R-:W-:Y:S01]  /*01d0*/  UIADD3.X UR10, URZ, UR10, URZ, UP0, !UPT ;  /* 0x0000000a3f0a7290 */ /* 0x000fe200087fe43f */
[----:B------:R-:W-:-:S03]  /*01e0*/  ULDC.U8 UR17, c[0x0][0x2a4] ;  /* 0x0000a90000117ab9 */ /* 0x000fc60000000000 */
[----:B------:R-:W-:Y:S02]  /*01f0*/  USHF.R.S64 UR8, UR8, 0x1, UR10 ;  /* 0x0000000108087899 */ /* 0x000fe4000800100a */
[----:B------:R-:W-:Y:S01]  /*0200*/  USHF.R.S32.HI UR10, URZ, 0x1, UR10 ;  /* 0x000000013f0a7899 */ /* 0x000fe2000801140a */
[----:B0-----:R-:W-:-:S03]  /*0210*/  IMAD R74, R74, UR16, R3 ;  /* 0x000000104a4a7c24 */ /* 0x001fc6000f8e0203 */
[----:B------:R-:W-:Y:S02]  /*0220*/  USHF.L.U64.HI UR10, UR8, 0x2, UR10 ;  /* 0x00000002080a7899 */ /* 0x000fe4000801020a */
[C---:B------:R-:W-:Y:S02]  /*0230*/  ISETP.GE.U32.AND P1, PT, R74.reuse, UR18, PT ;  /* 0x000000124a007c0c */ /* 0x040fe4000bf26070 */
[----:B------:R-:W-:Y:S01]  /*0240*/  SHF.R.S32.HI R3, RZ, 0x1f, R74 ;  /* 0x0000001fff037819 */ /* 0x000fe2000001144a */
[----:B--2---:R-:W-:Y:S01]  /*0250*/  ULEA UR4, UR7, UR4, 0x18 ;  /* 0x0000000407047291 */ /* 0x004fe2000f8ec03f */
[C---:B------:R-:W-:Y:S01]  /*0260*/  IADD3 R73, R74.reuse, 0x20, RZ ;  /* 0x000000204a497810 */ /* 0x040fe20007ffe0ff */
[----:B------:R-:W-:Y:S01]  /*0270*/  USHF.R.S64 UR7, UR11, 0x1, UR12 ;  /* 0x000000010b077899 */ /* 0x000fe2000800100c */
[----:B------:R-:W-:Y:S02]  /*0280*/  ISETP.GE.AND.EX P1, PT, R3, UR19, PT, P1 ;  /* 0x0000001303007c0c */ /* 0x000fe4000bf26310 */
[----:B------:R-:W-:Y:S01]  /*0290*/  IADD3 R72, R74, 0x40, RZ ;  /* 0x000000404a487810 */ /* 0x000fe20007ffe0ff */
[----:B------:R-:W-:Y:S01]  /*02a0*/  USHF.L.U64.HI UR9, UR7, 0x2, UR9 ;  /* 0x0000000207097899 */ /* 0x000fe20008010209 */
[----:B------:R-:W-:-:S02]  /*02b0*/  ISETP.LT.U32.AND P1, PT, R75, 0x280, !P1 ;  /* 0x000002804b00780c */ /* 0x000fc40004f21070 */
[C---:B------:R-:W-:Y:S02]  /*02c0*/  IADD3 R71, R74.reuse, 0x60, RZ ;  /* 0x000000604a477810 */ /* 0x040fe40007ffe0ff */
[C---:B------:R-:W-:Y:S02]  /*02d0*/  IADD3 R70, R74.reuse, 0x80, RZ ;  /* 0x000000804a467810 */ /* 0x040fe40007ffe0ff */
[C---:B------:R-:W-:Y:S02]  /*02e0*/  IADD3 R69, R74.reuse, 0xa0, RZ ;  /* 0x000000a04a457810 */ /* 0x040fe40007ffe0ff */
[----:B------:R-:W-:Y:S02]  /*02f0*/  IADD3 R68, R74, 0xc0, RZ ;  /* 0x000000c04a447810 */ /* 0x000fe40007ffe0ff */
[----:B------:R-:W-:Y:S01]  /*0300*/  LEA R2, R2, UR4, 0x3 ;  /* 0x0000000402027c11 */ /* 0x000fe2000f8e18ff */
[----:B-1----:R-:W-:-:S06]  /*0310*/  UMOV UR4, URZ ;  /* 0x0000003f00047c82 */ /* 0x002fcc0008000000 */
.L_x_218:
[----:B0-----:R-:W0:Y:S01]  /*0320*/  LDC R9, c[0x0][0x2a0] ;  /* 0x0000a800ff097b82 */ /* 0x001e220000000800 */
[----:B------:R-:W-:Y:S01]  /*0330*/  IABS R11, UR6 ;  /* 0x00000006000b7c13 */ /* 0x000fe20008000000 */
[----:B------:R-:W1:Y:S01]  /*0340*/  S2R R10, SR_TID.X ;  /* 0x00000000000a7919 */ /* 0x000e620000002100 */
[----:B------:R-:W-:Y:S01]  /*0350*/  ISETP.LE.AND P5, PT, RZ, UR6, PT ;  /* 0x00000006ff007c0c */ /* 0x000fe2000bfa3270 */
[----:B------:R-:W-:Y:S01]  /*0360*/  ULDC.64 UR18, c[0x0][0x290] ;  /* 0x0000a40000127ab9 */ /* 0x000fe20000000a00 */
[C---:B------:R-:W-:Y:S01]  /*0370*/  IADD3 R23, R74.reuse, 0x160, RZ ;  /* 0x000001604a177810 */ /* 0x040fe20007ffe0ff */
[----:B------:R-:W-:Y:S01]  /*0380*/  ULDC.64 UR12, c[0x0][0x298] ;  /* 0x0000a600000c7ab9 */ /* 0x000fe20000000a00 */
[----:B------:R-:W-:Y:S01]  /*0390*/  IADD3 R33, R74, 0xe0, RZ ;  /* 0x000000e04a217810 */ /* 0x000fe20007ffe0ff */
[----:B------:R-:W2:Y:S01]  /*03a0*/  @P1 LDC.64 R16, c[0x0][0x230] ;  /* 0x00008c00ff101b82 */ /* 0x000ea20000000a00 */
[----:B------:R-:W-:Y:S02]  /*03b0*/  SHF.R.S32.HI R15, RZ, 0x1f, R23 ;  /* 0x0000001fff0f7819 */ /* 0x000fe40000011417 */
[----:B------:R-:W-:-:S02]  /*03c0*/  CS2R R58, SRZ ;  /* 0x00000000003a7805 */ /* 0x000fc4000001ff00 */
[----:B------:R-:W-:Y:S02]  /*03d0*/  SHF.R.S32.HI R21, RZ, 0x1f, R33 ;  /* 0x0000001fff157819 */ /* 0x000fe40000011421 */
[----:B------:R-:W-:Y:S01]  /*03e0*/  IADD3 R35, R74, 0x100, RZ ;  /* 0x000001004a237810 */ /* 0x000fe20007ffe0ff */
[----:B------:R-:W3:Y:S01]  /*03f0*/  @P1 LDC.64 R36, c[0x0][0x228] ;  /* 0x00008a00ff241b82 */ /* 0x000ee20000000a00 */
[----:B0-----:R-:W-:-:S04]  /*0400*/  IABS R8, R9 ;  /* 0x0000000900087213 */ /* 0x001fc80000000000 */
[----:B------:R-:W0:Y:S08]  /*0410*/  I2F.RP R6, R8 ;  /* 0x0000000800067306 */ /* 0x000e300000209400 */
[----:B0-----:R-:W0:Y:S02]  /*0420*/  MUFU.RCP R6, R6 ;  /* 0x0000000600067308 */ /* 0x001e240000001000 */
[----:B0-----:R-:W-:-:S06]  /*0430*/  IADD3 R4, R6, 0xffffffe, RZ ;  /* 0x0ffffffe06047810 */ /* 0x001fcc0007ffe0ff */
[----:B------:R0:W4:Y:S02]  /*0440*/  F2I.FTZ.U32.TRUNC.NTZ R5, R4 ;  /* 0x0000000400057305 */ /* 0x000124000021f000 */
[----:B0-----:R-:W-:Y:S01]  /*0450*/  HFMA2.MMA R4, -RZ, RZ, 0, 0 ;  /* 0x00000000ff047435 */ /* 0x001fe200000001ff */
[----:B----4-:R-:W-:-:S05]  /*0460*/  IADD3 R7, RZ, -R5, RZ ;  /* 0x80000005ff077210 */ /* 0x010fca0007ffe0ff */
[----:B------:R-:W-:-:S04]  /*0470*/  IMAD R7, R7, R8, RZ ;  /* 0x0000000807077224 */ /* 0x000fc800078e02ff */
[----:B------:R-:W-:Y:S01]  /*0480*/  IMAD.HI.U32 R5, R5, R7, R4 ;  /* 0x0000000705057227 */ /* 0x000fe200078e0004 */
[----:B------:R-:W-:Y:S02]  /*0490*/  MOV R7, R11 ;  /* 0x0000000b00077202 */ /* 0x000fe40000000f00 */
[----:B------:R-:W-:-:S03]  /*04a0*/  LOP3.LUT R11, R9, UR6, RZ, 0x3c, !PT ;  /* 0x00000006090b7c12 */ /* 0x000fc6000f8e3cff */
[----:B------:R-:W-:Y:S01]  /*04b0*/  IMAD.HI.U32 R6, R5, R7, RZ ;  /* 0x0000000705067227 */ /* 0x000fe200078e00ff */
[----:B------:R-:W-:-:S04]  /*04c0*/  ISETP.GE.AND P2, PT, R11, RZ, PT ;  /* 0x000000ff0b00720c */ /* 0x000fc80003f46270 */
[----:B------:R-:W-:-:S05]  /*04d0*/  IADD3 R5, -R6, RZ, RZ ;  /* 0x000000ff06057210 */ /* 0x000fca0007ffe1ff */
[----:B------:R-:W-:Y:S02]  /*04e0*/  IMAD R7, R8, R5, R7 ;  /* 0x0000000508077224 */ /* 0x000fe400078e0207 */
[----:B-1----:R-:W-:-:S03]  /*04f0*/  IMAD.WIDE.U32 R4, R10, -0x33333333, RZ ;  /* 0xcccccccd0a047825 */ /* 0x002fc600078e00ff */
[----:B------:R-:W-:Y:S02]  /*0500*/  ISETP.GT.U32.AND P3, PT, R8, R7, PT ;  /* 0x000000070800720c */ /* 0x000fe40003f64070 */
[----:B------:R-:W-:-:S05]  /*0510*/  SHF.R.U32.HI R5, RZ, 0x4, R5 ;  /* 0x00000004ff057819 */ /* 0x000fca0000011605 */
[----:B------:R-:W-:Y:S01]  /*0520*/  IMAD R30, R5, -0x14, R10 ;  /* 0xffffffec051e7824 */ /* 0x000fe200078e020a */
[----:B------:R-:W-:Y:S01]  /*0530*/  LOP3.LUT R5, RZ, R9, RZ, 0x33, !PT ;  /* 0x00000009ff057212 */ /* 0x000fe200078e33ff */
[----:B------:R-:W0:Y:S03]  /*0540*/  @P1 LDC.64 R10, c[0x0][0x288] ;  /* 0x0000a200ff0a1b82 */ /* 0x000e260000000a00 */
[----:B------:R-:W-:Y:S02]  /*0550*/  SHF.L.U32 R30, R30, 0x1, RZ ;  /* 0x000000011e1e7819 */ /* 0x000fe400000006ff */
[-C--:B------:R-:W-:Y:S02]  /*0560*/  @!P3 IADD3 R7, R7, -R8.reuse, RZ ;  /* 0x800000080707b210 */ /* 0x080fe40007ffe0ff */
[----:B------:R-:W-:Y:S02]  /*0570*/  @!P3 IADD3 R6, R6, 0x1, RZ ;  /* 0x000000010606b810 */ /* 0x000fe40007ffe0ff */
[----:B------:R-:W-:-:S02]  /*0580*/  ISETP.GE.U32.AND P4, PT, R7, R8, PT ;  /* 0x000000080700720c */ /* 0x000fc40003f86070 */
[-C--:B------:R-:W-:Y:S02]  /*0590*/  ISETP.GT.U32.AND P0, PT, R8, R7.reuse, PT ;  /* 0x000000070800720c */ /* 0x080fe40003f04070 */
[----:B------:R-:W-:Y:S02]  /*05a0*/  IADD3 R4, R7, -R8, RZ ;  /* 0x8000000807047210 */ /* 0x000fe40007ffe0ff */
[----:B------:R-:W-:Y:S02]  /*05b0*/  ISETP.NE.AND P3, PT, R9, RZ, PT ;  /* 0x000000ff0900720c */ /* 0x000fe40003f65270 */
[----:B------:R-:W-:Y:S02]  /*05c0*/  SEL R4, R4, R7, !P0 ;  /* 0x0000000704047207 */ /* 0x000fe40004000000 */
[----:B------:R-:W-:Y:S02]  /*05d0*/  SHF.R.S32.HI R7, RZ, 0x1f, R68 ;  /* 0x0000001fff077819 */ /* 0x000fe40000011444 */
[----:B------:R-:W-:-:S02]  /*05e0*/  ISETP.GE.U32.AND P0, PT, R68, UR18, PT ;  /* 0x0000001244007c0c */ /* 0x000fc4000bf06070 */
[----:B------:R-:W-:Y:S02]  /*05f0*/  @!P5 IADD3 R4, -R4, RZ, RZ ;  /* 0x000000ff0404d210 */ /* 0x000fe40007ffe1ff */
[----:B------:R-:W-:Y:S02]  /*0600*/  ISETP.GE.AND.EX P0, PT, R7, UR19, PT, P0 ;  /* 0x0000001307007c0c */ /* 0x000fe4000bf06300 */
[----:B------:R-:W-:Y:S02]  /*0610*/  @P4 IADD3 R6, R6, 0x1, RZ ;  /* 0x0000000106064810 */ /* 0x000fe40007ffe0ff */
[----:B------:R-:W-:Y:S02]  /*0620*/  ISETP.GE.U32.AND P4, PT, R23, UR18, PT ;  /* 0x0000001217007c0c */ /* 0x000fe4000bf86070 */
[----:B------:R-:W-:Y:S02]  /*0630*/  SEL R84, R5, R4, !P3 ;  /* 0x0000000405547207 */ /* 0x000fe40005800000 */
[----:B------:R-:W-:-:S02]  /*0640*/  ISETP.GT.U32.OR P0, PT, R75, 0x27f, P0 ;  /* 0x0000027f4b00780c */ /* 0x000fc40000704470 */
[----:B------:R-:W-:Y:S01]  /*0650*/  @!P2 IADD3 R6, -R6, RZ, RZ ;  /* 0x000000ff0606a210 */ /* 0x000fe20007ffe1ff */
[----:B------:R-:W-:Y:S01]  /*0660*/  IMAD R31, R84, 0x28, RZ ;  /* 0x00000028541f7824 */ /* 0x000fe200078e02ff */
[----:B------:R-:W-:Y:S02]  /*0670*/  ISETP.GE.AND.EX P4, PT, R15, UR19, PT, P4 ;  /* 0x000000130f007c0c */ /* 0x000fe4000bf86340 */
[----:B------:R-:W-:Y:S02]  /*0680*/  SEL R5, R5, R6, !P3 ;  /* 0x0000000605057207 */ /* 0x000fe40005800000 */
[----:B------:R-:W-:Y:S02]  /*0690*/  ISETP.GT.U32.OR P4, PT, R75, 0x27f, P4 ;  /* 0x0000027f4b00780c */ /* 0x000fe40002784470 */
[----:B------:R-:W-:Y:S02]  /*06a0*/  SHF.R.S32.HI R4, RZ, 0x1f, R5 ;  /* 0x0000001fff047819 */ /* 0x000fe40000011405 */
[----:B------:R-:W-:Y:S01]  /*06b0*/  SHF.R.S32.HI R6, RZ, 0x1f, R30 ;  /* 0x0000001fff067819 */ /* 0x000fe2000001141e */
[----:B------:R-:W1:Y:S01]  /*06c0*/  @!P0 LDC.64 R18, c[0x0][0x288] ;  /* 0x0000a200ff128b82 */ /* 0x000e620000000a00 */
[----:B------:R-:W-:Y:S01]  /*06d0*/  IADD3 R86, P2, R30, R31, RZ ;  /* 0x0000001f1e567210 */ /* 0x000fe20007f5e0ff */
[----:B------:R-:W-:Y:S01]  /*06e0*/  IMAD R4, R4, UR12, RZ ;  /* 0x0000000c04047c24 */ /* 0x000fe2000f8e02ff */
[----:B------:R-:W-:-:S02]  /*06f0*/  ISETP.GE.U32.AND P3, PT, R33, UR18, PT ;  /* 0x0000001221007c0c */ /* 0x000fc4000bf66070 */
[----:B------:R-:W-:Y:S01]  /*0700*/  LEA.HI.X.SX32 R87, R31, R6, 0x1, P2 ;  /* 0x000000061f577211 */ /* 0x000fe200010f0eff */
[----:B------:R-:W-:Y:S01]  /*0710*/  IMAD R89, R5, UR13, R4 ;  /* 0x0000000d05597c24 */ /* 0x000fe2000f8e0204 */
[----:B------:R-:W-:Y:S01]  /*0720*/  ISETP.GE.AND.EX P3, PT, R21, UR19, PT, P3 ;  /* 0x0000001315007c0c */ /* 0x000fe2000bf66330 */
[----:B0-----:R-:W-:Y:S01]  /*0730*/  @P1 IMAD R6, R3, R10, RZ ;  /* 0x0000000a03061224 */ /* 0x001fe200078e02ff */
[----:B------:R-:W-:Y:S01]  /*0740*/  ISETP.GE.U32.AND P2, PT, R35, UR18, PT ;  /* 0x0000001223007c0c */ /* 0x000fe2000bf46070 */
[----:B------:R-:W-:Y:S01]  /*0750*/  IMAD.WIDE.U32 R86, R5, UR12, R86 ;  /* 0x0000000c05567c25 */ /* 0x000fe2000f8e0056 */
[----:B------:R-:W-:Y:S01]  /*0760*/  ISETP.GT.U32.OR P3, PT, R75, 0x27f, P3 ;  /* 0x0000027f4b00780c */ /* 0x000fe20001f64470 */
[----:B------:R-:W0:Y:S01]  /*0770*/  @!P4 LDC.64 R4, c[0x0][0x288] ;  /* 0x0000a200ff04cb82 */ /* 0x000e220000000a00 */
[C---:B------:R-:W-:Y:S01]  /*0780*/  IADD3 R39, R74.reuse, 0x120, RZ ;  /* 0x000001204a277810 */ /* 0x040fe20007ffe0ff */
[----:B------:R-:W-:Y:S01]  /*0790*/  @P1 IMAD R11, R74, R11, R6 ;  /* 0x0000000b4a0b1224 */ /* 0x000fe200078e0206 */
[----:B------:R-:W-:-:S02]  /*07a0*/  IADD3 R89, R87, R89, RZ ;  /* 0x0000005957597210 */ /* 0x000fc40007ffe0ff */
[----:B------:R-:W-:Y:S02]  /*07b0*/  CS2R R52, SRZ ;  /* 0x0000000000347805 */ /* 0x000fe4000001ff00 */
[-C--:B------:R-:W-:Y:S02]  /*07c0*/  @P1 MOV R88, R86.reuse ;  /* 0x0000005600581202 */ /* 0x080fe40000000f00 */
[----:B------:R-:W-:Y:S02]  /*07d0*/  CS2R R56, SRZ ;  /* 0x0000000000387805 */ /* 0x000fe4000001ff00 */
[----:B------:R-:W-:Y:S02]  /*07e0*/  @!P0 MOV R12, R86 ;  /* 0x00000056000c8202 */ /* 0x000fe40000000f00 */
[----:B------:R-:W-:Y:S02]  /*07f0*/  CS2R R60, SRZ ;  /* 0x00000000003c7805 */ /* 0x000fe4000001ff00 */
[----:B------:R-:W-:Y:S01]  /*0800*/  @!P0 MOV R13, R89 ;  /* 0x00000059000d8202 */ /* 0x000fe20000000f00 */
[----:B------:R-:W-:Y:S01]  /*0810*/  @P1 IMAD.WIDE.U32 R8, R74, R10, R88 ;  /* 0x0000000a4a081225 */ /* 0x000fe200078e0058 */
[----:B------:R-:W-:-:S02]  /*0820*/  CS2R R54, SRZ ;  /* 0x0000000000367805 */ /* 0x000fc4000001ff00 */
[----:B------:R-:W-:Y:S02]  /*0830*/  CS2R R50, SRZ ;  /* 0x0000000000327805 */ /* 0x000fe4000001ff00 */
[----:B------:R-:W-:Y:S01]  /*0840*/  CS2R R66, SRZ ;  /* 0x0000000000427805 */ /* 0x000fe2000001ff00 */
[-C--:B-1----:R-:W-:Y:S01]  /*0850*/  @!P0 IMAD R10, R7, R18.reuse, RZ ;  /* 0x00000012070a8224 */ /* 0x082fe200078e02ff */
[----:B------:R-:W-:Y:S01]  /*0860*/  @P1 IADD3 R11, R9, R11, RZ ;  /* 0x0000000b090b1210 */ /* 0x000fe20007ffe0ff */
[----:B------:R-:W1:Y:S01]  /*0870*/  @!P0 LDC.64 R6, c[0x0][0x230] ;  /* 0x00008c00ff068b82 */ /* 0x000e620000000a00 */
[----:B------:R-:W-:Y:S01]  /*0880*/  @P1 SHF.L.U32 R9, R8, 0x1, RZ ;  /* 0x0000000108091819 */ /* 0x000fe200000006ff */
[----:B------:R-:W-:Y:S01]  /*0890*/  @!P0 IMAD.WIDE.U32 R12, R68, R18, R12 ;  /* 0x00000012440c8225 */ /* 0x000fe200078e000c */
[----:B------:R-:W-:Y:S01]  /*08a0*/  @P1 SHF.L.U64.HI R14, R8, 0x1, R11 ;  /* 0x00000001080e1819 */ /* 0x000fe2000001020b */
[----:B------:R-:W-:Y:S01]  /*08b0*/  ULDC.64 UR12, c[0x0][0x248] ;  /* 0x00009200000c7ab9 */ /* 0x000fe20000000a00 */
[C---:B--2---:R-:W-:Y:S01]  /*08c0*/  @P1 IADD3 R16, P5, R9.reuse, R16, RZ ;  /* 0x0000001009101210 */ /* 0x044fe20007fbe0ff */
[----:B------:R-:W-:Y:S01]  /*08d0*/  @!P0 IMAD R11, R68, R19, R10 ;  /* 0x00000013440b8224 */ /* 0x000fe200078e020a */
[----:B---3--:R-:W-:Y:S01]  /*08e0*/  @P1 IADD3 R36, P6, R9, R36, RZ ;  /* 0x0000002409241210 */ /* 0x008fe20007fde0ff */
[----:B0-----:R-:W-:Y:S01]  /*08f0*/  @!P4 IMAD R18, R15, R4, RZ ;  /* 0x000000040f12c224 */ /* 0x001fe200078e02ff */
[----:B------:R-:W0:Y:S01]  /*0900*/  @!P0 LDC.64 R8, c[0x0][0x228] ;  /* 0x00008a00ff088b82 */ /* 0x000e220000000a00 */
[----:B------:R-:W-:-:S02]  /*0910*/  @!P4 MOV R19, R89 ;  /* 0x000000590013c202 */ /* 0x000fc40000000f00 */
[----:B------:R-:W-:Y:S01]  /*0920*/  @!P0 IADD3 R13, R13, R11, RZ ;  /* 0x0000000b0d0d8210 */ /* 0x000fe20007ffe0ff */
[C---:B------:R-:W-:Y:S01]  /*0930*/  @!P4 IMAD R15, R23.reuse, R5, R18 ;  /* 0x00000005170fc224 */ /* 0x040fe200078e0212 */
[----:B------:R-:W-:Y:S02]  /*0940*/  @!P4 MOV R18, R86 ;  /* 0x000000560012c202 */ /* 0x000fe40000000f00 */
[C---:B------:R-:W-:Y:S01]  /*0950*/  @!P0 SHF.L.U32 R27, R12.reuse, 0x1, RZ ;  /* 0x000000010c1b8819 */ /* 0x040fe200000006ff */
[----:B------:R-:W2:Y:S01]  /*0960*/  @!P4 LDC.64 R10, c[0x0][0x230] ;  /* 0x00008c00ff0acb82 */ /* 0x000ea20000000a00 */
[----:B------:R-:W-:Y:S01]  /*0970*/  @!P0 SHF.L.U64.HI R22, R12, 0x1, R13 ;  /* 0x000000010c168819 */ /* 0x000fe2000001020d */
[----:B------:R-:W-:Y:S01]  /*0980*/  @!P4 IMAD.WIDE.U32 R18, R23, R4, R18 ;  /* 0x000000041712c225 */ /* 0x000fe200078e0012 */
[----:B------:R-:W-:Y:S02]  /*0990*/  SHF.R.S32.HI R23, RZ, 0x1f, R35 ;  /* 0x0000001fff177819 */ /* 0x000fe40000011423 */
[----:B------:R-:W-:-:S02]  /*09a0*/  @P1 IADD3.X R17, R14, R17, RZ, P5, !PT ;  /* 0x000000110e111210 */ /* 0x000fc40002ffe4ff */
[----:B------:R-:W-:Y:S01]  /*09b0*/  ISETP.GE.AND.EX P2, PT, R23, UR19, PT, P2 ;  /* 0x0000001317007c0c */ /* 0x000fe2000bf46320 */
[----:B------:R-:W3:Y:S01]  /*09c0*/  @!P4 LDC.64 R12, c[0x0][0x228] ;  /* 0x00008a00ff0ccb82 */ /* 0x000ee20000000a00 */
[----:B-1----:R-:W-:Y:S01]  /*09d0*/  @!P0 IADD3 R6, P5, R27, R6, RZ ;  /* 0x000000061b068210 */ /* 0x002fe20007fbe0ff */
[----:B------:R-:W5:Y:S01]  /*09e0*/  @P1 LDG.E R66, desc[UR14][R16.64] ;  /* 0x0000000e10421981 */ /* 0x000f62000c1e1900 */
[----:B------:R-:W-:Y:S02]  /*09f0*/  ISETP.GT.U32.OR P2, PT, R75, 0x27f, P2 ;  /* 0x0000027f4b00780c */ /* 0x000fe40001744470 */
[----:B------:R-:W-:Y:S02]  /*0a00*/  @P1 IADD3.X R37, R14, R37, RZ, P6, !PT ;  /* 0x000000250e251210 */ /* 0x000fe400037fe4ff */
[----:B------:R-:W-:Y:S01]  /*0a10*/  @!P0 IADD3.X R7, R22, R7, RZ, P5, !PT ;  /* 0x0000000716078210 */ /* 0x000fe20002ffe4ff */
[----:B------:R-:W1:Y:S01]  /*0a20*/  @!P3 LDC.64 R4, c[0x0][0x288] ;  /* 0x0000a200ff04bb82 */ /* 0x000e620000000a00 */
[----:B------:R-:W-:-:S02]  /*0a30*/  @!P4 IADD3 R15, R19, R15, RZ ;  /* 0x0000000f130fc210 */ /* 0x000fc40007ffe0ff */
[----:B0-----:R-:W-:Y:S01]  /*0a40*/  @!P0 IADD3 R14, P5, R27, R8, RZ ;  /* 0x000000081b0e8210 */ /* 0x001fe20007fbe0ff */
[----:B------:R0:W5:Y:S01]  /*0a50*/  @!P0 LDG.E R59, desc[UR14][R6.64] ;  /* 0x0000000e063b8981 */ /* 0x000162000c1e1900 */
[----:B------:R-:W-:Y:S02]  /*0a60*/  @!P4 SHF.L.U64.HI R20, R18, 0x1, R15 ;  /* 0x000000011214c819 */ /* 0x000fe4000001020f */
[----:B------:R-:W-:Y:S02]  /*0a70*/  @!P0 IADD3.X R15, R22, R9, RZ, P5, !PT ;  /* 0x00000009160f8210 */ /* 0x000fe40002ffe4ff */
[----:B------:R-:W-:Y:S01]  /*0a80*/  @!P4 SHF.L.U32 R25, R18, 0x1, RZ ;  /* 0x000000011219c819 */ /* 0x000fe200000006ff */
[----:B------:R-:W4:Y:S02]  /*0a90*/  @!P2 LDC.64 R8, c[0x0][0x288] ;  /* 0x0000a200ff08ab82 */ /* 0x000f240000000a00 */
[----:B------:R1:W5:Y:S01]  /*0aa0*/  @!P0 LDG.E R58, desc[UR14][R14.64] ;  /* 0x0000000e0e3a8981 */ /* 0x000362000c1e1900 */
[----:B--2---:R-:W-:-:S02]  /*0ab0*/  @!P4 IADD3 R18, P6, R25, R10, RZ ;  /* 0x0000000a1912c210 */ /* 0x004fc40007fde0ff */
[----:B---3--:R-:W-:Y:S02]  /*0ac0*/  @!P4 IADD3 R12, P0, R25, R12, RZ ;  /* 0x0000000c190cc210 */ /* 0x008fe40007f1e0ff */
[C---:B------:R-:W-:Y:S01]  /*0ad0*/  @!P4 IADD3.X R19, R20.reuse, R11, RZ, P6, !PT ;  /* 0x0000000b1413c210 */ /* 0x040fe200037fe4ff */
[----:B0-----:R-:W0:Y:S01]  /*0ae0*/  @!P2 LDC.64 R6, c[0x0][0x230] ;  /* 0x00008c00ff06ab82 */ /* 0x001e220000000a00 */
[----:B------:R-:W-:Y:S01]  /*0af0*/  @!P4 IADD3.X R13, R20, R13, RZ, P0, !PT ;  /* 0x0000000d140dc210 */ /* 0x000fe200007fe4ff */
[----:B-1----:R-:W-:Y:S01]  /*0b00*/  @!P3 IMAD R10, R21, R4, RZ ;  /* 0x00000004150ab224 */ /* 0x002fe200078e02ff */
[----:B------:R-:W-:Y:S02]  /*0b10*/  ISETP.GE.U32.AND P0, PT, R39, UR18, PT ;  /* 0x0000001227007c0c */ /* 0x000fe4000bf06070 */
[----:B------:R-:W-:Y:S01]  /*0b20*/  SHF.R.S32.HI R29, RZ, 0x1f, R39 ;  /* 0x0000001fff1d7819 */ /* 0x000fe20000011427 */
[----:B------:R-:W-:Y:S01]  /*0b30*/  @!P3 IMAD R25, R33, R5, R10 ;  /* 0x000000052119b224 */ /* 0x000fe200078e020a */
[----:B------:R-:W-:Y:S01]  /*0b40*/  @!P3 MOV R10, R86 ;  /* 0x00000056000ab202 */ /* 0x000fe20000000f00 */
[----:B------:R-:W1:Y:S01]  /*0b50*/  @!P3 LDC.64 R20, c[0x0][0x230] ;  /* 0x00008c00ff14bb82 */ /* 0x000e620000000a00 */
[----:B------:R-:W-:Y:S01]  /*0b60*/  @!P3 MOV R11, R89 ;  /* 0x00000059000bb202 */ /* 0x000fe20000000f00 */
[----:B------:R-:W-:Y:S01]  /*0b70*/  HFMA2.MMA R14, -RZ, RZ, 0, 0 ;  /* 0x00000000ff0e7435 */ /* 0x000fe200000001ff */
[----:B------:R-:W-:Y:S01]  /*0b80*/  ISETP.GE.AND.EX P0, PT, R29, UR19, PT, P0 ;  /* 0x000000131d007c0c */ /* 0x000fe2000bf06300 */
[----:B------:R2:W5:Y:S01]  /*0b90*/  @!P4 LDG.E R52, desc[UR14][R18.64] ;  /* 0x0000000e1234c981 */ /* 0x000562000c1e1900 */
[----:B------:R-:W-:-:S02]  /*0ba0*/  @!P3 IMAD.WIDE.U32 R10, R33, R4, R10 ;  /* 0x00000004210ab225 */ /* 0x000fc400078e000a */
[----:B------:R-:W-:Y:S01]  /*0bb0*/  ISETP.GT.U32.OR P0, PT, R75, 0x27f, P0 ;  /* 0x0000027f4b00780c */ /* 0x000fe20000704470 */
[----:B------:R-:W3:Y:S02]  /*0bc0*/  @!P3 LDC.64 R4, c[0x0][0x228] ;  /* 0x00008a00ff04bb82 */ /* 0x000ee40000000a00 */
[----:B------:R-:W-:Y:S02]  /*0bd0*/  @!P3 IADD3 R11, R11, R25, RZ ;  /* 0x000000190b0bb210 */ /* 0x000fe40007ffe0ff */
[----:B------:R0:W5:Y:S01]  /*0be0*/  @!P4 LDG.E R14, desc[UR14][R12.64] ;  /* 0x0000000e0c0ec981 */ /* 0x000162000c1e1900 */
[----:B--2---:R-:W-:Y:S01]  /*0bf0*/  IADD3 R18, R74, 0x140, RZ ;  /* 0x000001404a127810 */ /* 0x004fe20007ffe0ff */
[----:B----4-:R-:W-:Y:S01]  /*0c00*/  @!P2 IMAD R22, R23, R8, RZ ;  /* 0x000000081716a224 */ /* 0x010fe200078e02ff */
[----:B------:R-:W-:Y:S02]  /*0c10*/  @!P3 SHF.L.U32 R25, R10, 0x1, RZ ;  /* 0x000000010a19b819 */ /* 0x000fe400000006ff */
[----:B------:R-:W-:-:S02]  /*0c20*/  ISETP.GE.U32.AND P4, PT, R18, UR18, PT ;  /* 0x0000001212007c0c */ /* 0x000fc4000bf86070 */
[----:B------:R-:W-:Y:S02]  /*0c30*/  SHF.R.S32.HI R15, RZ, 0x1f, R18 ;  /* 0x0000001fff0f7819 */ /* 0x000fe40000011412 */
[----:B------:R-:W-:Y:S01]  /*0c40*/  @!P3 SHF.L.U64.HI R32, R10, 0x1, R11 ;  /* 0x000000010a20b819 */ /* 0x000fe2000001020b */
[----:B0-----:R-:W0:Y:S01]  /*0c50*/  @!P0 LDC.64 R12, c[0x0][0x288] ;  /* 0x0000a200ff0c8b82 */ /* 0x001e220000000a00 */
[----:B------:R-:W-:Y:S02]  /*0c60*/  @!P2 MOV R10, R86 ;  /* 0x00000056000aa202 */ /* 0x000fe40000000f00 */
[----:B------:R-:W-:Y:S02]  /*0c70*/  @!P2 MOV R11, R89 ;  /* 0x00000059000ba202 */ /* 0x000fe40000000f00 */
[----:B------:R-:W-:Y:S01]  /*0c80*/  ISETP.GE.AND.EX P4, PT, R15, UR19, PT, P4 ;  /* 0x000000130f007c0c */ /* 0x000fe2000bf86340 */
[C---:B------:R-:W-:Y:S02]  /*0c90*/  @!P2 IMAD R19, R35.reuse, R9, R22 ;  /* 0x000000092313a224 */ /* 0x040fe400078e0216 */
[----:B------:R-:W-:Y:S01]  /*0ca0*/  @!P2 IMAD.WIDE.U32 R8, R35, R8, R10 ;  /* 0x000000082308a225 */ /* 0x000fe200078e000a */
[----:B------:R-:W-:Y:S01]  /*0cb0*/  ISETP.GT.U32.OR P4, PT, R75, 0x27f, P4 ;  /* 0x0000027f4b00780c */ /* 0x000fe20002784470 */
[----:B------:R-:W2:Y:S01]  /*0cc0*/  @!P2 LDC.64 R10, c[0x0][0x228] ;  /* 0x00008a00ff0aab82 */ /* 0x000ea20000000a00 */
[----:B-1----:R-:W-:-:S04]  /*0cd0*/  @!P3 IADD3 R22, P5, R25, R20, RZ ;  /* 0x000000141916b210 */ /* 0x002fc80007fbe0ff */
[C---:B------:R-:W-:Y:S02]  /*0ce0*/  @!P3 IADD3.X R23, R32.reuse, R21, RZ, P5, !PT ;  /* 0x000000152017b210 */ /* 0x040fe40002ffe4ff */
[----:B---3--:R-:W-:Y:S02]  /*0cf0*/  @!P3 IADD3 R24, P5, R25, R4, RZ ;  /* 0x000000041918b210 */ /* 0x008fe40007fbe0ff */
[----:B------:R-:W-:Y:S01]  /*0d00*/  @!P2 IADD3 R9, R9, R19, RZ ;  /* 0x000000130909a210 */ /* 0x000fe20007ffe0ff */
[----:B------:R-:W5:Y:S01]  /*0d10*/  @!P3 LDG.E R60, desc[UR14][R22.64] ;  /* 0x0000000e163cb981 */ /* 0x000f62000c1e1900 */
[----:B------:R-:W-:Y:S02]  /*0d20*/  @!P3 IADD3.X R25, R32, R5, RZ, P5, !PT ;  /* 0x000000052019b210 */ /* 0x000fe40002ffe4ff */
[----:B------:R-:W1:Y:S01]  /*0d30*/  @!P4 LDC.64 R4, c[0x0][0x288] ;  /* 0x0000a200ff04cb82 */ /* 0x000e620000000a00 */
[C---:B------:R-:W-:Y:S02]  /*0d40*/  @!P2 SHF.L.U32 R19, R8.reuse, 0x1, RZ ;  /* 0x000000010813a819 */ /* 0x040fe400000006ff */
[----:B------:R-:W-:Y:S01]  /*0d50*/  @!P2 SHF.L.U64.HI R28, R8, 0x1, R9 ;  /* 0x00000001081ca819 */ /* 0x000fe20000010209 */
[----:B------:R3:W5:Y:S01]  /*0d60*/  @!P3 LDG.E R57, desc[UR14][R24.64] ;  /* 0x0000000e1839b981 */ /* 0x000762000c1e1900 */
[----:B------:R-:W-:-:S02]  /*0d70*/  @!P2 IADD3 R26, P6, R19, R6, RZ ;  /* 0x00000006131aa210 */ /* 0x000fc40007fde0ff */
[----:B------:R-:W-:Y:S01]  /*0d80*/  IADD3 R20, R74, 0x180, RZ ;  /* 0x000001804a147810 */ /* 0x000fe20007ffe0ff */
[----:B------:R-:W4:Y:S01]  /*0d90*/  @!P0 LDC.64 R8, c[0x0][0x230] ;  /* 0x00008c00ff088b82 */ /* 0x000f220000000a00 */
[----:B------:R-:W-:Y:S01]  /*0da0*/  @!P2 IADD3.X R27, R28, R7, RZ, P6, !PT ;  /* 0x000000071c1ba210 */ /* 0x000fe200037fe4ff */
[----:B0-----:R-:W-:Y:S01]  /*0db0*/  @!P0 IMAD R32, R29, R12, RZ ;  /* 0x0000000c1d208224 */ /* 0x001fe200078e02ff */
[----:B------:R-:W-:Y:S02]  /*0dc0*/  ISETP.GE.U32.AND P3, PT, R20, UR18, PT ;  /* 0x0000001214007c0c */ /* 0x000fe4000bf66070 */
[----:B---3--:R-:W-:Y:S01]  /*0dd0*/  @!P0 MOV R24, R86 ;  /* 0x0000005600188202 */ /* 0x008fe20000000f00 */
[----:B------:R0:W5:Y:S01]  /*0de0*/  @!P2 LDG.E R55, desc[UR14][R26.64] ;  /* 0x0000000e1a37a981 */ /* 0x000162000c1e1900 */
[----:B------:R-:W-:Y:S01]  /*0df0*/  @!P0 MOV R25, R89 ;  /* 0x0000005900198202 */ /* 0x000fe20000000f00 */
[----:B------:R-:W3:Y:S01]  /*0e00*/  @!P0 LDC.64 R6, c[0x0][0x228] ;  /* 0x00008a00ff068b82 */ /* 0x000ee20000000a00 */
[----:B------:R-:W-:-:S02]  /*0e10*/  SHF.R.S32.HI R21, RZ, 0x1f, R20 ;  /* 0x0000001fff157819 */ /* 0x000fc40000011414 */
[----:B--2---:R-:W-:Y:S01]  /*0e20*/  @!P2 IADD3 R22, P5, R19, R10, RZ ;  /* 0x0000000a1316a210 */ /* 0x004fe20007fbe0ff */
[----:B------:R-:W-:Y:S01]  /*0e30*/  @!P0 IMAD R19, R39, R13, R32 ;  /* 0x0000000d27138224 */ /* 0x000fe200078e0220 */
[----:B------:R-:W-:Y:S01]  /*0e40*/  ISETP.GE.AND.EX P3, PT, R21, UR19, PT, P3 ;  /* 0x0000001315007c0c */ /* 0x000fe2000bf66330 */
[----:B------:R-:W-:Y:S01]  /*0e50*/  @!P0 IMAD.WIDE.U32 R12, R39, R12, R24 ;  /* 0x0000000c270c8225 */ /* 0x000fe200078e0018 */
[----:B------:R-:W-:Y:S02]  /*0e60*/  @!P2 IADD3.X R23, R28, R11, RZ, P5, !PT ;  /* 0x0000000b1c17a210 */ /* 0x000fe40002ffe4ff */
[----:B------:R-:W2:Y:S01]  /*0e70*/  @!P4 LDC.64 R10, c[0x0][0x230] ;  /* 0x00008c00ff0acb82 */ /* 0x000ea20000000a00 */
[----:B------:R-:W-:Y:S02]  /*0e80*/  ISETP.GT.U32.OR P3, PT, R75, 0x27f, P3 ;  /* 0x0000027f4b00780c */ /* 0x000fe40001f64470 */
[----:B------:R-:W-:Y:S01]  /*0e90*/  @!P0 IADD3 R13, R13, R19, RZ ;  /* 0x000000130d0d8210 */ /* 0x000fe20007ffe0ff */
[----:B-1----:R-:W-:Y:S01]  /*0ea0*/  @!P4 IMAD R19, R15, R4, RZ ;  /* 0x000000040f13c224 */ /* 0x002fe200078e02ff */
[C---:B------:R-:W-:Y:S01]  /*0eb0*/  @!P0 SHF.L.U32 R25, R12.reuse, 0x1, RZ ;  /* 0x000000010c198819 */ /* 0x040fe200000006ff */
[----:B------:R2:W5:Y:S01]  /*0ec0*/  @!P2 LDG.E R54, desc[UR14][R22.64] ;  /* 0x0000000e1636a981 */ /* 0x000562000c1e1900 */
[----:B0-----:R-:W-:-:S02]  /*0ed0*/  @!P0 SHF.L.U64.HI R26, R12, 0x1, R13 ;  /* 0x000000010c1a8819 */ /* 0x001fc4000001020d */
[----:B------:R-:W-:Y:S02]  /*0ee0*/  @!P4 MOV R12, R86 ;  /* 0x00000056000cc202 */ /* 0x000fe40000000f00 */
[----:B------:R-:W-:Y:S01]  /*0ef0*/  @!P4 MOV R13, R89 ;  /* 0x00000059000dc202 */ /* 0x000fe20000000f00 */
[----:B------:R-:W-:Y:S01]  /*0f00*/  @!P4 IMAD R29, R18, R5, R19 ;  /* 0x00000005121dc224 */ /* 0x000fe200078e0213 */
[----:B------:R-:W-:Y:S01]  /*0f10*/  IADD3 R15, R74, 0x1a0, RZ ;  /* 0x000001a04a0f7810 */ /* 0x000fe20007ffe0ff */
[----:B------:R-:W-:-:S03]  /*0f20*/  @!P4 IMAD.WIDE.U32 R18, R18, R4, R12 ;  /* 0x000000041212c225 */ /* 0x000fc600078e000c */
[----:B------:R-:W-:Y:S01]  /*0f30*/  ISETP.GE.U32.AND P2, PT, R15, UR18, PT ;  /* 0x000000120f007c0c */ /* 0x000fe2000bf46070 */
[----:B------:R-:W0:Y:S01]  /*0f40*/  @!P4 LDC.64 R4, c[0x0][0x228] ;  /* 0x00008a00ff04cb82 */ /* 0x000e220000000a00 */
[C---:B----4-:R-:W-:Y:S02]  /*0f50*/  @!P0 IADD3 R24, P6, R25.reuse, R8, RZ ;  /* 0x0000000819188210 */ /* 0x050fe40007fde0ff */
[----:B------:R-:W-:Y:S02]  /*0f60*/  SHF.R.S32.HI R27, RZ, 0x1f, R15 ;  /* 0x0000001fff1b7819 */ /* 0x000fe4000001140f */
[----:B---3--:R-:W-:-:S03]  /*0f70*/  @!P0 IADD3 R8, P5, R25, R6, RZ ;  /* 0x0000000619088210 */ /* 0x008fc60007fbe0ff */
[----:B------:R-:W1:Y:S01]  /*0f80*/  @!P3 LDC.64 R12, c[0x0][0x288] ;  /* 0x0000a200ff0cbb82 */ /* 0x000e620000000a00 */
[----:B------:R-:W-:Y:S02]  /*0f90*/  @!P0 IADD3.X R25, R26, R9, RZ, P6, !PT ;  /* 0x000000091a198210 */ /* 0x000fe400037fe4ff */
[----:B------:R-:W-:Y:S02]  /*0fa0*/  ISETP.GE.AND.EX P2, PT, R27, UR19, PT, P2 ;  /* 0x000000131b007c0c */ /* 0x000fe4000bf46320 */
[----:B------:R-:W-:Y:S01]  /*0fb0*/  @!P4 IADD3 R9, R19, R29, RZ ;  /* 0x0000001d1309c210 */ /* 0x000fe20007ffe0ff */
[----:B------:R0:W5:Y:S01]  /*0fc0*/  @!P0 LDG.E R56, desc[UR14][R24.64] ;  /* 0x0000000e18388981 */ /* 0x000162000c1e1900 */
[C---:B------:R-:W-:Y:S02]  /*0fd0*/  @!P4 SHF.L.U32 R29, R18.reuse, 0x1, RZ ;  /* 0x00000001121dc819 */ /* 0x040fe400000006ff */
[----:B------:R-:W-:Y:S02]  /*0fe0*/  ISETP.GT.U32.OR P2, PT, R75, 0x27f, P2 ;  /* 0x0000027f4b00780c */ /* 0x000fe40001744470 */
[----:B------:R-:W-:-:S02]  /*0ff0*/  @!P4 SHF.L.U64.HI R28, R18, 0x1, R9 ;  /* 0x00000001121cc819 */ /* 0x000fc40000010209 */
[----:B--2---:R-:W-:-:S04]  /*1000*/  @!P4 IADD3 R22, P6, R29, R10, RZ ;  /* 0x0000000a1d16c210 */ /* 0x004fc80007fde0ff */
[----:B------:R-:W-:Y:S02]  /*1010*/  @!P4 IADD3.X R23, R28, R11, RZ, P6, !PT ;  /* 0x0000000b1c17c210 */ /* 0x000fe400037fe4ff */
[----:B------:R-:W2:Y:S01]  /*1020*/  @!P3 LDC.64 R10, c[0x0][0x230] ;  /* 0x00008c00ff0abb82 */ /* 0x000ea20000000a00 */
[----:B------:R-:W-:Y:S02]  /*1030*/  @!P0 IADD3.X R9, R26, R7, RZ, P5, !PT ;  /* 0x000000071a098210 */ /* 0x000fe40002ffe4ff */
[----:B------:R-:W-:Y:S01]  /*1040*/  IADD3 R26, R74, 0x1c0, RZ ;  /* 0x000001c04a1a7810 */ /* 0x000fe20007ffe0ff */
[----:B------:R-:W5:Y:S04]  /*1050*/  @!P4 LDG.E R51, desc[UR14][R22.64] ;  /* 0x0000000e1633c981 */ /* 0x000f68000c1e1900 */
[----:B------:R-:W3:Y:S01]  /*1060*/  @!P3 LDC.64 R6, c[0x0][0x228] ;  /* 0x00008a00ff06bb82 */ /* 0x000ee20000000a00 */
[----:B------:R4:W5:Y:S01]  /*1070*/  @!P0 LDG.E R53, desc[UR14][R8.64] ;  /* 0x0000000e08358981 */ /* 0x000962000c1e1900 */
[----:B0-----:R-:W-:Y:S01]  /*1080*/  @!P4 IADD3 R24, P0, R29, R4, RZ ;  /* 0x000000041d18c210 */ /* 0x001fe20007f1e0ff */
[----:B-1----:R-:W-:-:S05]  /*1090*/  @!P3 IMAD R21, R21, R12, RZ ;  /* 0x0000000c1515b224 */ /* 0x002fca00078e02ff */
[----:B------:R-:W0:Y:S01]  /*10a0*/  @!P2 LDC.64 R18, c[0x0][0x288] ;  /* 0x0000a200ff12ab82 */ /* 0x000e220000000a00 */
[----:B------:R-:W-:Y:S02]  /*10b0*/  @!P4 IADD3.X R25, R28, R5, RZ, P0, !PT ;  /* 0x000000051c19c210 */ /* 0x000fe400007fe4ff */
[----:B----4-:R-:W-:Y:S02]  /*10c0*/  @!P3 MOV R8, R86 ;  /* 0x000000560008b202 */ /* 0x010fe40000000f00 */
[----:B------:R-:W-:Y:S01]  /*10d0*/  @!P3 MOV R9, R89 ;  /* 0x000000590009b202 */ /* 0x000fe20000000f00 */
[----:B------:R-:W-:Y:S01]  /*10e0*/  @!P3 IMAD R21, R20, R13, R21 ;  /* 0x0000000d1415b224 */ /* 0x000fe200078e0215 */
[----:B------:R-:W-:Y:S01]  /*10f0*/  ISETP.GE.U32.AND P0, PT, R26, UR18, PT ;  /* 0x000000121a007c0c */ /* 0x000fe2000bf06070 */
[----:B------:R1:W5:Y:S01]  /*1100*/  @!P4 LDG.E R50, desc[UR14][R24.64] ;  /* 0x0000000e1832c981 */ /* 0x000362000c1e1900 */
[----:B------:R-:W-:Y:S01]  /*1110*/  SHF.R.S32.HI R35, RZ, 0x1f, R26 ;  /* 0x0000001fff237819 */ /* 0x000fe2000001141a */
[----:B------:R-:W-:Y:S01]  /*1120*/  @!P3 IMAD.WIDE.U32 R12, R20, R12, R8 ;  /* 0x0000000c140cb225 */ /* 0x000fe200078e0008 */
[----:B------:R-:W-:Y:S01]  /*1130*/  ISETP.GE.U32.AND P6, PT, R73, UR18, PT ;  /* 0x0000001249007c0c */ /* 0x000fe2000bfc6070 */
[----:B------:R-:W1:Y:S01]  /*1140*/  @!P2 LDC.64 R8, c[0x0][0x230] ;  /* 0x00008c00ff08ab82 */ /* 0x000e620000000a00 */
[----:B------:R-:W-:-:S02]  /*1150*/  ISETP.GE.AND.EX P4, PT, R35, UR19, PT, P0 ;  /* 0x0000001323007c0c */ /* 0x000fc4000bf86300 */
[----:B------:R-:W-:Y:S02]  /*1160*/  @!P3 IADD3 R5, R13, R21, RZ ;  /* 0x000000150d05b210 */ /* 0x000fe40007ffe0ff */
[C---:B------:R-:W-:Y:S02]  /*1170*/  @!P3 SHF.L.U32 R23, R12.reuse, 0x1, RZ ;  /* 0x000000010c17b819 */ /* 0x040fe400000006ff */
[----:B------:R-:W-:Y:S02]  /*1180*/  ISETP.GT.U32.OR P4, PT, R75, 0x27f, P4 ;  /* 0x0000027f4b00780c */ /* 0x000fe40002784470 */
[----:B------:R-:W-:Y:S02]  /*1190*/  @!P3 SHF.L.U64.HI R4, R12, 0x1, R5 ;  /* 0x000000010c04b819 */ /* 0x000fe40000010205 */
[----:B--2---:R-:W-:Y:S01]  /*11a0*/  @!P3 IADD3 R20, P5, R23, R10, RZ ;  /* 0x0000000a1714b210 */ /* 0x004fe20007fbe0ff */
[----:B------:R-:W2:Y:S01]  /*11b0*/  @!P2 LDC.64 R12, c[0x0][0x228] ;  /* 0x00008a00ff0cab82 */ /* 0x000ea20000000a00 */
[----:B------:R-:W-:-:S02]  /*11c0*/  SHF.R.S32.HI R5, RZ, 0x1f, R73 ;  /* 0x0000001fff057819 */ /* 0x000fc40000011449 */
[C---:B------:R-:W-:Y:S02]  /*11d0*/  @!P3 IADD3.X R21, R4.reuse, R11, RZ, P5, !PT ;  /* 0x0000000b0415b210 */ /* 0x040fe40002ffe4ff */
[----:B---3--:R-:W-:Y:S01]  /*11e0*/  @!P3 IADD3 R22, P0, R23, R6, RZ ;  /* 0x000000061716b210 */ /* 0x008fe20007f1e0ff */
[----:B0-----:R-:W-:Y:S01]  /*11f0*/  @!P2 IMAD R6, R27, R18, RZ ;  /* 0x000000121b06a224 */ /* 0x001fe200078e02ff */
[----:B------:R-:W-:Y:S02]  /*1200*/  @!P2 MOV R10, R86 ;  /* 0x00000056000aa202 */ /* 0x000fe40000000f00 */
[----:B------:R-:W-:Y:S02]  /*1210*/  @!P2 MOV R11, R89 ;  /* 0x00000059000ba202 */ /* 0x000fe40000000f00 */
[----:B------:R-:W-:Y:S02]  /*1220*/  ISETP.GE.AND.EX P5, PT, R5, UR19, PT, P6 ;  /* 0x0000001305007c0c */ /* 0x000fe4000bfa6360 */
[----:B------:R-:W-:Y:S01]  /*1230*/  @!P3 IADD3.X R23, R4, R7, RZ, P0, !PT ;  /* 0x000000070417b210 */ /* 0x000fe200007fe4ff */
[----:B------:R-:W-:Y:S01]  /*1240*/  @!P2 IMAD R7, R15, R19, R6 ;  /* 0x000000130f07a224 */ /* 0x000fe200078e0206 */
[----:B------:R-:W-:Y:S01]  /*1250*/  ISETP.GT.U32.OR P5, PT, R75, 0x27f, P5 ;  /* 0x0000027f4b00780c */ /* 0x000fe20002fa4470 */
[----:B------:R-:W-:-:S02]  /*1260*/  @!P2 IMAD.WIDE.U32 R10, R15, R18, R10 ;  /* 0x000000120f0aa225 */ /* 0x000fc400078e000a */
[----:B------:R-:W0:Y:S01]  /*1270*/  @!P4 LDC.64 R18, c[0x0][0x288] ;  /* 0x0000a200ff12cb82 */ /* 0x000e220000000a00 */
[----:B------:R-:W-:Y:S02]  /*1280*/  HFMA2.MMA R4, -RZ, RZ, 0, 0 ;  /* 0x00000000ff047435 */ /* 0x000fe400000001ff */
[----:B------:R-:W-:Y:S02]  /*1290*/  @!P2 IADD3 R7, R11, R7, RZ ;  /* 0x000000070b07a210 */ /* 0x000fe40007ffe0ff */
[----:B------:R-:W-:Y:S02]  /*12a0*/  MOV R6, RZ ;  /* 0x000000ff00067202 */ /* 0x000fe40000000f00 */
[C---:B------:R-:W-:Y:S02]  /*12b0*/  @!P2 SHF.L.U32 R29, R10.reuse, 0x1, RZ ;  /* 0x000000010a1da819 */ /* 0x040fe400000006ff */
[----:B------:R-:W-:Y:S02]  /*12c0*/  @!P2 SHF.L.U64.HI R32, R10, 0x1, R7 ;  /* 0x000000010a20a819 */ /* 0x000fe40000010207 */
[----:B------:R-:W3:Y:S01]  /*12d0*/  @!P5 LDC.64 R10, c[0x0][0x288] ;  /* 0x0000a200ff0adb82 */ /* 0x000ee20000000a00 */
[----:B------:R4:W5:Y:S01]  /*12e0*/  @!P3 LDG.E R4, desc[UR14][R20.64] ;  /* 0x0000000e1404b981 */ /* 0x000962000c1e1900 */
[----:B--2---:R-:W-:-:S02]  /*12f0*/  @!P2 IADD3 R28, P6, R29, R12, RZ ;  /* 0x0000000c1d1ca210 */ /* 0x004fc40007fde0ff */
[----:B------:R-:W-:Y:S01]  /*1300*/  SHF.R.S32.HI R7, RZ, 0x1f, R72 ;  /* 0x0000001fff077819 */ /* 0x000fe20000011448 */
[----:B------:R2:W5:Y:S01]  /*1310*/  @!P3 LDG.E R6, desc[UR14][R22.64] ;  /* 0x0000000e1606b981 */ /* 0x000562000c1e1900 */
[----:B-1----:R-:W-:Y:S02]  /*1320*/  @!P2 IADD3 R24, P3, R29, R8, RZ ;  /* 0x000000081d18a210 */ /* 0x002fe40007f7e0ff */
[----:B------:R-:W-:Y:S01]  /*1330*/  ISETP.GE.U32.AND P0, PT, R72, UR18, PT ;  /* 0x0000001248007c0c */ /* 0x000fe2000bf06070 */
[----:B----4-:R-:W1:Y:S01]  /*1340*/  @!P4 LDC.64 R20, c[0x0][0x230] ;  /* 0x00008c00ff14cb82 */ /* 0x010e620000000a00 */
[C---:B------:R-:W-:Y:S02]  /*1350*/  @!P2 IADD3.X R25, R32.reuse, R9, RZ, P3, !PT ;  /* 0x000000092019a210 */ /* 0x040fe40001ffe4ff */
[----:B------:R-:W-:Y:S02]  /*1360*/  @!P2 IADD3.X R29, R32, R13, RZ, P6, !PT ;  /* 0x0000000d201da210 */ /* 0x000fe400037fe4ff */
[----:B------:R-:W-:Y:S01]  /*1370*/  ISETP.GE.AND.EX P0, PT, R7, UR19, PT, P0 ;  /* 0x0000001307007c0c */ /* 0x000fe2000bf06300 */
[----:B0-----:R-:W-:Y:S01]  /*1380*/  @!P4 IMAD R35, R35, R18, RZ ;  /* 0x000000122323c224 */ /* 0x001fe200078e02ff */
[----:B------:R-:W-:Y:S01]  /*1390*/  @!P4 MOV R16, R86 ;  /* 0x000000560010c202 */ /* 0x000fe20000000f00 */
[----:B------:R-:W0:Y:S01]  /*13a0*/  @!P4 LDC.64 R32, c[0x0][0x228] ;  /* 0x00008a00ff20cb82 */ /* 0x000e220000000a00 */
[----:B------:R-:W-:-:S02]  /*13b0*/  @!P4 MOV R17, R89 ;  /* 0x000000590011c202 */ /* 0x000fc40000000f00 */
[----:B------:R-:W-:Y:S01]  /*13c0*/  ISETP.GT.U32.OR P0, PT, R75, 0x27f, P0 ;  /* 0x0000027f4b00780c */ /* 0x000fe20000704470 */
[----:B------:R-:W-:Y:S01]  /*13d0*/  HFMA2.MMA R12, -RZ, RZ, 0, 0 ;  /* 0x00000000ff0c7435 */ /* 0x000fe200000001ff */
[C---:B------:R-:W-:Y:S02]  /*13e0*/  @!P4 IMAD R15, R26.reuse, R19, R35 ;  /* 0x000000131a0fc224 */ /* 0x040fe400078e0223 */
[----:B------:R-:W-:Y:S02]  /*13f0*/  @!P4 IMAD.WIDE.U32 R16, R26, R18, R16 ;  /* 0x000000121a10c225 */ /* 0x000fe400078e0010 */
[----:B------:R-:W4:Y:S01]  /*1400*/  @!P5 LDC.64 R18, c[0x0][0x230] ;  /* 0x00008c00ff12db82 */ /* 0x000f220000000a00 */
[----:B------:R-:W-:Y:S02]  /*1410*/  MOV R8, RZ ;  /* 0x000000ff00087202 */ /* 0x000fe40000000f00 */
[----:B------:R-:W-:Y:S01]  /*1420*/  @!P4 IADD3 R15, R17, R15, RZ ;  /* 0x0000000f110fc210 */ /* 0x000fe20007ffe0ff */
[----:B---3--:R-:W-:Y:S01]  /*1430*/  @!P5 IMAD R34, R5, R10, RZ ;  /* 0x0000000a0522d224 */ /* 0x008fe200078e02ff */
[----:B------:R3:W5:Y:S03]  /*1440*/  @!P2 LDG.E R12, desc[UR14][R24.64] ;  /* 0x0000000e180ca981 */ /* 0x000766000c1e1900 */
[----:B------:R-:W4:Y:S01]  /*1450*/  @!P5 LDC.64 R26, c[0x0][0x228] ;  /* 0x00008a00ff1adb82 */ /* 0x000f220000000a00 */
[C---:B------:R-:W-:Y:S01]  /*1460*/  @!P4 SHF.L.U32 R13, R16.reuse, 0x1, RZ ;  /* 0x00000001100dc819 */ /* 0x040fe200000006ff */
[----:B------:R4:W5:Y:S01]  /*1470*/  @!P2 LDG.E R8, desc[UR14][R28.64] ;  /* 0x0000000e1c08a981 */ /* 0x000962000c1e1900 */
[----:B--2---:R-:W-:-:S02]  /*1480*/  @!P4 SHF.L.U64.HI R22, R16, 0x1, R15 ;  /* 0x000000011016c819 */ /* 0x004fc4000001020f */
[----:B------:R-:W-:Y:S02]  /*1490*/  @!P5 MOV R16, R86 ;  /* 0x000000560010d202 */ /* 0x000fe40000000f00 */
[----:B------:R-:W-:Y:S01]  /*14a0*/  @!P5 MOV R17, R89 ;  /* 0x000000590011d202 */ /* 0x000fe20000000f00 */
[----:B---3--:R-:W2:Y:S01]  /*14b0*/  @!P0 LDC.64 R24, c[0x0][0x288] ;  /* 0x0000a200ff188b82 */ /* 0x008ea20000000a00 */
[----:B------:R-:W-:Y:S01]  /*14c0*/  @!P5 IMAD R11, R73, R11, R34 ;  /* 0x0000000b490bd224 */ /* 0x000fe200078e0222 */
[----:B------:R-:W-:Y:S02]  /*14d0*/  SHF.R.S32.HI R9, RZ, 0x1f, R71 ;  /* 0x0000001fff097819 */ /* 0x000fe40000011447 */
[----:B------:R-:W-:Y:S01]  /*14e0*/  ISETP.GE.U32.AND P2, PT, R71, UR18, PT ;  /* 0x0000001247007c0c */ /* 0x000fe2000bf46070 */
[----:B------:R-:W-:Y:S01]  /*14f0*/  @!P5 IMAD.WIDE.U32 R16, R73, R10, R16 ;  /* 0x0000000a4910d225 */ /* 0x000fe200078e0010 */
[----:B-1----:R-:W-:Y:S02]  /*1500*/  @!P4 IADD3 R34, P3, R13, R20, RZ ;  /* 0x000000140d22c210 */ /* 0x002fe40007f7e0ff */
[----:B------:R-:W-:-:S02]  /*1510*/  ISETP.GE.AND.EX P2, PT, R9, UR19, PT, P2 ;  /* 0x0000001309007c0c */ /* 0x000fc4000bf46320 */
[----:B------:R-:W-:Y:S02]  /*1520*/  @!P4 IADD3.X R35, R22, R21, RZ, P3, !PT ;  /* 0x000000151623c210 */ /* 0x000fe40001ffe4ff */
[----:B0-----:R-:W-:Y:S01]  /*1530*/  @!P4 IADD3 R32, P3, R13, R32, RZ ;  /* 0x000000200d20c210 */ /* 0x001fe20007f7e0ff */
[----:B------:R-:W-:Y:S01]  /*1540*/  HFMA2.MMA R10, -RZ, RZ, 0, 0 ;  /* 0x00000000ff0a7435 */ /* 0x000fe200000001ff */
[----:B------:R-:W-:Y:S01]  /*1550*/  @!P5 IADD3 R13, R17, R11, RZ ;  /* 0x0000000b110dd210 */ /* 0x000fe20007ffe0ff */
[----:B------:R-:W-:Y:S01]  /*1560*/  UIMAD.WIDE UR12, UR6, 0x8, UR12 ;  /* 0x00000008060c78a5 */ /* 0x000fe2000f8e020c */
[----:B------:R-:W-:Y:S01]  /*1570*/  ISETP.GT.U32.OR P2, PT, R75, 0x27f, P2 ;  /* 0x0000027f4b00780c */ /* 0x000fe20001744470 */
[----:B------:R-:W0:Y:S01]  /*1580*/  @!P0 LDC.64 R20, c[0x0][0x228] ;  /* 0x00008a00ff148b82 */ /* 0x000e220000000a00 */
[C---:B------:R-:W-:Y:S02]  /*1590*/  @!P5 SHF.L.U32 R11, R16.reuse, 0x1, RZ ;  /* 0x00000001100bd819 */ /* 0x040fe400000006ff */
[----:B------:R-:W-:-:S02]  /*15a0*/  @!P5 SHF.L.U64.HI R38, R16, 0x1, R13 ;  /* 0x000000011026d819 */ /* 0x000fc4000001020d */
[----:B------:R-:W-:Y:S01]  /*15b0*/  @!P4 IADD3.X R33, R22, R33, RZ, P3, !PT ;  /* 0x000000211621c210 */ /* 0x000fe20001ffe4ff */
[----:B------:R-:W5:Y:S02]  /*15c0*/  @!P4 LDG.E R10, desc[UR14][R34.64] ;  /* 0x0000000e220ac981 */ /* 0x000f64000c1e1900 */
[----:B------:R-:W1:Y:S01]  /*15d0*/  @!P0 LDC.64 R16, c[0x0][0x230] ;  /* 0x00008c00ff108b82 */ /* 0x000e620000000a00 */
[C---:B----4-:R-:W-:Y:S02]  /*15e0*/  @!P5 IADD3 R28, P3, R11.reuse, R18, RZ ;  /* 0x000000120b1cd210 */ /* 0x050fe40007f7e0ff */
[----:B------:R-:W-:Y:S02]  /*15f0*/  @!P5 IADD3 R18, P6, R11, R26, RZ ;  /* 0x0000001a0b12d210 */ /* 0x000fe40007fde0ff */
[C---:B------:R-:W-:Y:S02]  /*1600*/  @!P5 IADD3.X R29, R38.reuse, R19, RZ, P3, !PT ;  /* 0x00000013261dd210 */ /* 0x040fe40001ffe4ff */
[----:B------:R-:W-:Y:S01]  /*1610*/  @!P5 IADD3.X R19, R38, R27, RZ, P6, !PT ;  /* 0x0000001b2613d210 */ /* 0x000fe200037fe4ff */
[----:B------:R-:W3:Y:S01]  /*1620*/  @!P2 LDC.64 R22, c[0x0][0x288] ;  /* 0x0000a200ff16ab82 */ /* 0x000ee20000000a00 */
[----:B------:R-:W-:Y:S01]  /*1630*/  @!P0 MOV R26, R86 ;  /* 0x00000056001a8202 */ /* 0x000fe20000000f00 */
[----:B--2---:R-:W-:Y:S01]  /*1640*/  @!P0 IMAD R13, R7, R24, RZ ;  /* 0x00000018070d8224 */ /* 0x004fe200078e02ff */
[----:B------:R-:W-:-:S02]  /*1650*/  @!P0 MOV R27, R89 ;  /* 0x00000059001b8202 */ /* 0x000fc40000000f00 */
[----:B------:R-:W-:Y:S02]  /*1660*/  CS2R R64, SRZ ;  /* 0x0000000000407805 */ /* 0x000fe4000001ff00 */
[----:B------:R-:W-:Y:S01]  /*1670*/  MOV R11, RZ ;  /* 0x000000ff000b7202 */ /* 0x000fe20000000f00 */
[----:B------:R-:W-:Y:S01]  /*1680*/  @!P0 IMAD R13, R72, R25, R13 ;  /* 0x00000019480d8224 */ /* 0x000fe200078e020d */
[----:B------:R-:W-:Y:S01]  /*1690*/  ISETP.GE.U32.AND P3, PT, R70, UR18, PT ;  /* 0x0000001246007c0c */ /* 0x000fe2000bf66070 */
[----:B------:R-:W-:Y:S01]  /*16a0*/  @!P0 IMAD.WIDE.U32 R26, R72, R24, R26 ;  /* 0x00000018481a8225 */ /* 0x000fe200078e001a */
[----:B------:R2:W5:Y:S04]  /*16b0*/  @!P5 LDG.E R67, desc[UR14][R28.64] ;  /* 0x0000000e1c43d981 */ /* 0x000568000c1e1900 */
[----:B------:R4:W5:Y:S01]  /*16c0*/  @!P4 LDG.E R11, desc[UR14][R32.64] ;  /* 0x0000000e200bc981 */ /* 0x000962000c1e1900 */
[----:B------:R-:W-:-:S02]  /*16d0*/  @!P0 IADD3 R15, R27, R13, RZ ;  /* 0x0000000d1b0f8210 */ /* 0x000fc40007ffe0ff */
[----:B------:R-:W-:Y:S01]  /*16e0*/  SHF.R.S32.HI R13, RZ, 0x1f, R70 ;  /* 0x0000001fff0d7819 */ /* 0x000fe20000011446 */
[----:B------:R0:W5:Y:S01]  /*16f0*/  @!P5 LDG.E R64, desc[UR14][R18.64] ;  /* 0x0000000e1240d981 */ /* 0x000162000c1e1900 */
[----:B------:R-:W-:Y:S01]  /*1700*/  @!P0 SHF.L.U64.HI R38, R26, 0x1, R15 ;  /* 0x000000011a268819 */ /* 0x000fe2000001020f */
[----:B--2---:R-:W2:Y:S01]  /*1710*/  @!P2 LDC.64 R28, c[0x0][0x228] ;  /* 0x00008a00ff1cab82 */ /* 0x004ea20000000a00 */
[----:B------:R-:W-:Y:S02]  /*1720*/  ISETP.GE.U32.AND P6, PT, R69, UR18, PT ;  /* 0x0000001245007c0c */ /* 0x000fe4000bfc6070 */
[----:B------:R-:W-:Y:S02]  /*1730*/  CS2R R62, SRZ ;  /* 0x00000000003e7805 */ /* 0x000fe4000001ff00 */
[----:B------:R-:W-:Y:S01]  /*1740*/  IADD3 R39, R74, 0x1e0, RZ ;  /* 0x000001e04a277810 */ /* 0x000fe20007ffe0ff */
[----:B------:R-:W5:Y:S01]  /*1750*/  @P1 LDG.E R65, desc[UR14][R36.64] ;  /* 0x0000000e24411981 */ /* 0x000f62000c1e1900 */
[----:B----4-:R-:W-:-:S02]  /*1760*/  @!P0 SHF.L.U32 R33, R26, 0x1, RZ ;  /* 0x000000011a218819 */ /* 0x010fc400000006ff */
[----:B------:R-:W-:Y:S01]  /*1770*/  MOV R26, UR12 ;  /* 0x0000000c001a7c02 */ /* 0x000fe20008000f00 */
[----:B---3--:R-:W-:Y:S01]  /*1780*/  @!P2 IMAD R24, R9, R22, RZ ;  /* 0x000000160918a224 */ /* 0x008fe200078e02ff */
[----:B-1----:R-:W-:Y:S01]  /*1790*/  @!P0 IADD3 R34, P4, R33, R16, RZ ;  /* 0x0000001021228210 */ /* 0x002fe20007f9e0ff */
[----:B0-----:R-:W0:Y:S01]  /*17a0*/  @!P2 LDC.64 R18, c[0x0][0x230] ;  /* 0x00008c00ff12ab82 */ /* 0x001e220000000a00 */
[----:B------:R-:W-:Y:S02]  /*17b0*/  MOV R27, UR13 ;  /* 0x0000000d001b7c02 */ /* 0x000fe40008000f00 */
[----:B------:R-:W-:Y:S02]  /*17c0*/  ISETP.GE.AND.EX P3, PT, R13, UR19, PT, P3 ;  /* 0x000000130d007c0c */ /* 0x000fe4000bf66330 */
[----:B------:R-:W-:Y:S02]  /*17d0*/  @!P0 IADD3.X R35, R38, R17, RZ, P4, !PT ;  /* 0x0000001126238210 */ /* 0x000fe400027fe4ff */
[----:B------:R1:W3:Y:S01]  /*17e0*/  LDG.E.64 R16, desc[UR14][R26.64] ;  /* 0x0000000e1a107981 */ /* 0x0002e2000c1e1b00 */
[----:B------:R-:W-:Y:S01]  /*17f0*/  ISETP.GT.U32.OR P3, PT, R75, 0x27f, P3 ;  /* 0x0000027f4b00780c */ /* 0x000fe20001f64470 */
[----:B------:R-:W-:Y:S01]  /*1800*/  @!P2 IMAD R41, R71, R23, R24 ;  /* 0x000000174729a224 */ /* 0x000fe200078e0218 */
[----:B------:R-:W-:Y:S01]  /*1810*/  SHF.R.S32.HI R15, RZ, 0x1f, R69 ;  /* 0x0000001fff0f7819 */ /* 0x000fe20000011445 */
[----:B------:R4:W5:Y:S01]  /*1820*/  @!P0 LDG.E R62, desc[UR14][R34.64] ;  /* 0x0000000e223e8981 */ /* 0x000962000c1e1900 */
[----:B------:R-:W-:-:S02]  /*1830*/  @!P2 MOV R24, R86 ;  /* 0x000000560018a202 */ /* 0x000fc40000000f00 */
[----:B------:R-:W-:Y:S02]  /*1840*/  @!P2 MOV R25, R89 ;  /* 0x000000590019a202 */ /* 0x000fe40000000f00 */
[----:B------:R-:W-:Y:S01]  /*1850*/  ISETP.GE.AND.EX P6, PT, R15, UR19, PT, P6 ;  /* 0x000000130f007c0c */ /* 0x000fe2000bfc6360 */
[----:B------:R-:W-:-:S03]  /*1860*/  @!P2 IMAD.WIDE.U32 R22, R71, R22, R24 ;  /* 0x000000164716a225 */ /* 0x000fc600078e0018 */
[----:B------:R-:W-:Y:S01]  /*1870*/  ISETP.GT.U32.OR P4, PT, R75, 0x27f, P6 ;  /* 0x0000027f4b00780c */ /* 0x000fe20003784470 */
[----:B------:R-:W2:Y:S01]  /*1880*/  @!P3 LDC.64 R24, c[0x0][0x288] ;  /* 0x0000a200ff18bb82 */ /* 0x000ea20000000a00 */
[----:B------:R-:W-:Y:S02]  /*1890*/  @!P0 IADD3 R32, P5, R33, R20, RZ ;  /* 0x0000001421208210 */ /* 0x000fe40007fbe0ff */
[----:B------:R-:W-:Y:S02]  /*18a0*/  ISETP.GE.U32.AND P6, PT, R39, UR18, PT ;  /* 0x0000001227007c0c */ /* 0x000fe4000bfc6070 */
[----:B------:R-:W-:Y:S02]  /*18b0*/  SHF.R.S32.HI R43, RZ, 0x1f, R39 ;  /* 0x0000001fff2b7819 */ /* 0x000fe40000011427 */
[----:B------:R-:W-:Y:S02]  /*18c0*/  @!P0 IADD3.X R33, R38, R21, RZ, P5, !PT ;  /* 0x0000001526218210 */ /* 0x000fe40002ffe4ff */
[----:B------:R-:W-:-:S02]  /*18d0*/  @!P2 IADD3 R21, R23, R41, RZ ;  /* 0x000000291715a210 */ /* 0x000fc40007ffe0ff */
[C---:B------:R-:W-:Y:S01]  /*18e0*/  @!P2 SHF.L.U32 R45, R22.reuse, 0x1, RZ ;  /* 0x00000001162da819 */ /* 0x040fe200000006ff */
[----:B-1----:R-:W1:Y:S01]  /*18f0*/  @!P4 LDC.64 R26, c[0x0][0x288] ;  /* 0x0000a200ff1acb82 */ /* 0x002e620000000a00 */
[----:B------:R-:W-:Y:S01]  /*1900*/  ISETP.GE.AND.EX P5, PT, R43, UR19, PT, P6 ;  /* 0x000000132b007c0c */ /* 0x000fe2000bfa6360 */
[----:B------:R2:W5:Y:S01]  /*1910*/  @!P0 LDG.E R61, desc[UR14][R32.64] ;  /* 0x0000000e203d8981 */ /* 0x000562000c1e1900 */
[----:B------:R-:W-:Y:S02]  /*1920*/  @!P2 SHF.L.U64.HI R38, R22, 0x1, R21 ;  /* 0x000000011626a819 */ /* 0x000fe40000010215 */
[----:B0-----:R-:W-:Y:S02]  /*1930*/  @!P2 IADD3 R40, P6, R45, R18, RZ ;  /* 0x000000122d28a210 */ /* 0x001fe40007fde0ff */
[----:B------:R-:W-:Y:S01]  /*1940*/  ISETP.GT.U32.OR P5, PT, R75, 0x27f, P5 ;  /* 0x0000027f4b00780c */ /* 0x000fe20002fa4470 */
[----:B------:R-:W0:Y:S01]  /*1950*/  @!P3 LDC.64 R20, c[0x0][0x228] ;  /* 0x00008a00ff14bb82 */ /* 0x000e220000000a00 */
[----:B------:R-:W-:-:S02]  /*1960*/  @!P2 IADD3.X R41, R38, R19, RZ, P6, !PT ;  /* 0x000000132629a210 */ /* 0x000fc400037fe4ff */
[----:B----4-:R-:W-:Y:S01]  /*1970*/  @!P3 MOV R34, R86 ;  /* 0x000000560022b202 */ /* 0x010fe20000000f00 */
[----:B--2---:R-:W-:Y:S01]  /*1980*/  @!P3 IMAD R37, R13, R24, RZ ;  /* 0x000000180d25b224 */ /* 0x004fe200078e02ff */
[----:B------:R-:W-:Y:S02]  /*1990*/  @!P3 MOV R35, R89 ;  /* 0x000000590023b202 */ /* 0x000fe40000000f00 */
[----:B------:R-:W-:Y:S02]  /*19a0*/  CS2R R76, SRZ ;  /* 0x00000000004c7805 */ /* 0x000fe4000001ff00 */
[----:B------:R-:W-:Y:S01]  /*19b0*/  @!P2 IADD3 R36, P0, R45, R28, RZ ;  /* 0x0000001c2d24a210 */ /* 0x000fe20007f1e0ff */
[----:B------:R-:W2:Y:S01]  /*19c0*/  @!P3 LDC.64 R18, c[0x0][0x230] ;  /* 0x00008c00ff12bb82 */ /* 0x000ea20000000a00 */
[C---:B------:R-:W-:Y:S01]  /*19d0*/  @!P3 IMAD R45, R70.reuse, R25, R37 ;  /* 0x00000019462db224 */ /* 0x040fe200078e0225 */
[----:B------:R4:W5:Y:S01]  /*19e0*/  @!P2 LDG.E R63, desc[UR14][R40.64] ;  /* 0x0000000e283fa981 */ /* 0x000962000c1e1900 */
[----:B------:R-:W-:-:S05]  /*19f0*/  @!P3 IMAD.WIDE.U32 R34, R70, R24, R34 ;  /* 0x000000184622b225 */ /* 0x000fca00078e0022 */
[----:B------:R-:W2:Y:S01]  /*1a00*/  @!P5 LDC.64 R22, c[0x0][0x288] ;  /* 0x0000a200ff16db82 */ /* 0x000ea20000000a00 */
[----:B------:R-:W-:Y:S02]  /*1a10*/  @!P3 IADD3 R33, R35, R45, RZ ;  /* 0x0000002d2321b210 */ /* 0x000fe40007ffe0ff */
[----:B------:R-:W-:Y:S01]  /*1a20*/  @!P2 IADD3.X R37, R38, R29, RZ, P0, !PT ;  /* 0x0000001d2625a210 */ /* 0x000fe200007fe4ff */
[----:B-1----:R-:W-:Y:S01]  /*1a30*/  @!P4 IMAD R28, R15, R26, RZ ;  /* 0x0000001a0f1cc224 */ /* 0x002fe200078e02ff */
[C---:B------:R-:W-:Y:S02]  /*1a40*/  @!P3 SHF.L.U32 R29, R34.reuse, 0x1, RZ ;  /* 0x00000001221db819 */ /* 0x040fe400000006ff */
[----:B------:R-:W-:Y:S01]  /*1a50*/  @!P3 SHF.L.U64.HI R38, R34, 0x1, R33 ;  /* 0x000000012226b819 */ /* 0x000fe20000010221 */
[----:B------:R-:W1:Y:S01]  /*1a60*/  @!P4 LDC.64 R24, c[0x0][0x230] ;  /* 0x00008c00ff18cb82 */ /* 0x000e620000000a00 */
[----:B------:R-:W-:Y:S01]  /*1a70*/  @!P4 MOV R34, R86 ;  /* 0x000000560022c202 */ /* 0x000fe20000000f00 */
[----:B------:R2:W5:Y:S01]  /*1a80*/  @!P2 LDG.E R76, desc[UR14][R36.64] ;  /* 0x0000000e244ca981 */ /* 0x000562000c1e1900 */
[----:B------:R-:W-:Y:S01]  /*1a90*/  @!P4 MOV R35, R89 ;  /* 0x000000590023c202 */ /* 0x000fe20000000f00 */
[----:B----4-:R-:W-:Y:S01]  /*1aa0*/  @!P4 IMAD R41, R69, R27, R28 ;  /* 0x0000001b4529c224 */ /* 0x010fe200078e021c */
[----:B0-----:R-:W-:Y:S01]  /*1ab0*/  @!P3 IADD3 R20, P2, R29, R20, RZ ;  /* 0x000000141d14b210 */ /* 0x001fe20007f5e0ff */
[----:B------:R-:W-:Y:S01]  /*1ac0*/  @!P4 IMAD.WIDE.U32 R34, R69, R26, R34 ;  /* 0x0000001a4522c225 */ /* 0x000fe200078e0022 */
[----:B--2---:R-:W-:Y:S01]  /*1ad0*/  @!P3 IADD3 R32, P0, R29, R18, RZ ;  /* 0x000000121d20b210 */ /* 0x004fe20007f1e0ff */
[----:B------:R-:W0:Y:S03]  /*1ae0*/  @!P4 LDC.64 R26, c[0x0][0x228] ;  /* 0x00008a00ff1acb82 */ /* 0x000e260000000a00 */
[----:B------:R-:W-:-:S05]  /*1af0*/  @!P4 IADD3 R35, R35, R41, RZ ;  /* 0x000000292323c210 */ /* 0x000fca0007ffe0ff */
[----:B------:R-:W2:Y:S01]  /*1b00*/  @!P5 LDC.64 R28, c[0x0][0x230] ;  /* 0x00008c00ff1cdb82 */ /* 0x000ea20000000a00 */
[C---:B------:R-:W-:Y:S01]  /*1b10*/  @!P4 SHF.L.U32 R37, R34.reuse, 0x1, RZ ;  /* 0x000000012225c819 */ /* 0x040fe200000006ff */
[----:B------:R-:W-:Y:S01]  /*1b20*/  @!P5 IMAD R40, R43, R22, RZ ;  /* 0x000000162b28d224 */ /* 0x000fe200078e02ff */
[----:B------:R-:W-:Y:S02]  /*1b30*/  @!P4 SHF.L.U64.HI R36, R34, 0x1, R35 ;  /* 0x000000012224c819 */ /* 0x000fe40000010223 */
[----:B------:R-:W-:Y:S02]  /*1b40*/  @!P5 MOV R34, R86 ;  /* 0x000000560022d202 */ /* 0x000fe40000000f00 */
[----:B------:R-:W-:Y:S01]  /*1b50*/  @!P5 MOV R35, R89 ;  /* 0x000000590023d202 */ /* 0x000fe20000000f00 */
[C---:B------:R-:W-:Y:S02]  /*1b60*/  @!P5 IMAD R41, R39.reuse, R23, R40 ;  /* 0x000000172729d224 */ /* 0x040fe400078e0228 */
[----:B------:R-:W-:Y:S01]  /*1b70*/  @!P5 IMAD.WIDE.U32 R22, R39, R22, R34 ;  /* 0x000000162716d225 */ /* 0x000fe200078e0022 */
[----:B------:R-:W-:-:S02]  /*1b80*/  @!P3 IADD3.X R33, R38, R19, RZ, P0, !PT ;  /* 0x000000132621b210 */ /* 0x000fc400007fe4ff */
[----:B-1----:R-:W-:Y:S01]  /*1b90*/  @!P4 IADD3 R24, P0, R37, R24, RZ ;  /* 0x000000182518c210 */ /* 0x002fe20007f1e0ff */
[----:B------:R-:W-:Y:S01]  /*1ba0*/  HFMA2.MMA R82, -RZ, RZ, 0, 0 ;  /* 0x00000000ff527435 */ /* 0x000fe200000001ff */
[----:B------:R-:W-:Y:S02]  /*1bb0*/  @!P5 IADD3 R35, R23, R41, RZ ;  /* 0x000000291723d210 */ /* 0x000fe40007ffe0ff */
[----:B------:R-:W-:Y:S02]  /*1bc0*/  CS2R R78, SRZ ;  /* 0x00000000004e7805 */ /* 0x000fe4000001ff00 */
[----:B------:R-:W-:Y:S02]  /*1bd0*/  @!P5 SHF.L.U32 R23, R22, 0x1, RZ ;  /* 0x000000011617d819 */ /* 0x000fe400000006ff */
[----:B------:R-:W-:Y:S02]  /*1be0*/  CS2R R80, SRZ ;  /* 0x0000000000507805 */ /* 0x000fe4000001ff00 */
[----:B------:R-:W-:Y:S01]  /*1bf0*/  @!P3 IADD3.X R21, R38, R21, RZ, P2, !PT ;  /* 0x000000152615b210 */ /* 0x000fe200017fe4ff */
[----:B------:R-:W1:Y:S01]  /*1c00*/  @!P5 LDC.64 R18, c[0x0][0x228] ;  /* 0x00008a00ff12db82 */ /* 0x000e620000000a00 */
[----:B------:R-:W-:Y:S01]  /*1c10*/  @!P4 IADD3.X R25, R36, R25, RZ, P0, !PT ;  /* 0x000000192419c210 */ /* 0x000fe200007fe4ff */
[----:B------:R-:W5:Y:S01]  /*1c20*/  @!P3 LDG.E R77, desc[UR14][R32.64] ;  /* 0x0000000e204db981 */ /* 0x000f62000c1e1900 */
[----:B0-----:R-:W-:-:S02]  /*1c30*/  @!P4 IADD3 R26, P0, R37, R26, RZ ;  /* 0x0000001a251ac210 */ /* 0x001fc40007f1e0ff */
[----:B------:R-:W-:Y:S01]  /*1c40*/  @!P5 SHF.L.U64.HI R22, R22, 0x1, R35 ;  /* 0x000000011616d819 */ /* 0x000fe20000010223 */
[----:B------:R-:W5:Y:S01]  /*1c50*/  @!P4 LDG.E R79, desc[UR14][R24.64] ;  /* 0x0000000e184fc981 */ /* 0x000f62000c1e1900 */
[----:B--2---:R-:W-:Y:S02]  /*1c60*/  @!P5 IADD3 R28, P2, R23, R28, RZ ;  /* 0x0000001c171cd210 */ /* 0x004fe40007f5e0ff */
[----:B------:R-:W-:Y:S01]  /*1c70*/  @!P4 IADD3.X R27, R36, R27, RZ, P0, !PT ;  /* 0x0000001b241bc210 */ /* 0x000fe200007fe4ff */
[----:B------:R-:W5:Y:S01]  /*1c80*/  @!P3 LDG.E R78, desc[UR14][R20.64] ;  /* 0x0000000e144eb981 */ /* 0x000f62000c1e1900 */
[----:B------:R-:W-:-:S03]  /*1c90*/  @!P5 IADD3.X R29, R22, R29, RZ, P2, !PT ;  /* 0x0000001d161dd210 */ /* 0x000fc600017fe4ff */
[----:B------:R-:W5:Y:S04]  /*1ca0*/  @!P4 LDG.E R80, desc[UR14][R26.64] ;  /* 0x0000000e1a50c981 */ /* 0x000f68000c1e1900 */
[----:B------:R-:W5:Y:S01]  /*1cb0*/  @!P5 LDG.E R82, desc[UR14][R28.64] ;  /* 0x0000000e1c52d981 */ /* 0x000f62000c1e1900 */
[----:B-1----:R-:W-:Y:S01]  /*1cc0*/  @!P5 IADD3 R18, P3, R23, R18, RZ ;  /* 0x000000121712d210 */ /* 0x002fe20007f7e0ff */
[----:B------:R-:W-:-:S03]  /*1cd0*/  UMOV UR18, 0x3f800000 ;  /* 0x3f80000000127882 */ /* 0x000fc60000000000 */
[----:B------:R-:W-:Y:S01]  /*1ce0*/  @!P5 IADD3.X R19, R22, R19, RZ, P3, !PT ;  /* 0x000000131613d210 */ /* 0x000fe20001ffe4ff */
[----:B------:R-:W-:Y:S04]  /*1cf0*/  BSSY B0, `(.L_x_136) ;  /* 0x000001b000007945 */ /* 0x000fe80003800000 */
[----:B------:R0:W5:Y:S02]  /*1d00*/  @!P5 LDG.E R81, desc[UR14][R18.64] ;  /* 0x0000000e1251d981 */ /* 0x000164000c1e1900 */
        /* <DEDUP_REMOVED lines=25> */
.L_x_137:
[----:B------:R-:W-:Y:S05]  /*1ea0*/  BSYNC B0 ;  /* 0x0000000000007941 */ /* 0x000fea0003800000 */
.L_x_136:
        /* <DEDUP_REMOVED lines=10> */
[----:B------:R-:W-:-:S02]  /*1f50*/  PRMT R24, R65, 0x7632, R24 ;  /* 0x0000763241187816 */ /* 0x000fc40000000018 */
[----:B------:R-:W-:Y:S01]  /*1f60*/  SHF.L.U32 R36, R23, 0x10, RZ ;  /* 0x0000001017247819 */ /* 0x000fe200000006ff */
[----:B------:R-:W-:Y:S01]  /*1f70*/  FMUL.FTZ R23, R21, UR18 ;  /* 0x0000001215177c20 */ /* 0x000fe20008410000 */
[----:B------:R-:W-:Y:S01]  /*1f80*/  SHF.L.U32 R26, R27, 0x10, RZ ;  /* 0x000000101b1a7819 */ /* 0x000fe200000006ff */
[----:B------:R-:W-:Y:S01]  /*1f90*/  FMUL.FTZ R27, R28, UR18 ;  /* 0x000000121c1b7c20 */ /* 0x000fe20008410000 */
[----:B------:R-:W-:Y:S01]  /*1fa0*/  SHF.L.U32 R22, R65, 0x10, RZ ;  /* 0x0000001041167819 */ /* 0x000fe200000006ff */
[----:B------:R-:W-:Y:S01]  /*1fb0*/  FMUL.FTZ R20, R20, UR18 ;  /* 0x0000001214147c20 */ /* 0x000fe20008410000 */
        /* <DEDUP_REMOVED lines=21> */
.L_x_138:
[----:B------:R-:W-:Y:S01]  /*2110*/  FMUL.FTZ R21, R22, R16 ;  /* 0x0000001016157220 */ /* 0x000fe20000410000 */
[----:B------:R-:W-:Y:S01]  /*2120*/  FADD.FTZ R28, R36, -UR13 ;  /* 0x8000000d241c7e21 */ /* 0x000fe20008010000 */
[C---:B------:R-:W-:Y:S01]  /*2130*/  FFMA.FTZ R42, R23.reuse, R22, RZ ;  /* 0x00000016172a7223 */ /* 0x040fe200000100ff */
        /* <DEDUP_REMOVED lines=23> */
.L_x_139:
[C---:B------:R-:W-:Y:S01]  /*22b0*/  FFMA.FTZ R32, R20.reuse, R29, R23 ;  /* 0x0000001d14207223 */ /* 0x040fe20000010017 */
[----:B------:R-:W-:Y:S01]  /*22c0*/  FADD.FTZ R22, RZ, R22 ;  /* 0x00000016ff167221 */ /* 0x000fe20000010000 */
[----:B------:R-:W-:Y:S01]  /*22d0*/  FADD.FTZ R31, R29, R30 ;  /* 0x0000001e1d1f7221 */ /* 0x000fe20000010000 */
[----:B------:R-:W-:Y:S01]  /*22e0*/  FADD.FTZ R23, RZ, R24 ;  /* 0x00000018ff177221 */ /* 0x000fe20000010000 */
[----:B------:R-:W-:Y:S01]  /*22f0*/  FFMA.FTZ R29, R20, R24, RZ ;  /* 0x00000018141d7223 */ /* 0x000fe200000100ff */
[----:B------:R-:W-:Y:S01]  /*2300*/  FFMA.FTZ R21, R27, R25, R42 ;  /* 0x000000191b157223 */ /* 0x000fe2000001002a */
[----:B------:R-:W-:Y:S01]  /*2310*/  FMUL.FTZ R30, R25, R16 ;  /* 0x00000010191e7220 */ /* 0x000fe20000410000 */
[----:B------:R-:W-:Y:S01]  /*2320*/  PRMT R24, R62, 0x7632, R24 ;  /* 0x000076323e187816 */ /* 0x000fe20000000018 */
[----:B------:R-:W-:Y:S01]  /*2330*/  FADD.FTZ R25, R22, R25 ;  /* 0x0000001916197221 */ /* 0x000fe20000010000 */
[----:B------:R-:W-:Y:S01]  /*2340*/  FADD.FTZ R22, R23, R26 ;  /* 0x0000001a17167221 */ /* 0x000fe20000010000 */
[----:B------:R-:W-:Y:S01]  /*2350*/  FFMA.FTZ R20, R28, R26, R29 ;  /* 0x0000001a1c147223 */ /* 0x000fe2000001001d */
[----:B------:R-:W-:Y:S01]  /*2360*/  FMUL.FTZ R23, R26, R17 ;  /* 0x000000111a177220 */ /* 0x000fe20000410000 */
[----:B------:R-:W-:Y:S01]  /*2370*/  FFMA.FTZ R27, R27, R30, R32 ;  /* 0x0000001e1b1b7223 */ /* 0x000fe20000010020 */
[----:B------:R-:W-:Y:S01]  /*2380*/  SHF.L.U32 R26, R62, 0x10, RZ ;  /* 0x000000103e1a7819 */ /* 0x000fe200000006ff */
[----:B------:R-:W-:Y:S01]  /*2390*/  FADD.FTZ R30, R31, R30 ;  /* 0x0000001e1f1e7221 */ /* 0x000fe20000010000 */
[----:B------:R-:W-:Y:S01]  /*23a0*/  SHF.L.U32 R24, R24, 0x10, RZ ;  /* 0x0000001018187819 */ /* 0x000fe200000006ff */
[--C-:B------:R-:W-:Y:S01]  /*23b0*/  FFMA.FTZ R39, R28, R23, R27.reuse ;  /* 0x000000171c277223 */ /* 0x100fe2000001001b */
[C---:B------:R-:W-:Y:S01]  /*23c0*/  PRMT R27, R61.reuse, 0x7632, R27 ;  /* 0x000076323d1b7816 */ /* 0x040fe2000000001b */
[----:B------:R-:W-:Y:S01]  /*23d0*/  FADD.FTZ R26, R26, -UR13 ;  /* 0x8000000d1a1a7e21 */ /* 0x000fe20008010000 */
[----:B------:R-:W-:Y:S01]  /*23e0*/  SHF.L.U32 R28, R61, 0x10, RZ ;  /* 0x000000103d1c7819 */ /* 0x000fe200000006ff */
[----:B------:R-:W-:Y:S01]  /*23f0*/  FADD.FTZ R24, R24, -UR13 ;  /* 0x8000000d18187e21 */ /* 0x000fe20008010000 */
[----:B------:R-:W-:Y:S01]  /*2400*/  SHF.L.U32 R27, R27, 0x10, RZ ;  /* 0x000000101b1b7819 */ /* 0x000fe200000006ff */
[----:B------:R-:W-:-:S02]  /*2410*/  FMUL.FTZ R41, R26, UR18 ;  /* 0x000000121a297c20 */ /* 0x000fc40008410000 */
        /* <DEDUP_REMOVED lines=20> */
.L_x_140:
[----:B------:R-:W-:Y:S01]  /*2560*/  FMUL.FTZ R26, R28, R16 ;  /* 0x000000101c1a7220 */ /* 0x000fe20000410000 */
[--C-:B------:R-:W-:Y:S01]  /*2570*/  FADD.FTZ R25, R25, R28.reuse ;  /* 0x0000001c19197221 */ /* 0x100fe20000010000 */
[----:B------:R-:W-:Y:S01]  /*2580*/  FFMA.FTZ R21, R41, R28, R21 ;  /* 0x0000001c29157223 */ /* 0x000fe20000010015 */
[----:B------:R-:W-:Y:S01]  /*2590*/  PRMT R28, R63, 0x7632, R28 ;  /* 0x000076323f1c7816 */ /* 0x000fe2000000001c */
[----:B------:R-:W-:Y:S01]  /*25a0*/  FADD.FTZ R31, R23, R30 ;  /* 0x0000001e171f7221 */ /* 0x000fe20000010000 */
[----:B------:R-:W-:Y:S01]  /*25b0*/  FFMA.FTZ R29, R41, R26, R39 ;  /* 0x0000001a291d7223 */ /* 0x000fe20000010027 */
[----:B------:R-:W-:Y:S01]  /*25c0*/  FADD.FTZ R22, R22, R27 ;  /* 0x0000001b16167221 */ /* 0x000fe20000010000 */
[----:B------:R-:W-:Y:S01]  /*25d0*/  FFMA.FTZ R20, R24, R27, R20 ;  /* 0x0000001b18147223 */ /* 0x000fe20000010014 */
[----:B------:R-:W-:Y:S01]  /*25e0*/  FMUL.FTZ R23, R27, R17 ;  /* 0x000000111b177220 */ /* 0x000fe20000410000 */
[----:B------:R-:W-:Y:S01]  /*25f0*/  SHF.L.U32 R27, R63, 0x10, RZ ;  /* 0x000000103f1b7819 */ /* 0x000fe200000006ff */
[----:B------:R-:W-:Y:S01]  /*2600*/  FADD.FTZ R26, R31, R26 ;  /* 0x0000001a1f1a7221 */ /* 0x000fe20000010000 */
[----:B------:R-:W-:Y:S01]  /*2610*/  SHF.L.U32 R28, R28, 0x10, RZ ;  /* 0x000000101c1c7819 */ /* 0x000fe200000006ff */
[----:B------:R-:W-:Y:S01]  /*2620*/  FFMA.FTZ R40, R24, R23, R29 ;  /* 0x0000001718287223 */ /* 0x000fe2000001001d */
        /* <DEDUP_REMOVED lines=26> */
.L_x_141:
[----:B------:R-:W-:Y:S01]  /*27d0*/  FMUL.FTZ R27, R30, R16 ;  /* 0x000000101e1b7220 */ /* 0x000fe20000410000 */
[--C-:B------:R-:W-:Y:S01]  /*27e0*/  FADD.FTZ R32, R23, R26.reuse ;  /* 0x0000001a17207221 */ /* 0x100fe20000010000 */
[----:B------:R-:W-:Y:S01]  /*27f0*/  PRMT R26, R77, 0x7632, R26 ;  /* 0x000076324d1a7816 */ /* 0x000fe2000000001a */
[----:B------:R-:W-:Y:S01]  /*2800*/  FADD.FTZ R22, R22, R29 ;  /* 0x0000001d16167221 */ /* 0x000fe20000010000 */
[----:B------:R-:W-:Y:S01]  /*2810*/  FFMA.FTZ R31, R39, R27, R40 ;  /* 0x0000001b271f7223 */ /* 0x000fe20000010028 */
[----:B------:R-:W-:Y:S01]  /*2820*/  FFMA.FTZ R20, R24, R29, R20 ;  /* 0x0000001d18147223 */ /* 0x000fe20000010014 */
[----:B------:R-:W-:Y:S01]  /*2830*/  FMUL.FTZ R23, R29, R17 ;  /* 0x000000111d177220 */ /* 0x000fe20000410000 */
[----:B------:R-:W-:Y:S01]  /*2840*/  SHF.L.U32 R28, R77, 0x10, RZ ;  /* 0x000000104d1c7819 */ /* 0x000fe200000006ff */
[----:B------:R-:W-:Y:S01]  /*2850*/  FFMA.FTZ R21, R39, R30, R21 ;  /* 0x0000001e27157223 */ /* 0x000fe20000010015 */
[----:B------:R-:W-:Y:S01]  /*2860*/  SHF.L.U32 R29, R26, 0x10, RZ ;  /* 0x000000101a1d7819 */ /* 0x000fe200000006ff */
[----:B------:R-:W-:Y:S01]  /*2870*/  FFMA.FTZ R39, R24, R23, R31 ;  /* 0x0000001718277223 */ /* 0x000fe2000001001f */
[----:B------:R-:W-:Y:S01]  /*2880*/  PRMT R24, R78, 0x7632, R24 ;  /* 0x000076324e187816 */ /* 0x000fe20000000018 */
[----:B------:R-:W-:Y:S01]  /*2890*/  FADD.FTZ R28, R28, -UR13 ;  /* 0x8000000d1c1c7e21 */ /* 0x000fe20008010000 */
[----:B------:R-:W-:Y:S01]  /*28a0*/  FADD.FTZ R26, R32, R27 ;  /* 0x0000001b201a7221 */ /* 0x000fe20000010000 */
[----:B------:R-:W-:Y:S01]  /*28b0*/  FADD.FTZ R29, R29, -UR13 ;  /* 0x8000000d1d1d7e21 */ /* 0x000fe20008010000 */
[----:B------:R-:W-:Y:S01]  /*28c0*/  FADD.FTZ R25, R25, R30 ;  /* 0x0000001e19197221 */ /* 0x000fe20000010000 */
        /* <DEDUP_REMOVED lines=23> */
.L_x_142:
        /* <DEDUP_REMOVED lines=8> */
[----:B------:R-:W-:Y:S01]  /*2ac0*/  FADD.FTZ R25, R25, R30 ;  /* 0x0000001e19197221 */ /* 0x000fe20000010000 */
[----:B------:R-:W-:Y:S01]  /*2ad0*/  SHF.L.U32 R26, R26, 0x10, RZ ;  /* 0x000000101a1a7819 */ /* 0x000fe200000006ff */
[----:B------:R-:W-:Y:S01]  /*2ae0*/  FFMA.FTZ R39, R24, R23, R29 ;  /* 0x0000001718277223 */ /* 0x000fe2000001001d */
[----:B------:R-:W-:Y:S01]  /*2af0*/  PRMT R24, R80, 0x7632, R24 ;  /* 0x0000763250187816 */ /* 0x000fe20000000018 */
[----:B------:R-:W-:Y:S01]  /*2b00*/  FADD.FTZ R27, R27, -UR13 ;  /* 0x8000000d1b1b7e21 */ /* 0x000fe20008010000 */
[----:B------:R-:W-:Y:S01]  /*2b10*/  FFMA.FTZ R21, R41, R30, R21 ;  /* 0x0000001e29157223 */ /* 0x000fe20000010015 */
[----:B------:R-:W-:Y:S01]  /*2b20*/  FADD.FTZ R26, R26, -UR13 ;  /* 0x8000000d1a1a7e21 */ /* 0x000fe20008010000 */
[----:B------:R-:W-:Y:S01]  /*2b30*/  SHF.L.U32 R29, R24, 0x10, RZ ;  /* 0x00000010181d7819 */ /* 0x000fe200000006ff */
[----:B------:R-:W-:Y:S01]  /*2b40*/  FADD.FTZ R28, R31, R28 ;  /* 0x0000001c1f1c7221 */ /* 0x000fe20000010000 */
        /* <DEDUP_REMOVED lines=22> */
.L_x_143:
        /* <DEDUP_REMOVED lines=39> */
.L_x_144:
        /* <DEDUP_REMOVED lines=39> */
.L_x_145:
        /* <DEDUP_REMOVED lines=39> */
.L_x_146:
[----:B------:R-:W-:Y:S01]  /*3400*/  FMUL.FTZ R28, R30, R16 ;  /* 0x000000101e1c7220 */ /* 0x000fe20000410000 */
[--C-:B------:R-:W-:Y:S01]  /*3410*/  FADD.FTZ R31, R23, R26.reuse ;  /* 0x0000001a171f7221 */ /* 0x100fe20000010000 */
[----:B------:R-:W-:Y:S01]  /*3420*/  PRMT R26, R56, 0x7632, R26 ;  /* 0x00007632381a7816 */ /* 0x000fe2000000001a */
[----:B------:R-:W-:Y:S01]  /*3430*/  FFMA.FTZ R23, R24, R27, R20 ;  /* 0x0000001b18177223 */ /* 0x000fe20000010014 */
[----:B------:R-:W-:Y:S01]  /*3440*/  FFMA.FTZ R29, R41, R28, R39 ;  /* 0x0000001c291d7223 */ /* 0x000fe20000010027 */
[----:B------:R-:W-:Y:S01]  /*3450*/  FADD.FTZ R31, R31, R28 ;  /* 0x0000001c1f1f7221 */ /* 0x000fe20000010000 */
[----:B------:R-:W-:Y:S01]  /*3460*/  FMUL.FTZ R20, R27, R17 ;  /* 0x000000111b147220 */ /* 0x000fe20000410000 */
[----:B------:R-:W-:Y:S01]  /*3470*/  SHF.L.U32 R28, R56, 0x10, RZ ;  /* 0x00000010381c7819 */ /* 0x000fe200000006ff */
[----:B------:R-:W-:Y:S01]  /*3480*/  FADD.FTZ R22, R22, R27 ;  /* 0x0000001b16167221 */ /* 0x000fe20000010000 */
[----:B------:R-:W-:Y:S01]  /*3490*/  SHF.L.U32 R26, R26, 0x10, RZ ;  /* 0x000000101a1a7819 */ /* 0x000fe200000006ff */
[----:B------:R-:W-:Y:S01]  /*34a0*/  FFMA.FTZ R27, R24, R20, R29 ;  /* 0x00000014181b7223 */ /* 0x000fe2000001001d */
[----:B------:R-:W-:Y:S01]  /*34b0*/  PRMT R24, R53, 0x7632, R24 ;  /* 0x0000763235187816 */ /* 0x000fe20000000018 */
[----:B------:R-:W-:Y:S01]  /*34c0*/  FADD.FTZ R28, R28, -UR13 ;  /* 0x8000000d1c1c7e21 */ /* 0x000fe20008010000 */
[----:B------:R-:W-:Y:S01]  /*34d0*/  FADD.FTZ R25, R25, R30 ;  /* 0x0000001e19197221 */ /* 0x000fe20000010000 */
[----:B------:R-:W-:Y:S01]  /*34e0*/  FADD.FTZ R26, R26, -UR13 ;  /* 0x8000000d1a1a7e21 */ /* 0x000fe20008010000 */
[----:B------:R-:W-:Y:S01]  /*34f0*/  FFMA.FTZ R21, R41, R30, R21 ;  /* 0x0000001e29157223 */ /* 0x000fe20000010015 */
        /* <DEDUP_REMOVED lines=24> */
.L_x_147:
[----:B------:R-:W-:Y:S01]  /*3680*/  FMUL.FTZ R28, R32, R16 ;  /* 0x00000010201c7220 */ /* 0x000fe20000410000 */
[----:B------:R-:W-:Y:S01]  /*3690*/  PRMT R29, R51, 0x7632, R29 ;  /* 0x00007632331d7816 */ /* 0x000fe2000000001d */
[----:B------:R-:W-:Y:S01]  /*36a0*/  FADD.FTZ R25, R25, R32 ;  /* 0x0000002019197221 */ /* 0x000fe20000010000 */
[C---:B------:R-:W-:Y:S01]  /*36b0*/  FFMA.FTZ R32, R39.reuse, R32, R21 ;  /* 0x0000002027207223 */ /* 0x040fe20000010015 */
[----:B------:R-:W-:Y:S01]  /*36c0*/  FFMA.FTZ R21, R39, R28, R27 ;  /* 0x0000001c27157223 */ /* 0x000fe2000001001b */
[----:B------:R-:W-:Y:S01]  /*36d0*/  SHF.L.U32 R27, R51, 0x10, RZ ;  /* 0x00000010331b7819 */ /* 0x000fe200000006ff */
[--C-:B------:R-:W-:Y:S01]  /*36e0*/  FADD.FTZ R20, R20, R28.reuse ;  /* 0x0000001c14147221 */ /* 0x100fe20000010000 */
[----:B------:R-:W-:Y:S01]  /*36f0*/  SHF.L.U32 R29, R29, 0x10, RZ ;  /* 0x000000101d1d7819 */ /* 0x000fe200000006ff */
[----:B------:R-:W-:Y:S01]  /*3700*/  FMUL.FTZ R33, R24, R17 ;  /* 0x0000001118217220 */ /* 0x000fe20000410000 */
[----:B------:R-:W-:Y:S01]  /*3710*/  PRMT R28, R50, 0x7632, R28 ;  /* 0x00007632321c7816 */ /* 0x000fe2000000001c */
[----:B------:R-:W-:Y:S01]  /*3720*/  FADD.FTZ R27, R27, -UR13 ;  /* 0x8000000d1b1b7e21 */ /* 0x000fe20008010000 */
[----:B------:R-:W-:Y:S01]  /*3730*/  PRMT R31, R52, 0x7632, R31 ;  /* 0x00007632341f7816 */ /* 0x000fe2000000001f */
        /* <DEDUP_REMOVED lines=24> */
.L_x_148:
[----:B------:R-:W-:Y:S01]  /*38c0*/  FFMA.FTZ R36, R26, R33, R21 ;  /* 0x000000211a247223 */ /* 0x000fe20000010015 */
[----:B------:R-:W-:Y:S01]  /*38d0*/  FADD.FTZ R37, R33, R20 ;  /* 0x0000001421257221 */ /* 0x000fe20000010000 */
[----:B------:R-:W-:Y:S01]  /*38e0*/  FMUL.FTZ R34, R30, R16 ;  /* 0x000000101e227220 */ /* 0x000fe20000410000 */
[----:B------:R-:W-:Y:S02]  /*38f0*/  SHF.L.U32 R33, R52, 0x10, RZ ;  /* 0x0000001034217819 */ /* 0x000fe400000006ff */
[----:B------:R-:W-:Y:S01]  /*3900*/  SHF.L.U32 R35, R31, 0x10, RZ ;  /* 0x000000101f237819 */ /* 0x000fe200000006ff */
[----:B------:R-:W-:Y:S01]  /*3910*/  FFMA.FTZ R21, R27, R34, R36 ;  /* 0x000000221b157223 */ /* 0x000fe20000010024 */
[--C-:B------:R-:W-:Y:S01]  /*3920*/  FADD.FTZ R20, R37, R34.reuse ;  /* 0x0000002225147221 */ /* 0x100fe20000010000 */
[C---:B------:R-:W-:Y:S01]  /*3930*/  PRMT R34, R14.reuse, 0x7632, R34 ;  /* 0x000076320e227816 */ /* 0x040fe20000000022 */
[----:B------:R-:W-:Y:S01]  /*3940*/  FADD.FTZ R33, R33, -UR13 ;  /* 0x8000000d21217e21 */ /* 0x000fe20008010000 */
[----:B------:R-:W-:Y:S01]  /*3950*/  FADD.FTZ R36, R35, -UR13 ;  /* 0x8000000d23247e21 */ /* 0x000fe20008010000 */
[----:B------:R-:W-:Y:S01]  /*3960*/  SHF.L.U32 R31, R14, 0x10, RZ ;  /* 0x000000100e1f7819 */ /* 0x000fe200000006ff */
[----:B------:R-:W-:Y:S01]  /*3970*/  FMUL.FTZ R35, R29, R17 ;  /* 0x000000111d237220 */ /* 0x000fe20000410000 */
        /* <DEDUP_REMOVED lines=22> */
.L_x_149:
[----:B------:R-:W-:Y:S01]  /*3ae0*/  FFMA.FTZ R40, R28, R35, R21 ;  /* 0x000000231c287223 */ /* 0x000fe20000010015 */
[----:B------:R-:W-:Y:S01]  /*3af0*/  FADD.FTZ R37, R35, R20 ;  /* 0x0000001423257221 */ /* 0x000fe20000010000 */
[C---:B------:R-:W-:Y:S01]  /*3b00*/  PRMT R35, R4.reuse, 0x7632, R35 ;  /* 0x0000763204237816 */ /* 0x040fe20000000023 */
[----:B------:R-:W-:Y:S01]  /*3b10*/  FMUL.FTZ R38, R31, R16 ;  /* 0x000000101f267220 */ /* 0x000fe20000410000 */
[----:B------:R-:W-:Y:S01]  /*3b20*/  SHF.L.U32 R39, R4, 0x10, RZ ;  /* 0x0000001004277819 */ /* 0x000fe200000006ff */
[----:B------:R-:W-:Y:S01]  /*3b30*/  FMUL.FTZ R41, R34, R17 ;  /* 0x0000001122297220 */ /* 0x000fe20000410000 */
[----:B------:R-:W-:Y:S01]  /*3b40*/  SHF.L.U32 R35, R35, 0x10, RZ ;  /* 0x0000001023237819 */ /* 0x000fe200000006ff */
[----:B------:R-:W-:Y:S01]  /*3b50*/  FFMA.FTZ R21, R33, R38, R40 ;  /* 0x0000002621157223 */ /* 0x000fe20000010028 */
[--C-:B------:R-:W-:Y:S01]  /*3b60*/  FADD.FTZ R20, R37, R38.reuse ;  /* 0x0000002625147221 */ /* 0x100fe20000010000 */
[----:B------:R-:W-:Y:S01]  /*3b70*/  FADD.FTZ R40, R39, -UR13 ;  /* 0x8000000d27287e21 */ /* 0x000fe20008010000 */
[C---:B------:R-:W-:Y:S01]  /*3b80*/  PRMT R38, R6.reuse, 0x7632, R38 ;  /* 0x0000763206267816 */ /* 0x040fe20000000026 */
[----:B------:R-:W-:Y:S01]  /*3b90*/  FADD.FTZ R42, R35, -UR13 ;  /* 0x8000000d232a7e21 */ /* 0x000fe20008010000 */
[----:B------:R-:W-:Y:S01]  /*3ba0*/  SHF.L.U32 R37, R6, 0x10, RZ ;  /* 0x0000001006257819 */ /* 0x000fe200000006ff */
[----:B------:R-:W-:Y:S01]  /*3bb0*/  FMUL.FTZ R35, R40, UR18 ;  /* 0x0000001228237c20 */ /* 0x000fe20008410000 */
[----:B------:R-:W-:Y:S01]  /*3bc0*/  PRMT R39, R12, 0x7632, R39 ;  /* 0x000076320c277816 */ /* 0x000fe20000000027 */
[----:B------:R-:W-:Y:S01]  /*3bd0*/  FMUL.FTZ R40, R42, UR18 ;  /* 0x000000122a287c20 */ /* 0x000fe20008410000 */
        /* <DEDUP_REMOVED lines=20> */
.L_x_150:
[----:B------:R-:W-:Y:S01]  /*3d20*/  FFMA.FTZ R44, R36, R41, R21 ;  /* 0x00000029242c7223 */ /* 0x000fe20000010015 */
[----:B------:R-:W-:Y:S01]  /*3d30*/  FADD.FTZ R43, R41, R20 ;  /* 0x00000014292b7221 */ /* 0x000fe20000010000 */
[----:B------:R-:W-:Y:S01]  /*3d40*/  FMUL.FTZ R42, R37, R16 ;  /* 0x00000010252a7220 */ /* 0x000fe20000410000 */
[----:B------:R-:W-:Y:S02]  /*3d50*/  SHF.L.U32 R41, R12, 0x10, RZ ;  /* 0x000000100c297819 */ /* 0x000fe400000006ff */
[----:B------:R-:W-:Y:S01]  /*3d60*/  SHF.L.U32 R39, R39, 0x10, RZ ;  /* 0x0000001027277819 */ /* 0x000fe200000006ff */
[----:B------:R-:W-:Y:S01]  /*3d70*/  FADD.FTZ R20, R43, R42 ;  /* 0x0000002a2b147221 */ /* 0x000fe20000010000 */
[----:B------:R-:W-:Y:S01]  /*3d80*/  FFMA.FTZ R21, R35, R42, R44 ;  /* 0x0000002a23157223 */ /* 0x000fe2000001002c */
[----:B------:R-:W-:Y:S01]  /*3d90*/  FADD.FTZ R43, R41, -UR13 ;  /* 0x8000000d292b7e21 */ /* 0x000fe20008010000 */
[C---:B------:R-:W-:Y:S01]  /*3da0*/  PRMT R42, R8.reuse, 0x7632, R42 ;  /* 0x00007632082a7816 */ /* 0x040fe2000000002a */
[----:B------:R-:W-:Y:S01]  /*3db0*/  FADD.FTZ R44, R39, -UR13 ;  /* 0x8000000d272c7e21 */ /* 0x000fe20008010000 */
[----:B------:R-:W-:Y:S01]  /*3dc0*/  SHF.L.U32 R41, R8, 0x10, RZ ;  /* 0x0000001008297819 */ /* 0x000fe200000006ff */
[----:B------:R-:W-:Y:S01]  /*3dd0*/  FMUL.FTZ R39, R43, UR18 ;  /* 0x000000122b277c20 */ /* 0x000fe20008410000 */
[----:B------:R-:W-:Y:S01]  /*3de0*/  SHF.L.U32 R42, R42, 0x10, RZ ;  /* 0x000000102a2a7819 */ /* 0x000fe200000006ff */
[----:B------:R-:W-:Y:S01]  /*3df0*/  FMUL.FTZ R43, R38, R17 ;  /* 0x00000011262b7220 */ /* 0x000fe20000410000 */
        /* <DEDUP_REMOVED lines=20> */
.L_x_151:
        /* <DEDUP_REMOVED lines=9> */
[----:B------:R-:W-:Y:S01]  /*3fd0*/  FFMA.FTZ R20, R44, R43, R21 ;  /* 0x0000002b2c147223 */ /* 0x000fe20000010015 */
[--C-:B------:R-:W-:Y:S01]  /*3fe0*/  FADD.FTZ R21, R43, R46.reuse ;  /* 0x0000002e2b157221 */ /* 0x100fe20000010000 */
        /* <DEDUP_REMOVED lines=26> */
.L_x_152:
[----:B------:R-:W-:Y:S01]  /*4190*/  FMUL.FTZ R48, R45, R16 ;  /* 0x000000102d307220 */ /* 0x000fe20000410000 */
[----:B------:R-:W-:-:S03]  /*41a0*/  FMUL.FTZ R49, R46, R17 ;  /* 0x000000112e317220 */ /* 0x000fc60000410000 */
[----:B------:R-:W-:Y:S01]  /*41b0*/  FFMA.FTZ R47, R43, R48, R20 ;  /* 0x000000302b2f7223 */ /* 0x000fe20000010014 */
[----:B------:R-:W-:Y:S01]  /*41c0*/  FADD.FTZ R20, R21, R48 ;  /* 0x0000003015147221 */ /* 0x000fe20000010000 */
[----:B------:R-:W-:Y:S02]  /*41d0*/  SHF.L.U32 R21, R82, 0x10, RZ ;  /* 0x0000001052157819 */ /* 0x000fe400000006ff */
[----:B------:R-:W-:Y:S01]  /*41e0*/  FFMA.FTZ R48, R90, R49, R47 ;  /* 0x000000315a307223 */ /* 0x000fe2000001002f */
[--C-:B------:R-:W-:Y:S01]  /*41f0*/  FADD.FTZ R49, R49, R20.reuse ;  /* 0x0000001431317221 */ /* 0x100fe20000010000 */
[----:B------:R-:W-:Y:S01]  /*4200*/  PRMT R20, R82, 0x7632, R20 ;  /* 0x0000763252147816 */ /* 0x000fe20000000014 */
[----:B------:R-:W-:Y:S01]  /*4210*/  FADD.FTZ R47, R21, -UR13 ;  /* 0x8000000d152f7e21 */ /* 0x000fe20008010000 */
[----:B------:R-:W-:Y:S02]  /*4220*/  PRMT R21, R81, 0x7632, R21 ;  /* 0x0000763251157816 */ /* 0x000fe40000000015 */
[----:B------:R-:W-:Y:S01]  /*4230*/  SHF.L.U32 R20, R20, 0x10, RZ ;  /* 0x0000001014147819 */ /* 0x000fe200000006ff */
[----:B------:R-:W-:-:S04]  /*4240*/  FMUL.FTZ R47, R47, UR18 ;  /* 0x000000122f2f7c20 */ /* 0x000fc80008410000 */
[----:B------:R-:W-:Y:S01]  /*4250*/  FADD.FTZ R92, R20, -UR13 ;  /* 0x8000000d145c7e21 */ /* 0x000fe20008010000 */
[----:B------:R-:W-:Y:S02]  /*4260*/  SHF.L.U32 R20, R21, 0x10, RZ ;  /* 0x0000001015147819 */ /* 0x000fe400000006ff */
[----:B------:R-:W-:Y:S01]  /*4270*/  SHF.L.U32 R21, R81, 0x10, RZ ;  /* 0x0000001051157819 */ /* 0x000fe200000006ff */
        /* <DEDUP_REMOVED lines=16> */
[----:B0-----:R-:W-:Y:S01]  /*4380*/  FMUL.FTZ R20, R20, R85 ;  /* 0x0000005514147220 */ /* 0x001fe20000410000 */
[----:B------:R-:W-:-:S04]  /*4390*/  FADD.FTZ R85, -R85, 1 ;  /* 0x3f80000055557421 */ /* 0x000fc80000010100 */
[----:B------:R-:W-:-:S04]  /*43a0*/  FFMA.FTZ R85, R83, R85, 1 ;  /* 0x3f80000053557423 */ /* 0x000fc80000010055 */
[----:B------:R-:W-:-:S07]  /*43b0*/  FMUL.FTZ R20, R20, R85 ;  /* 0x0000005514147220 */ /* 0x000fce0000410000 */
.L_x_153:
[----:B------:R-:W-:Y:S01]  /*43c0*/  FMUL.FTZ R83, R21, R16 ;  /* 0x0000001015537220 */ /* 0x000fe20000410000 */
[----:B------:R-:W-:Y:S01]  /*43d0*/  ISETP.GT.AND P0, PT, R0, 0x1e, PT ;  /* 0x0000001e0000780c */ /* 0x000fe20003f04270 */
[----:B------:R-:W-:Y:S01]  /*43e0*/  FFMA.FTZ R23, R26, R24, R23 ;  /* 0x000000181a177223 */ /* 0x000fe20000010017 */
[----:B------:R-:W0:Y:S01]  /*43f0*/  S2UR UR19, SR_CgaCtaId ;  /* 0x00000000001379c3 */ /* 0x000e220000008800 */
[----:B------:R-:W-:Y:S01]  /*4400*/  FFMA.FTZ R85, R47, R83, R48 ;  /* 0x000000532f557223 */ /* 0x000fe20000010030 */
[----:B------:R-:W-:Y:S01]  /*4410*/  FADD.FTZ R83, R49, R83 ;  /* 0x0000005331537221 */ /* 0x000fe20000010000 */
[----:B------:R-:W-:Y:S01]  /*4420*/  FMUL.FTZ R49, R20, R17 ;  /* 0x0000001114317220 */ /* 0x000fe20000410000 */
[----:B------:R-:W-:Y:S01]  /*4430*/  FFMA.FTZ R32, R27, R30, R32 ;  /* 0x0000001e1b207223 */ /* 0x000fe20000010020 */
[----:B------:R-:W-:Y:S01]  /*4440*/  FADD.FTZ R30, R25, R30 ;  /* 0x0000001e191e7221 */ /* 0x000fe20000010000 */
[----:B------:R-:W-:Y:S01]  /*4450*/  FFMA.FTZ R25, R28, R29, R23 ;  /* 0x0000001d1c197223 */ /* 0x000fe20000010017 */
[----:B------:R-:W-:Y:S01]  /*4460*/  FFMA.FTZ R48, R92, R49, R85 ;  /* 0x000000315c307223 */ /* 0x000fe20000010055 */
[----:B------:R-:W-:Y:S01]  /*4470*/  FADD.FTZ R49, R49, R83 ;  /* 0x0000005331317221 */ /* 0x000fe20000010000 */
[----:B------:R-:W-:Y:S01]  /*4480*/  FADD.FTZ R22, R22, R24 ;  /* 0x0000001816167221 */ /* 0x000fe20000010000 */
[----:B------:R-:W-:Y:S01]  /*4490*/  FFMA.FTZ R25, R36, R34, R25 ;  /* 0x0000002224197223 */ /* 0x000fe20000010019 */
[----:B------:R-:W-:Y:S01]  /*44a0*/  FFMA.FTZ R32, R33, R31, R32 ;  /* 0x0000001f21207223 */ /* 0x000fe20000010020 */
[----:B------:R-:W1:Y:S01]  /*44b0*/  SHFL.DOWN PT, R83, R48, 0x1, 0x1f ;  /* 0x08201f0030537f89 */ /* 0x000e6200000e0000 */
[----:B------:R-:W-:Y:S01]  /*44c0*/  FADD.FTZ R29, R22, R29 ;  /* 0x0000001d161d7221 */ /* 0x000fe20000010000 */
[----:B------:R-:W-:Y:S01]  /*44d0*/  FFMA.FTZ R25, R40, R38, R25 ;  /* 0x0000002628197223 */ /* 0x000fe20000010019 */
[----:B------:R-:W-:Y:S01]  /*44e0*/  FADD.FTZ R30, R30, R31 ;  /* 0x0000001f1e1e7221 */ /* 0x000fe20000010000 */
[----:B------:R-:W2:Y:S01]  /*44f0*/  SHFL.DOWN PT, R85, R49, 0x1, 0x1f ;  /* 0x08201f0031557f89 */ /* 0x000ea200000e0000 */
        /* <DEDUP_REMOVED lines=8> */
[----:B------:R-:W3:Y:S01]  /*4580*/  LDC.64 R90, c[0x0][0x268] ;  /* 0x00009a00ff5a7b82 */ /* 0x000ee20000000a00 */
[----:B------:R-:W-:Y:S01]  /*4590*/  FFMA.FTZ R32, R39, R41, R32 ;  /* 0x0000002927207223 */ /* 0x000fe20000010020 */
[----:B------:R-:W-:Y:S01]  /*45a0*/  FADD.FTZ R30, R30, R41 ;  /* 0x000000291e1e7221 */ /* 0x000fe20000010000 */
[----:B------:R-:W-:Y:S01]  /*45b0*/  FADD.FTZ R29, R29, R42 ;  /* 0x0000002a1d1d7221 */ /* 0x000fe20000010000 */
[----:B------:R-:W-:Y:S01]  /*45c0*/  ISETP.NE.AND P3, PT, R0, RZ, PT ;  /* 0x000000ff0000720c */ /* 0x000fe20003f65270 */
[----:B0-----:R-:W-:Y:S01]  /*45d0*/  ULEA UR11, UR19, UR11, 0x18 ;  /* 0x0000000b130b7291 */ /* 0x001fe2000f8ec03f */
[----:B------:R-:W-:Y:S01]  /*45e0*/  FFMA.FTZ R32, R43, R45, R32 ;  /* 0x0000002d2b207223 */ /* 0x000fe20000010020 */
[----:B------:R-:W-:Y:S01]  /*45f0*/  ISETP.NE.AND P2, PT, R75, RZ, PT ;  /* 0x000000ff4b00720c */ /* 0x000fe20003f45270 */
[----:B------:R-:W-:Y:S01]  /*4600*/  FADD.FTZ R30, R30, R45 ;  /* 0x0000002d1e1e7221 */ /* 0x000fe20000010000 */
[----:B------:R-:W-:Y:S01]  /*4610*/  FADD.FTZ R29, R29, R46 ;  /* 0x0000002e1d1d7221 */ /* 0x000fe20000010000 */
[----:B------:R-:W-:Y:S01]  /*4620*/  FFMA.FTZ R44, R47, R21, R32 ;  /* 0x000000152f2c7223 */ /* 0x000fe20000010020 */
[----:B-1----:R-:W-:Y:S01]  /*4630*/  @!P0 FADD.FTZ R48, R48, R83 ;  /* 0x0000005330308221 */ /* 0x002fe20000010000 */
[----:B------:R-:W-:Y:S01]  /*4640*/  FFMA.FTZ R45, R92, R20, R25 ;  /* 0x000000145c2d7223 */ /* 0x000fe20000010019 */
[----:B------:R-:W-:Y:S01]  /*4650*/  FADD.FTZ R46, R30, R21 ;  /* 0x000000151e2e7221 */ /* 0x000fe20000010000 */
[----:B------:R-:W-:Y:S01]  /*4660*/  FADD.FTZ R47, R29, R20 ;  /* 0x000000141d2f7221 */ /* 0x000fe20000010000 */
[----:B--2---:R-:W-:Y:S01]  /*4670*/  @!P0 FADD.FTZ R49, R49, R85 ;  /* 0x0000005531318221 */ /* 0x004fe20000010000 */
[----:B------:R-:W0:Y:S01]  /*4680*/  SHFL.DOWN PT, R83, R48, 0x2, 0x1f ;  /* 0x08401f0030537f89 */ /* 0x000e2200000e0000 */
[----:B------:R-:W-:Y:S01]  /*4690*/  ISETP.GT.AND P0, PT, R0, 0x1d, PT ;  /* 0x0000001d0000780c */ /* 0x000fe20003f04270 */
[----:B------:R-:W-:Y:S01]  /*46a0*/  BSSY B0, `(.L_x_154) ;  /* 0x000004d000007945 */ /* 0x000fe20003800000 */
[----:B------:R-:W-:Y:S01]  /*46b0*/  ISETP.GT.U32.AND P4, PT, R75, 0x13, PT ;  /* 0x000000134b00780c */ /* 0x000fe20003f84070 */
[----:B------:R-:W1:Y:S01]  /*46c0*/  SHFL.DOWN PT, R85, R49, 0x2, 0x1f ;  /* 0x08401f0031557f89 */ /* 0x000e6200000e0000 */
[----:B------:R-:W-:-:S09]  /*46d0*/  IMAD R84, R84, 0x14, R75 ;  /* 0x0000001454547824 */ /* 0x000fd200078e024b */
        /* <DEDUP_REMOVED lines=14> */
[----:B------:R-:W-:Y:S02]  /*47c0*/  ISETP.GT.AND P0, PT, R0, 0xf, PT ;  /* 0x0000000f0000780c */ /* 0x000fe40003f04270 */
[----:B------:R-:W-:Y:S01]  /*47d0*/  LEA R85, R75, UR11, 0x4 ;  /* 0x0000000b4b557c11 */ /* 0x000fe2000f8e20ff */
[----:B------:R-:W2:Y:S04]  /*47e0*/  SHFL.DOWN PT, R24, R49, 0x10, 0x1f ;  /* 0x0a001f0031187f89 */ /* 0x000ea800000e0000 */
[----:B------:R4:W-:Y:S06]  /*47f0*/  STS.128 [R85], R44 ;  /* 0x0000002c55007388 */ /* 0x0009ec0000000c00 */
[----:B-1----:R-:W-:Y:S01]  /*4800*/  @!P0 FADD.FTZ R48, R48, R23 ;  /* 0x0000001730308221 */ /* 0x002fe20000010000 */
[----:B--2---:R-:W-:Y:S01]  /*4810*/  @!P0 FADD.FTZ R49, R49, R24 ;  /* 0x0000001831318221 */ /* 0x004fe20000010000 */
[----:B0-----:R-:W-:-:S04]  /*4820*/  ISETP.GE.U32.AND P0, PT, R83, 0x2, PT ;  /* 0x000000025300780c */ /* 0x001fc80003f06070 */
[----:B------:R4:W-:Y:S01]  /*4830*/  @!P3 STS.64 [R2+0x18], R48 ;  /* 0x000018300200b388 */ /* 0x0009e20000000a00 */
[----:B------:R-:W-:Y:S06]  /*4840*/  BAR.SYNC.DEFER_BLOCKING 0x0 ;  /* 0x0000000000007b1d */ /* 0x000fec0000010000 */
[----:B---3--:R-:W-:Y:S05]  /*4850*/  @P2 BRA `(.L_x_155) ;  /* 0x0000000000c42947 */ /* 0x008fea0003800000 */
[----:B------:R-:W-:-:S09]  /*4860*/  ULEA UR11, UR19, UR12, 0x18 ;  /* 0x0000000c130b7291 */ /* 0x000fd2000f8ec03f */
[----:B------:R-:W0:Y:S04]  /*4870*/  LDS.128 R20, [UR11+0x20] ;  /* 0x0000200bff147984 */ /* 0x000e280008000c00 */
[----:B------:R-:W1:Y:S04]  /*4880*/  LDS.128 R24, [UR11+0x30] ;  /* 0x0000300bff187984 */ /* 0x000e680008000c00 */
[----:B------:R-:W2:Y:S04]  /*4890*/  LDS.128 R28, [UR11+0x40] ;  /* 0x0000400bff1c7984 */ /* 0x000ea80008000c00 */
[----:B------:R-:W3:Y:S04]  /*48a0*/  LDS.128 R32, [UR11+0x50] ;  /* 0x0000500bff207984 */ /* 0x000ee80008000c00 */
[----:B------:R-:W5:Y:S01]  /*48b0*/  LDS.128 R36, [UR11+0x60] ;  /* 0x0000600bff247984 */ /* 0x000f620008000c00 */
[----:B0-----:R-:W-:Y:S01]  /*48c0*/  FADD.FTZ R41, R48, R20 ;  /* 0x0000001430297221 */ /* 0x001fe20000010000 */
[----:B------:R-:W-:-:S02]  /*48d0*/  FADD.FTZ R20, R49, R21 ;  /* 0x0000001531147221 */ /* 0x000fc40000010000 */
[----:B----4-:R-:W-:Y:S01]  /*48e0*/  LDS.64 R48, [UR11+0xb0] ;  /* 0x0000b00bff307984 */ /* 0x010fe20008000a00 */
        /* <DEDUP_REMOVED lines=8> */
[----:B--2---:R-:W-:Y:S01]  /*4970*/  FADD.FTZ R41, R41, R28 ;  /* 0x0000001c29297221 */ /* 0x004fe20000010000 */
[----:B------:R-:W-:-:S03]  /*4980*/  FADD.FTZ R40, R40, R29 ;  /* 0x0000001d28287221 */ /* 0x000fc60000010000 */
[----:B------:R-:W-:Y:S01]  /*4990*/  FADD.FTZ R41, R41, R30 ;  /* 0x0000001e29297221 */ /* 0x000fe20000010000 */
[----:B------:R-:W-:Y:S02]  /*49a0*/  FADD.FTZ R40, R40, R31 ;  /* 0x0000001f28287221 */ /* 0x000fe40000010000 */
[----:B------:R-:W2:Y:S01]  /*49b0*/  LDS.128 R28, [UR11+0x90] ;  /* 0x0000900bff1c7984 */ /* 0x000ea20008000c00 */
[----:B---3--:R-:W-:Y:S01]  /*49c0*/  FADD.FTZ R41, R41, R32 ;  /* 0x0000002029297221 */ /* 0x008fe20000010000 */
[----:B------:R-:W-:-:S03]  /*49d0*/  FADD.FTZ R40, R40, R33 ;  /* 0x0000002128287221 */ /* 0x000fc60000010000 */
[----:B------:R-:W-:Y:S01]  /*49e0*/  FADD.FTZ R41, R41, R34 ;  /* 0x0000002229297221 */ /* 0x000fe20000010000 */
[----:B------:R-:W-:Y:S02]  /*49f0*/  FADD.FTZ R40, R40, R35 ;  /* 0x0000002328287221 */ /* 0x000fe40000010000 */
[----:B------:R-:W3:Y:S01]  /*4a00*/  LDS.128 R32, [UR11+0xa0] ;  /* 0x0000a00bff207984 */ /* 0x000ee20008000c00 */
[----:B-----5:R-:W-:Y:S01]  /*4a10*/  FADD.FTZ R41, R41, R36 ;  /* 0x0000002429297221 */ /* 0x020fe20000010000 */
        /* <DEDUP_REMOVED lines=16> */
[----:B------:R-:W-:-:S03]  /*4b20*/  FADD.FTZ R40, R40, R33 ;  /* 0x0000002128287221 */ /* 0x000fc60000010000 */
[----:B------:R-:W-:Y:S01]  /*4b30*/  FADD.FTZ R41, R41, R34 ;  /* 0x0000002229297221 */ /* 0x000fe20000010000 */
[----:B------:R-:W-:-:S03]  /*4b40*/  FADD.FTZ R40, R40, R35 ;  /* 0x0000002328287221 */ /* 0x000fc60000010000 */
[----:B------:R-:W-:Y:S01]  /*4b50*/  FADD.FTZ R48, R41, R48 ;  /* 0x0000003029307221 */ /* 0x000fe20000010000 */
[----:B------:R-:W-:-:S07]  /*4b60*/  FADD.FTZ R49, R40, R49 ;  /* 0x0000003128317221 */ /* 0x000fce0000010000 */
.L_x_155:
[----:B------:R-:W-:Y:S05]  /*4b70*/  BSYNC B0 ;  /* 0x0000000000007941 */ /* 0x000fea0003800000 */
.L_x_154:
[----:B------:R-:W-:Y:S06]  /*4b80*/  BAR.SYNC.DEFER_BLOCKING 0x0 ;  /* 0x0000000000007b1d */ /* 0x000fec0000010000 */
[----:B------:R-:W-:Y:S04]  /*4b90*/  BSSY B0, `(.L_x_156) ;  /* 0x000009d000007945 */ /* 0x000fe80003800000 */
[----:B------:R-:W-:Y:S05]  /*4ba0*/  @P4 BRA `(.L_x_157) ;  /* 0x00000008006c4947 */ /* 0x000fea0003800000 */
[----:B------:R-:W0:Y:S04]  /*4bb0*/  LDS.128 R20, [R85+0x140] ;  /* 0x0001400055147984 */ /* 0x000e280000000c00 */
[----:B------:R-:W1:Y:S04]  /*4bc0*/  LDS.128 R24, [R85+0x280] ;  /* 0x0002800055187984 */ /* 0x000e680000000c00 */
[----:B------:R-:W2:Y:S04]  /*4bd0*/  LDS.128 R28, [R85+0x3c0] ;  /* 0x0003c000551c7984 */ /* 0x000ea80000000c00 */
[----:B------:R-:W3:Y:S04]  /*4be0*/  LDS.128 R40, [R85+0x500] ;  /* 0x0005000055287984 */ /* 0x000ee80000000c00 */
[----:B------:R-:W5:Y:S04]  /*4bf0*/  LDS.128 R36, [R85+0x640] ;  /* 0x0006400055247984 */ /* 0x000f680000000c00 */
[----:B------:R-:W5:Y:S01]  /*4c00*/  LDS.128 R32, [R85+0x780] ;  /* 0x0007800055207984 */ /* 0x000f620000000c00 */
[----:B0-----:R-:W-:Y:S01]  /*4c10*/  FADD.FTZ R93, R44, R20 ;  /* 0x000000142c5d7221 */ /* 0x001fe20000010000 */
[----:B----4-:R-:W-:Y:S01]  /*4c20*/  FADD.FTZ R44, R45, R21 ;  /* 0x000000152d2c7221 */ /* 0x010fe20000010000 */
[----:B------:R-:W-:Y:S01]  /*4c30*/  FADD.FTZ R45, R46, R22 ;  /* 0x000000162e2d7221 */ /* 0x000fe20000010000 */
[----:B------:R-:W-:Y:S01]  /*4c40*/  FADD.FTZ R46, R47, R23 ;  /* 0x000000172f2e7221 */ /* 0x000fe20000010000 */
[----:B-1----:R-:W-:Y:S01]  /*4c50*/  FADD.FTZ R93, R93, R24 ;  /* 0x000000185d5d7221 */ /* 0x002fe20000010000 */
        /* <DEDUP_REMOVED lines=14> */
[----:B-----5:R-:W-:Y:S01]  /*4d40*/  FADD.FTZ R93, R93, R36 ;  /* 0x000000245d5d7221 */ /* 0x020fe20000010000 */
[----:B------:R-:W3:Y:S01]  /*4d50*/  LDS.128 R40, [R85+0xc80] ;  /* 0x000c800055287984 */ /* 0x000ee20000000c00 */
[----:B------:R-:W-:Y:S01]  /*4d60*/  FADD.FTZ R44, R44, R37 ;  /* 0x000000252c2c7221 */ /* 0x000fe20000010000 */
[----:B------:R-:W-:Y:S01]  /*4d70*/  FADD.FTZ R45, R45, R38 ;  /* 0x000000262d2d7221 */ /* 0x000fe20000010000 */
[----:B------:R-:W-:Y:S01]  /*4d80*/  FADD.FTZ R46, R46, R39 ;  /* 0x000000272e2e7221 */ /* 0x000fe20000010000 */
[----:B------:R-:W-:Y:S01]  /*4d90*/  FADD.FTZ R93, R93, R32 ;  /* 0x000000205d5d7221 */ /* 0x000fe20000010000 */
[----:B------:R-:W4:Y:S01]  /*4da0*/  LDS.128 R36, [R85+0xdc0] ;  /* 0x000dc00055247984 */ /* 0x000f220000000c00 */
[----:B------:R-:W-:Y:S01]  /*4db0*/  FADD.FTZ R44, R44, R33 ;  /* 0x000000212c2c7221 */ /* 0x000fe20000010000 */
[----:B------:R-:W-:Y:S01]  /*4dc0*/  FADD.FTZ R47, R45, R34 ;  /* 0x000000222d2f7221 */ /* 0x000fe20000010000 */
[----:B------:R-:W-:-:S02]  /*4dd0*/  FADD.FTZ R46, R46, R35 ;  /* 0x000000232e2e7221 */ /* 0x000fc40000010000 */
[----:B------:R-:W5:Y:S01]  /*4de0*/  LDS.128 R32, [R85+0xf00] ;  /* 0x000f000055207984 */ /* 0x000f620000000c00 */
        /* <DEDUP_REMOVED lines=20> */
[----:B------:R-:W3:Y:S01]  /*4f30*/  LDS.128 R40, [R85+0x1400] ;  /* 0x0014000055287984 */ /* 0x000ee20000000c00 */
[----:B------:R-:W-:Y:S01]  /*4f40*/  FADD.FTZ R44, R44, R37 ;  /* 0x000000252c2c7221 */ /* 0x000fe20000010000 */
[----:B------:R-:W-:Y:S01]  /*4f50*/  FADD.FTZ R47, R47, R38 ;  /* 0x000000262f2f7221 */ /* 0x000fe20000010000 */
[----:B------:R-:W-:Y:S01]  /*4f60*/  FADD.FTZ R46, R46, R39 ;  /* 0x000000272e2e7221 */ /* 0x000fe20000010000 */
[----:B-----5:R-:W-:Y:S01]  /*4f70*/  FADD.FTZ R45, R45, R32 ;  /* 0x000000202d2d7221 */ /* 0x020fe20000010000 */
        /* <DEDUP_REMOVED lines=18> */
[----:B------:R-:W1:Y:S01]  /*50a0*/  LDS.128 R24, [R85+0x1900] ;  /* 0x0019000055187984 */ /* 0x000e620000000c00 */
[----:B---3--:R-:W-:Y:S01]  /*50b0*/  FADD.FTZ R45, R45, R40 ;  /* 0x000000282d2d7221 */ /* 0x008fe20000010000 */
[----:B------:R-:W-:Y:S01]  /*50c0*/  FADD.FTZ R44, R44, R41 ;  /* 0x000000292c2c7221 */ /* 0x000fe20000010000 */
[----:B------:R-:W-:Y:S01]  /*50d0*/  FADD.FTZ R47, R47, R42 ;  /* 0x0000002a2f2f7221 */ /* 0x000fe20000010000 */
[----:B------:R-:W-:Y:S01]  /*50e0*/  FADD.FTZ R46, R46, R43 ;  /* 0x0000002b2e2e7221 */ /* 0x000fe20000010000 */
[----:B------:R-:W2:Y:S01]  /*50f0*/  LDS.128 R28, [R85+0x1a40] ;  /* 0x001a4000551c7984 */ /* 0x000ea20000000c00 */
[----:B----4-:R-:W-:Y:S01]  /*5100*/  FADD.FTZ R45, R45, R36 ;  /* 0x000000242d2d7221 */ /* 0x010fe20000010000 */
[----:B------:R-:W-:Y:S01]  /*5110*/  FADD.FTZ R44, R44, R37 ;  /* 0x000000252c2c7221 */ /* 0x000fe20000010000 */
[----:B------:R-:W-:Y:S01]  /*5120*/  FADD.FTZ R47, R47, R38 ;  /* 0x000000262f2f7221 */ /* 0x000fe20000010000 */
[----:B------:R-:W-:Y:S01]  /*5130*/  FADD.FTZ R46, R46, R39 ;  /* 0x000000272e2e7221 */ /* 0x000fe20000010000 */
[----:B------:R-:W3:Y:S01]  /*5140*/  LDS.128 R40, [R85+0x1b80] ;  /* 0x001b800055287984 */ /* 0x000ee20000000c00 */
[----:B-----5:R-:W-:Y:S01]  /*5150*/  FADD.FTZ R45, R45, R32 ;  /* 0x000000202d2d7221 */ /* 0x020fe20000010000 */
[----:B------:R-:W-:Y:S01]  /*5160*/  FADD.FTZ R44, R44, R33 ;  /* 0x000000212c2c7221 */ /* 0x000fe20000010000 */
[----:B------:R-:W-:Y:S01]  /*5170*/  FADD.FTZ R47, R47, R34 ;  /* 0x000000222f2f7221 */ /* 0x000fe20000010000 */
[----:B------:R-:W-:Y:S01]  /*5180*/  FADD.FTZ R46, R46, R35 ;  /* 0x000000232e2e7221 */ /* 0x000fe20000010000 */
[----:B------:R-:W-:Y:S04]  /*5190*/  LDS.128 R36, [R85+0x1e00] ;  /* 0x001e000055247984 */ /* 0x000fe80000000c00 */
[----:B------:R-:W4:Y:S01]  /*51a0*/  LDS.128 R32, [R85+0x1cc0] ;  /* 0x001cc00055207984 */ /* 0x000f220000000c00 */
        /* <DEDUP_REMOVED lines=18> */
[----:B------:R-:W2:Y:S04]  /*52d0*/  LDS.128 R28, [R85+0x21c0] ;  /* 0x0021c000551c7984 */ /* 0x000ea80000000c00 */
[----:B------:R-:W-:Y:S01]  /*52e0*/  LDS.128 R40, [R85+0x2580] ;  /* 0x0025800055287984 */ /* 0x000fe20000000c00 */
[----:B----4-:R-:W-:Y:S01]  /*52f0*/  FADD.FTZ R45, R45, R32 ;  /* 0x000000202d2d7221 */ /* 0x010fe20000010000 */
[----:B------:R-:W-:Y:S01]  /*5300*/  FADD.FTZ R44, R44, R33 ;  /* 0x000000212c2c7221 */ /* 0x000fe20000010000 */
[----:B------:R-:W-:Y:S01]  /*5310*/  FADD.FTZ R47, R47, R34 ;  /* 0x000000222f2f7221 */ /* 0x000fe20000010000 */
[----:B------:R-:W-:Y:S01]  /*5320*/  FADD.FTZ R46, R46, R35 ;  /* 0x000000232e2e7221 */ /* 0x000fe20000010000 */
[----:B------:R-:W-:Y:S01]  /*5330*/  FADD.FTZ R45, R45, R36 ;  /* 0x000000242d2d7221 */ /* 0x000fe20000010000 */
[----:B------:R-:W3:Y:S01]  /*5340*/  LDS.128 R32, [R85+0x2300] ;  /* 0x0023000055207984 */ /* 0x000ee20000000c00 */
[----:B------:R-:W-:Y:S01]  /*5350*/  FADD.FTZ R44, R44, R37 ;  /* 0x000000252c2c7221 */ /* 0x000fe20000010000 */
[----:B------:R-:W-:Y:S01]  /*5360*/  FADD.FTZ R47, R47, R38 ;  /* 0x000000262f2f7221 */ /* 0x000fe20000010000 */
[----:B------:R-:W-:-:S02]  /*5370*/  FADD.FTZ R92, R46, R39 ;  /* 0x000000272e5c7221 */ /* 0x000fc40000010000 */
[----:B------:R-:W4:Y:S01]  /*5380*/  LDS.128 R36, [R85+0x2440] ;  /* 0x0024400055247984 */ /* 0x000f220000000c00 */
        /* <DEDUP_REMOVED lines=16> */
[----:B------:R-:W-:Y:S01]  /*5490*/  FADD.FTZ R92, R92, R35 ;  /* 0x000000235c5c7221 */ /* 0x000fe20000010000 */
[----:B----4-:R-:W-:Y:S01]  /*54a0*/  FADD.FTZ R93, R93, R36 ;  /* 0x000000245d5d7221 */ /* 0x010fe20000010000 */
[----:B------:R-:W-:Y:S01]  /*54b0*/  FADD.FTZ R20, R20, R37 ;  /* 0x0000002514147221 */ /* 0x000fe20000010000 */
[----:B------:R-:W-:Y:S01]  /*54c0*/  FADD.FTZ R21, R21, R38 ;  /* 0x0000002615157221 */ /* 0x000fe20000010000 */
[----:B------:R-:W-:Y:S01]  /*54d0*/  FADD.FTZ R92, R92, R39 ;  /* 0x000000275c5c7221 */ /* 0x000fe20000010000 */
[----:B------:R-:W-:Y:S01]  /*54e0*/  FADD.FTZ R93, R93, R40 ;  /* 0x000000285d5d7221 */ /* 0x000fe20000010000 */
[----:B------:R-:W-:Y:S01]  /*54f0*/  FADD.FTZ R20, R20, R41 ;  /* 0x0000002914147221 */ /* 0x000fe20000010000 */
[----:B------:R-:W-:Y:S01]  /*5500*/  FADD.FTZ R21, R21, R42 ;  /* 0x0000002a15157221 */ /* 0x000fe20000010000 */
[----:B------:R-:W-:Y:S01]  /*5510*/  FADD.FTZ R92, R92, R43 ;  /* 0x0000002b5c5c7221 */ /* 0x000fe20000010000 */
[----:B0-----:R-:W-:Y:S01]  /*5520*/  FADD.FTZ R44, R93, R44 ;  /* 0x0000002c5d2c7221 */ /* 0x001fe20000010000 */
[----:B------:R-:W-:Y:S01]  /*5530*/  FADD.FTZ R45, R20, R45 ;  /* 0x0000002d142d7221 */ /* 0x000fe20000010000 */
[----:B------:R-:W-:Y:S01]  /*5540*/  FADD.FTZ R46, R21, R46 ;  /* 0x0000002e152e7221 */ /* 0x000fe20000010000 */
[----:B------:R-:W-:-:S07]  /*5550*/  FADD.FTZ R47, R92, R47 ;  /* 0x0000002f5c2f7221 */ /* 0x000fce0000010000 */
.L_x_157:
[----:B------:R-:W-:Y:S05]  /*5560*/  BSYNC B0 ;  /* 0x0000000000007941 */ /* 0x000fea0003800000 */
.L_x_156:
[----:B------:R-:W-:Y:S01]  /*5570*/  BSSY B0, `(.L_x_158) ;  /* 0x0000011000007945 */ /* 0x000fe20003800000 */
[----:B------:R-:W-:Y:S01]  /*5580*/  PRMT R28, R66, 0x7632, R28 ;  /* 0x00007632421c7816 */ /* 0x000fe2000000001c */
[----:B----4-:R-:W-:Y:S02]  /*5590*/  IMAD.WIDE R84, R84, 0x4, R90 ;  /* 0x0000000454547825 */ /* 0x010fe400078e025a */
[----:B------:R-:W-:Y:S05]  /*55a0*/  @P4 BRA `(.L_x_159) ;  /* 0x0000000000344947 */ /* 0x000fea0003800000 */
[----:B------:R-:W0:Y:S01]  /*55b0*/  LDC.64 R20, c[0x0][0x288] ;  /* 0x0000a200ff147b82 */ /* 0x000e220000000a00 */
        /* <DEDUP_REMOVED lines=8> */
[----:B0-----:R-:W-:-:S04]  /*5640*/  LEA R24, P4, R20, R84, 0x2 ;  /* 0x0000005414187211 */ /* 0x001fc800078810ff */
[----:B------:R-:W-:-:S05]  /*5650*/  LEA.HI.X R25, R20, R85, R21, 0x2, P4 ;  /* 0x0000005514197211 */ /* 0x000fca00020f1415 */
[----:B------:R1:W-:Y:S04]  /*5660*/  REDG.E.ADD.F32.FTZ.RN.STRONG.GPU desc[UR14][R24.64], R46 ;  /* 0x0000002e180079a6 */ /* 0x0003e8000c10f38e */
[----:B------:R1:W-:Y:S02]  /*5670*/  REDG.E.ADD.F32.FTZ.RN.STRONG.GPU desc[UR14][R22.64], R47 ;  /* 0x0000002f160079a6 */ /* 0x0003e4000c10f38e */
.L_x_159:
[----:B------:R-:W-:Y:S05]  /*5680*/  BSYNC B0 ;  /* 0x0000000000007941 */ /* 0x000fea0003800000 */
.L_x_158:
        /* <DEDUP_REMOVED lines=10> */
[----:B------:R-:W-:Y:S01]  /*5730*/  PRMT R29, R80, 0x7632, R29 ;  /* 0x00007632501d7816 */ /* 0x000fe2000000001d */
[----:B------:R-:W-:Y:S06]  /*5740*/  @!P0 BRA `(.L_x_160) ;  /* 0x0000001000908947 */ /* 0x000fec0003800000 */
[----:B------:R-:W0:Y:S01]  /*5750*/  LDC R41, c[0x0][0x10] ;  /* 0x00000400ff297b82 */ /* 0x000e220000000800 */
[----:B------:R-:W2:Y:S01]  /*5760*/  S2R R40, SR_CTAID.Y ;  /* 0x0000000000287919 */ /* 0x000ea20000002600 */
[----:B------:R-:W-:-:S06]  /*5770*/  ULOP3.LUT UR11, UR4, 0x1, URZ, 0xc0, !UPT ;  /* 0x00000001040b7892 */ /* 0x000fcc000f8ec03f */
[----:B------:R-:W3:Y:S08]  /*5780*/  LDC.64 R20, c[0x0][0x258] ;  /* 0x00009600ff147b82 */ /* 0x000ef00000000a00 */
[----:B-1----:R-:W1:Y:S01]  /*5790*/  LDC.64 R44, c[0x0][0x260] ;  /* 0x00009800ff2c7b82 */ /* 0x002e620000000a00 */
[----:B0-----:R-:W-:-:S04]  /*57a0*/  IMAD R22, R41, UR11, RZ ;  /* 0x0000000b29167c24 */ /* 0x001fc8000f8e02ff */
[C---:B------:R-:W-:Y:S01]  /*57b0*/  IMAD R24, R22.reuse, R83, RZ ;  /* 0x0000005316187224 */ /* 0x040fe200078e02ff */
[----:B--2---:R-:W-:-:S04]  /*57c0*/  IADD3 R23, R22, R40, RZ ;  /* 0x0000002816177210 */ /* 0x004fc80007ffe0ff */
[----:B------:R-:W-:Y:S01]  /*57d0*/  SHF.L.U32 R25, R24, 0x1, RZ ;  /* 0x0000000118197819 */ /* 0x000fe200000006ff */
[----:B---3--:R-:W-:-:S04]  /*57e0*/  IMAD.WIDE.U32 R20, R23, 0x4, R20 ;  /* 0x0000000417147825 */ /* 0x008fc800078e0014 */
[----:B-1----:R-:W-:Y:S01]  /*57f0*/  IMAD.WIDE R44, R25, 0x4, R44 ;  /* 0x00000004192c7825 */ /* 0x002fe200078e022c */
        /* <DEDUP_REMOVED lines=22> */
.L_x_162:
[----:B------:R-:W2:Y:S04]  /*5960*/  LDG.E.STRONG.GPU R22, desc[UR14][R20.64] ;  /* 0x0000000e14167981 */ /* 0x000ea8000c1ef900 */
[----:B--2---:R-:W-:Y:S01]  /*5970*/  CCTL.IVALL ;  /* 0x00000000ff00798f */ /* 0x004fe20002000000 */
[----:B------:R-:W-:Y:S05]  /*5980*/  YIELD ;  /* 0x0000000000007946 */ /* 0x000fea0003800000 */
[----:B------:R-:W-:-:S13]  /*5990*/  ISETP.NE.AND P0, PT, R22, R25, PT ;  /* 0x000000191600720c */ /* 0x000fda0003f05270 */
[----:B------:R-:W-:Y:S05]  /*59a0*/  @P0 BRA `(.L_x_162) ;  /* 0xfffffffc00ec0947 */ /* 0x000fea000383ffff */
.L_x_161:
        /* <DEDUP_REMOVED lines=17> */
.L_x_166:
        /* <DEDUP_REMOVED lines=115> */
.L_x_165:
        /* <DEDUP_REMOVED lines=61> */
.L_x_167:
[----:B------:R-:W-:-:S13]  /*65c0*/  ISETP.NE.OR P0, PT, R42, RZ, P0 ;  /* 0x000000ff2a00720c */ /* 0x000fda0000705670 */
[----:B------:R-:W-:Y:S05]  /*65d0*/  @!P0 BRA `(.L_x_163) ;  /* 0x00000000007c8947 */ /* 0x000fea0003800000 */
.L_x_164:
        /* <DEDUP_REMOVED lines=31> */
.L_x_163:
        /* <DEDUP_REMOVED lines=11> */
.L_x_169:
[----:B------:R-:W-:Y:S05]  /*6880*/  BSYNC B0 ;  /* 0x0000000000007941 */ /* 0x000fea0003800000 */
.L_x_168:
        /* <DEDUP_REMOVED lines=16> */
.L_x_160:
[----:B------:R-:W0:Y:S01]  /*6990*/  S2UR UR12, SR_CgaCtaId ;  /* 0x00000000000c79c3 */ /* 0x000e220000008800 */
[----:B------:R-:W-:Y:S01]  /*69a0*/  UMOV UR11, 0x400 ;  /* 0x00000400000b7882 */ /* 0x000fe20000000000 */
[----:B------:R-:W-:Y:S01]  /*69b0*/  SHF.L.U32 R66, R66, 0x10, RZ ;  /* 0x0000001042427819 */ /* 0x000fe200000006ff */
[----:B------:R-:W-:Y:S01]  /*69c0*/  ULDC.64 UR20, c[0x0][0x290] ;  /* 0x0000a40000147ab9 */ /* 0x000fe20000000a00 */
[----:B------:R-:W-:Y:S02]  /*69d0*/  SHF.L.U32 R28, R28, 0x10, RZ ;  /* 0x000000101c1c7819 */ /* 0x000fe400000006ff */
[----:B------:R-:W-:Y:S01]  /*69e0*/  ISETP.GE.U32.AND P0, PT, R73, UR20, PT ;  /* 0x0000001449007c0c */ /* 0x000fe2000bf06070 */
[----:B------:R-:W-:Y:S01]  /*69f0*/  FADD.FTZ R66, R66, -UR13 ;  /* 0x8000000d42427e21 */ /* 0x000fe20008010000 */
[----:B------:R-:W-:Y:S01]  /*6a00*/  SHF.L.U32 R65, R65, 0x10, RZ ;  /* 0x0000001041417819 */ /* 0x000fe200000006ff */
[----:B------:R-:W-:Y:S01]  /*6a10*/  FADD.FTZ R28, R28, -UR13 ;  /* 0x8000000d1c1c7e21 */ /* 0x000fe20008010000 */
[----:B------:R-:W-:Y:S01]  /*6a20*/  ISETP.GE.AND.EX P0, PT, R5, UR21, PT, P0 ;  /* 0x0000001505007c0c */ /* 0x000fe2000bf06300 */
[----:B------:R-:W-:Y:S01]  /*6a30*/  FMUL.FTZ R43, R66, UR18 ;  /* 0x00000012422b7c20 */ /* 0x000fe20008410000 */
[----:B------:R-:W-:Y:S01]  /*6a40*/  SHF.L.U32 R67, R67, 0x10, RZ ;  /* 0x0000001043437819 */ /* 0x000fe200000006ff */
[----:B------:R-:W-:Y:S01]  /*6a50*/  FMUL.FTZ R42, R28, UR18 ;  /* 0x000000121c2a7c20 */ /* 0x000fe20008410000 */
[----:B0-----:R-:W-:-:S03]  /*6a60*/  ULEA UR11, UR12, UR11, 0x18 ;  /* 0x0000000b0c0b7291 */ /* 0x001fc6000f8ec03f */
[----:B------:R-:W-:-:S06]  /*6a70*/  ULDC UR12, c[0x0][0x2bc] ;  /* 0x0000af00000c7ab9 */ /* 0x000fcc0000000800 */
[----:B------:R-:W-:Y:S01]  /*6a80*/  @!P2 STS.64 [UR11+0xc0], R48 ;  /* 0x0000c030ff00a988 */ /* 0x000fe20008000a0b */
[----:B------:R-:W-:Y:S06]  /*6a90*/  BAR.SYNC.DEFER_BLOCKING 0x0 ;  /* 0x0000000000007b1d */ /* 0x000fec0000010000 */
[----:B------:R-:W0:Y:S02]  /*6aa0*/  LDS.64 R20, [UR11+0xc0] ;  /* 0x0000c00bff147984 */ /* 0x000e240008000a00 */
[----:B0-----:R-:W-:Y:S01]  /*6ab0*/  FMUL.FTZ R20, R20, UR12 ;  /* 0x0000000c14147c20 */ /* 0x001fe20008410000 */
[----:B-1----:R-:W-:-:S04]  /*6ac0*/  FMUL.FTZ R24, R21, UR12 ;  /* 0x0000000c15187c20 */ /* 0x002fc80008410000 */
[----:B------:R-:W-:Y:S02]  /*6ad0*/  R2UR UR11, R20 ;  /* 0x00000000140b72ca */ /* 0x000fe400000e0000 */
[----:B------:R-:W-:Y:S01]  /*6ae0*/  SHF.L.U32 R20, R39, 0x10, RZ ;  /* 0x0000001027147819 */ /* 0x000fe200000006ff */
[----:B------:R-:W-:-:S12]  /*6af0*/  @!P5 BRA `(.L_x_170) ;  /* 0x000000000048d947 */ /* 0x000fd80003800000 */
        /* <DEDUP_REMOVED lines=18> */
.L_x_170:
[----:B------:R-:W-:Y:S04]  /*6c20*/  BSSY B0, `(.L_x_171) ;  /* 0x0000014000007945 */ /* 0x000fe80003800000 */
[----:B------:R-:W-:Y:S05]  /*6c30*/  @!P1 BRA `(.L_x_172) ;  /* 0x0000000000489947 */ /* 0x000fea0003800000 */
[--C-:B------:R-:W-:Y:S01]  /*6c40*/  FFMA.FTZ R21, R42, UR11, R24.reuse ;  /* 0x0000000b2a157c23 */ /* 0x100fe20008010018 */
[----:B------:R-:W-:Y:S01]  /*6c50*/  ULDC.64 UR22, c[0x0][0x288] ;  /* 0x0000a20000167ab9 */ /* 0x000fe20000000a00 */
[----:B------:R-:W-:Y:S01]  /*6c60*/  FFMA.FTZ R22, R43, UR11, R24 ;  /* 0x0000000b2b167c23 */ /* 0x000fe20008010018 */
        /* <DEDUP_REMOVED lines=9> */
[----:B------:R-:W-:-:S03]  /*6d00*/  ULDC.64 UR22, c[0x0][0x210] ;  /* 0x0000840000167ab9 */ /* 0x000fc60000000a00 */
[----:B------:R-:W-:Y:S02]  /*6d10*/  F2FP.BF16.F32.PACK_AB R25, R25, R26 ;  /* 0x0000001a1919723e */ /* 0x000fe400000010ff */
[----:B------:R-:W-:Y:S02]  /*6d20*/  LEA R22, P2, R20, UR22, 0x1 ;  /* 0x0000001614167c11 */ /* 0x000fe4000f8408ff */
[----:B------:R-:W-:-:S04]  /*6d30*/  IADD3 R23, R21, R23, RZ ;  /* 0x0000001715177210 */ /* 0x000fc80007ffe0ff */
[----:B------:R-:W-:-:S05]  /*6d40*/  LEA.HI.X R23, R20, UR23, R23, 0x1, P2 ;  /* 0x0000001714177c11 */ /* 0x000fca00090f0c17 */
[----:B------:R0:W-:Y:S02]  /*6d50*/  STG.E desc[UR14][R22.64], R25 ;  /* 0x0000001916007986 */ /* 0x0001e4000c10190e */
.L_x_172:
[----:B------:R-:W-:Y:S05]  /*6d60*/  BSYNC B0 ;  /* 0x0000000000007941 */ /* 0x000fea0003800000 */
.L_x_171:
[----:B------:R-:W-:Y:S01]  /*6d70*/  SHF.L.U32 R38, R38, 0x10, RZ ;  /* 0x0000001026267819 */ /* 0x000fe200000006ff */
[----:B------:R-:W-:Y:S01]  /*6d80*/  FADD.FTZ R67, R67, -UR13 ;  /* 0x8000000d43437e21 */ /* 0x000fe20008010000 */
[----:B------:R-:W-:Y:S02]  /*6d90*/  SHF.L.U32 R21, R64, 0x10, RZ ;  /* 0x0000001040157819 */ /* 0x000fe400000006ff */
[----:B------:R-:W-:Y:S01]  /*6da0*/  ISETP.GT.U32.OR P0, PT, R75, 0x27f, P0 ;  /* 0x0000027f4b00780c */ /* 0x000fe20000704470 */
[----:B------:R-:W-:Y:S01]  /*6db0*/  FADD.FTZ R38, R38, -UR13 ;  /* 0x8000000d26267e21 */ /* 0x000fe20008010000 */
[----:B------:R-:W-:Y:S01]  /*6dc0*/  SHF.L.U32 R20, R37, 0x10, RZ ;  /* 0x0000001025147819 */ /* 0x000fe200000006ff */
[----:B------:R-:W-:Y:S01]  /*6dd0*/  FMUL.FTZ R67, R67, UR18 ;  /* 0x0000001243437c20 */ /* 0x000fe20008410000 */
[----:B------:R-:W-:Y:S01]  /*6de0*/  SHF.L.U32 R62, R62, 0x10, RZ ;  /* 0x000000103e3e7819 */ /* 0x000fe200000006ff */
[----:B------:R-:W-:Y:S01]  /*6df0*/  FMUL.FTZ R40, R38, UR18 ;  /* 0x0000001226287c20 */ /* 0x000fe20008410000 */
[----:B------:R-:W-:Y:S01]  /*6e00*/  SHF.L.U32 R36, R36, 0x10, RZ ;  /* 0x0000001024247819 */ /* 0x000fe200000006ff */
[----:B------:R-:W-:Y:S06]  /*6e10*/  @!P5 BRA `(.L_x_173) ;  /* 0x000000000048d947 */ /* 0x000fec0003800000 */
[----:B0-----:R-:W-:Y:S01]  /*6e20*/  FFMA.FTZ R22, R67, R16, R18 ;  /* 0x0000001043167223 */ /* 0x001fe20000010012 */
        /* <DEDUP_REMOVED lines=17> */
.L_x_173:
[----:B------:R-:W-:Y:S04]  /*6f40*/  BSSY B0, `(.L_x_174) ;  /* 0x0000014000007945 */ /* 0x000fe80003800000 */
[----:B------:R-:W-:Y:S05]  /*6f50*/  @P0 BRA `(.L_x_175) ;  /* 0x0000000000480947 */ /* 0x000fea0003800000 */
[--C-:B0-----:R-:W-:Y:S01]  /*6f60*/  FFMA.FTZ R22, R67, UR11, R24.reuse ;  /* 0x0000000b43167c23 */ /* 0x101fe20008010018 */
[----:B------:R-:W-:Y:S01]  /*6f70*/  FFMA.FTZ R23, R40, UR11, R24 ;  /* 0x0000000b28177c23 */ /* 0x000fe20008010018 */
[----:B------:R-:W-:Y:S02]  /*6f80*/  ULDC.64 UR22, c[0x0][0x288] ;  /* 0x0000a20000167ab9 */ /* 0x000fe40000000a00 */
[----:B------:R-:W-:Y:S02]  /*6f90*/  IMAD R26, R5, UR22, RZ ;  /* 0x00000016051a7c24 */ /* 0x000fe4000f8e02ff */
[----:B------:R-:W-:Y:S01]  /*6fa0*/  FFMA.FTZ R22, R21, R16, -R22 ;  /* 0x0000001015167223 */ /* 0x000fe20000010816 */
[----:B------:R-:W-:Y:S01]  /*6fb0*/  FFMA.FTZ R5, R20, R17, -R23 ;  /* 0x0000001114057223 */ /* 0x000fe20000010817 */
[----:B------:R-:W-:Y:S01]  /*6fc0*/  MOV R20, R86 ;  /* 0x0000005600147202 */ /* 0x000fe20000000f00 */
[----:B------:R-:W-:Y:S01]  /*6fd0*/  IMAD R23, R73, UR23, R26 ;  /* 0x0000001749177c24 */ /* 0x000fe2000f8e021a */
[----:B------:R-:W-:Y:S01]  /*6fe0*/  MOV R21, R89 ;  /* 0x0000005900157202 */ /* 0x000fe20000000f00 */
        /* <DEDUP_REMOVED lines=9> */
.L_x_175:
[----:B------:R-:W-:Y:S05]  /*7080*/  BSYNC B0 ;  /* 0x0000000000007941 */ /* 0x000fea0003800000 */
.L_x_174:
[----:B------:R-:W-:Y:S01]  /*7090*/  ISETP.GE.U32.AND P4, PT, R72, UR20, PT ;  /* 0x0000001448007c0c */ /* 0x000fe2000bf86070 */
[----:B------:R-:W-:Y:S01]  /*70a0*/  FADD.FTZ R62, R62, -UR13 ;  /* 0x8000000d3e3e7e21 */ /* 0x000fe20008010000 */
[----:B------:R-:W-:Y:S01]  /*70b0*/  ISETP.GE.U32.AND P2, PT, R71, UR20, PT ;  /* 0x0000001447007c0c */ /* 0x000fe2000bf46070 */
[----:B------:R-:W-:Y:S01]  /*70c0*/  FADD.FTZ R36, R36, -UR13 ;  /* 0x8000000d24247e21 */ /* 0x000fe20008010000 */
[----:B------:R-:W-:Y:S02]  /*70d0*/  ISETP.GE.U32.AND P3, PT, R70, UR20, PT ;  /* 0x0000001446007c0c */ /* 0x000fe4000bf66070 */
[----:B------:R-:W-:Y:S01]  /*70e0*/  ISETP.GE.AND.EX P4, PT, R7, UR21, PT, P4 ;  /* 0x0000001507007c0c */ /* 0x000fe2000bf86340 */
[----:B------:R-:W-:Y:S01]  /*70f0*/  FMUL.FTZ R38, R36, UR18 ;  /* 0x0000001224267c20 */ /* 0x000fe20008410000 */
[----:B------:R-:W-:Y:S02]  /*7100*/  ISETP.GE.AND.EX P2, PT, R9, UR21, PT, P2 ;  /* 0x0000001509007c0c */ /* 0x000fe4000bf46320 */
[----:B------:R-:W-:Y:S01]  /*7110*/  SHF.L.U32 R20, R35, 0x10, RZ ;  /* 0x0000001023147819 */ /* 0x000fe200000006ff */
[----:B------:R-:W-:Y:S01]  /*7120*/  FMUL.FTZ R35, R62, UR18 ;  /* 0x000000123e237c20 */ /* 0x000fe20008410000 */
[----:B------:R-:W-:-:S02]  /*7130*/  SHF.L.U32 R61, R61, 0x10, RZ ;  /* 0x000000103d3d7819 */ /* 0x000fc400000006ff */
[----:B------:R-:W-:Y:S02]  /*7140*/  ISETP.GE.U32.AND P0, PT, R69, UR20, PT ;  /* 0x0000001445007c0c */ /* 0x000fe4000bf06070 */
[----:B------:R-:W-:Y:S02]  /*7150*/  ISETP.GE.AND.EX P3, PT, R13, UR21, PT, P3 ;  /* 0x000000150d007c0c */ /* 0x000fe4000bf66330 */
[C---:B------:R-:W-:Y:S02]  /*7160*/  ISETP.GT.U32.OR P4, PT, R75.reuse, 0x27f, P4 ;  /* 0x0000027f4b00780c */ /* 0x040fe40002784470 */
[----:B------:R-:W-:Y:S02]  /*7170*/  ISETP.GT.U32.OR P2, PT, R75, 0x27f, P2 ;  /* 0x0000027f4b00780c */ /* 0x000fe40001744470 */
[----:B------:R-:W-:Y:S02]  /*7180*/  SHF.L.U32 R63, R63, 0x10, RZ ;  /* 0x000000103f3f7819 */ /* 0x000fe400000006ff */
[----:B------:R-:W-:Y:S01]  /*7190*/  SHF.L.U32 R34, R34, 0x10, RZ ;  /* 0x0000001022227819 */ /* 0x000fe200000006ff */
[----:B------:R-:W-:Y:S08]  /*71a0*/  @!P5 BRA `(.L_x_176) ;  /* 0x000000000048d947 */ /* 0x000ff00003800000 */
[----:B------:R-:W-:Y:S01]  /*71b0*/  FFMA.FTZ R21, R38, R17, R19 ;  /* 0x0000001126157223 */ /* 0x000fe20000010013 */
[----:B-1----:R-:W-:-:S03]  /*71c0*/  FFMA.FTZ R5, R35, R16, R18 ;  /* 0x0000001023057223 */ /* 0x002fc60000010012 */
[----:B0-----:R-:W-:Y:S01]  /*71d0*/  FMUL.FTZ R25, R21, -1.4426950216293334961 ;  /* 0xbfb8aa3b15197820 */ /* 0x001fe20000410000 */
        /* <DEDUP_REMOVED lines=15> */
.L_x_176:
[----:B------:R-:W-:Y:S04]  /*72d0*/  BSSY B0, `(.L_x_177) ;  /* 0x0000014000007945 */ /* 0x000fe80003800000 */
[----:B------:R-:W-:Y:S05]  /*72e0*/  @P4 BRA `(.L_x_178) ;  /* 0x0000000000484947 */ /* 0x000fea0003800000 */
[--C-:B-1----:R-:W-:Y:S01]  /*72f0*/  FFMA.FTZ R5, R38, UR11, R24.reuse ;  /* 0x0000000b26057c23 */ /* 0x102fe20008010018 */
[----:B------:R-:W-:Y:S01]  /*7300*/  ULDC.64 UR22, c[0x0][0x288] ;  /* 0x0000a20000167ab9 */ /* 0x000fe20000000a00 */
[----:B------:R-:W-:Y:S01]  /*7310*/  MOV R21, R89 ;  /* 0x0000005900157202 */ /* 0x000fe20000000f00 */
[----:B0-----:R-:W-:Y:S01]  /*7320*/  FFMA.FTZ R22, R35, UR11, R24 ;  /* 0x0000000b23167c23 */ /* 0x001fe20008010018 */
[----:B------:R-:W-:Y:S01]  /*7330*/  FFMA.FTZ R5, R20, R17, -R5 ;  /* 0x0000001114057223 */ /* 0x000fe20000010805 */
[----:B------:R-:W-:Y:S01]  /*7340*/  MOV R20, R86 ;  /* 0x0000005600147202 */ /* 0x000fe20000000f00 */
[----:B------:R-:W-:Y:S02]  /*7350*/  IMAD R7, R7, UR22, RZ ;  /* 0x0000001607077c24 */ /* 0x000fe4000f8e02ff */
[----:B------:R-:W-:Y:S01]  /*7360*/  FFMA.FTZ R22, R61, R16, -R22 ;  /* 0x000000103d167223 */ /* 0x000fe20000010816 */
[----:B------:R-:W-:Y:S01]  /*7370*/  FMUL.FTZ R5, R5, UR18 ;  /* 0x0000001205057c20 */ /* 0x000fe20008410000 */
[----:B------:R-:W-:-:S04]  /*7380*/  IMAD.WIDE.U32 R20, R72, UR22, R20 ;  /* 0x0000001648147c25 */ /* 0x000fc8000f8e0014 */
[----:B------:R-:W-:Y:S01]  /*7390*/  FMUL.FTZ R26, R22, UR18 ;  /* 0x00000012161a7c20 */ /* 0x000fe20008410000 */
[----:B------:R-:W-:Y:S01]  /*73a0*/  IMAD R7, R72, UR23, R7 ;  /* 0x0000001748077c24 */ /* 0x000fe2000f8e0207 */
[----:B------:R-:W-:-:S03]  /*73b0*/  ULDC.64 UR22, c[0x0][0x210] ;  /* 0x0000840000167ab9 */ /* 0x000fc60000000a00 */
[----:B------:R-:W-:Y:S02]  /*73c0*/  F2FP.BF16.F32.PACK_AB R5, R5, R26 ;  /* 0x0000001a0505723e */ /* 0x000fe400000010ff */
[----:B------:R-:W-:Y:S02]  /*73d0*/  LEA R22, P4, R20, UR22, 0x1 ;  /* 0x0000001614167c11 */ /* 0x000fe4000f8808ff */
[----:B------:R-:W-:-:S04]  /*73e0*/  IADD3 R7, R21, R7, RZ ;  /* 0x0000000715077210 */ /* 0x000fc80007ffe0ff */
[----:B------:R-:W-:-:S05]  /*73f0*/  LEA.HI.X R23, R20, UR23, R7, 0x1, P4 ;  /* 0x0000001714177c11 */ /* 0x000fca000a0f0c07 */
[----:B------:R2:W-:Y:S02]  /*7400*/  STG.E desc[UR14][R22.64], R5 ;  /* 0x0000000516007986 */ /* 0x0005e4000c10190e */
.L_x_178:
[----:B------:R-:W-:Y:S05]  /*7410*/  BSYNC B0 ;  /* 0x0000000000007941 */ /* 0x000fea0003800000 */
.L_x_177:
[----:B------:R-:W-:Y:S01]  /*7420*/  FADD.FTZ R63, R63, -UR13 ;  /* 0x8000000d3f3f7e21 */ /* 0x000fe20008010000 */
[----:B------:R-:W-:Y:S01]  /*7430*/  FADD.FTZ R34, R34, -UR13 ;  /* 0x8000000d22227e21 */ /* 0x000fe20008010000 */
[----:B-12---:R-:W-:Y:S02]  /*7440*/  SHF.L.U32 R5, R76, 0x10, RZ ;  /* 0x000000104c057819 */ /* 0x006fe400000006ff */
[----:B------:R-:W-:Y:S01]  /*7450*/  SHF.L.U32 R20, R33, 0x10, RZ ;  /* 0x0000001021147819 */ /* 0x000fe200000006ff */
[----:B------:R-:W-:Y:S01]  /*7460*/  FMUL.FTZ R63, R63, UR18 ;  /* 0x000000123f3f7c20 */ /* 0x000fe20008410000 */
[----:B------:R-:W-:Y:S01]  /*7470*/  FMUL.FTZ R36, R34, UR18 ;  /* 0x0000001222247c20 */ /* 0x000fe20008410000 */
[----:B------:R-:W-:Y:S06]  /*7480*/  @!P5 BRA `(.L_x_179) ;  /* 0x000000000048d947 */ /* 0x000fec0003800000 */
[----:B------:R-:W-:Y:S01]  /*7490*/  FFMA.FTZ R21, R36, R17, R19 ;  /* 0x0000001124157223 */ /* 0x000fe20000010013 */
[----:B------:R-:W-:-:S03]  /*74a0*/  FFMA.FTZ R7, R63, R16, R18 ;  /* 0x000000103f077223 */ /* 0x000fc60000010012 */
        /* <DEDUP_REMOVED lines=16> */
.L_x_179:
[----:B------:R-:W-:Y:S04]  /*75b0*/  BSSY B0, `(.L_x_180) ;  /* 0x0000014000007945 */ /* 0x000fe80003800000 */
[----:B------:R-:W-:Y:S05]  /*75c0*/  @P2 BRA `(.L_x_181) ;  /* 0x0000000000482947 */ /* 0x000fea0003800000 */
[--C-:B0-----:R-:W-:Y:S01]  /*75d0*/  FFMA.FTZ R22, R63, UR11, R24.reuse ;  /* 0x0000000b3f167c23 */ /* 0x101fe20008010018 */
[----:B------:R-:W-:Y:S01]  /*75e0*/  FFMA.FTZ R7, R36, UR11, R24 ;  /* 0x0000000b24077c23 */ /* 0x000fe20008010018 */
[----:B------:R-:W-:Y:S01]  /*75f0*/  ULDC.64 UR22, c[0x0][0x288] ;  /* 0x0000a20000167ab9 */ /* 0x000fe20000000a00 */
[----:B------:R-:W-:Y:S01]  /*7600*/  MOV R21, R89 ;  /* 0x0000005900157202 */ /* 0x000fe20000000f00 */
[----:B------:R-:W-:Y:S01]  /*7610*/  FFMA.FTZ R22, R5, R16, -R22 ;  /* 0x0000001005167223 */ /* 0x000fe20000010816 */
[----:B------:R-:W-:Y:S01]  /*7620*/  FFMA.FTZ R5, R20, R17, -R7 ;  /* 0x0000001114057223 */ /* 0x000fe20000010807 */
[----:B------:R-:W-:Y:S01]  /*7630*/  MOV R20, R86 ;  /* 0x0000005600147202 */ /* 0x000fe20000000f00 */
[----:B------:R-:W-:Y:S02]  /*7640*/  IMAD R26, R9, UR22, RZ ;  /* 0x00000016091a7c24 */ /* 0x000fe4000f8e02ff */
[----:B------:R-:W-:Y:S02]  /*7650*/  FMUL.FTZ R5, R5, UR18 ;  /* 0x0000001205057c20 */ /* 0x000fe40008410000 */
[----:B------:R-:W-:-:S04]  /*7660*/  IMAD.WIDE.U32 R20, R71, UR22, R20 ;  /* 0x0000001647147c25 */ /* 0x000fc8000f8e0014 */
        /* <DEDUP_REMOVED lines=8> */
.L_x_181:
[----:B------:R-:W-:Y:S05]  /*76f0*/  BSYNC B0 ;  /* 0x0000000000007941 */ /* 0x000fea0003800000 */
.L_x_180:
[----:B------:R-:W-:Y:S02]  /*7700*/  SHF.L.U32 R77, R77, 0x10, RZ ;  /* 0x000000104d4d7819 */ /* 0x000fe400000006ff */
[----:B------:R-:W-:Y:S02]  /*7710*/  SHF.L.U32 R32, R32, 0x10, RZ ;  /* 0x0000001020207819 */ /* 0x000fe400000006ff */
[----:B------:R-:W-:Y:S01]  /*7720*/  ISETP.GE.AND.EX P0, PT, R15, UR21, PT, P0 ;  /* 0x000000150f007c0c */ /* 0x000fe2000bf06300 */
[----:B------:R-:W-:Y:S01]  /*7730*/  FADD.FTZ R77, R77, -UR13 ;  /* 0x8000000d4d4d7e21 */ /* 0x000fe20008010000 */
[----:B------:R-:W-:Y:S01]  /*7740*/  ISETP.GT.U32.OR P3, PT, R75, 0x27f, P3 ;  /* 0x0000027f4b00780c */ /* 0x000fe20001f64470 */
[----:B------:R-:W-:Y:S01]  /*7750*/  FADD.FTZ R32, R32, -UR13 ;  /* 0x8000000d20207e21 */ /* 0x000fe20008010000 */
[----:B-1----:R-:W-:Y:S01]  /*7760*/  SHF.L.U32 R5, R78, 0x10, RZ ;  /* 0x000000104e057819 */ /* 0x002fe200000006ff */
[----:B------:R-:W-:Y:S01]  /*7770*/  FMUL.FTZ R77, R77, UR18 ;  /* 0x000000124d4d7c20 */ /* 0x000fe20008410000 */
[----:B------:R-:W-:Y:S01]  /*7780*/  SHF.L.U32 R20, R31, 0x10, RZ ;  /* 0x000000101f147819 */ /* 0x000fe200000006ff */
[----:B------:R-:W-:Y:S01]  /*7790*/  FMUL.FTZ R32, R32, UR18 ;  /* 0x0000001220207c20 */ /* 0x000fe20008410000 */
[----:B------:R-:W-:Y:S01]  /*77a0*/  SHF.L.U32 R79, R79, 0x10, RZ ;  /* 0x000000104f4f7819 */ /* 0x000fe200000006ff */
[----:B------:R-:W-:Y:S06]  /*77b0*/  @!P5 BRA `(.L_x_182) ;  /* 0x000000000048d947 */ /* 0x000fec0003800000 */
[----:B------:R-:W-:Y:S01]  /*77c0*/  FFMA.FTZ R7, R77, R16, R18 ;  /* 0x000000104d077223 */ /* 0x000fe20000010012 */
[----:B------:R-:W-:-:S03]  /*77d0*/  FFMA.FTZ R9, R32, R17, R19 ;  /* 0x0000001120097223 */ /* 0x000fc60000010013 */
[----:B------:R-:W-:Y:S01]  /*77e0*/  FMUL.FTZ R21, R7, -1.4426950216293334961 ;  /* 0xbfb8aa3b07157820 */ /* 0x000fe20000410000 */
[----:B0-----:R-:W-:-:S05]  /*77f0*/  FMUL.FTZ R23, R9, -1.4426950216293334961 ;  /* 0xbfb8aa3b09177820 */ /* 0x001fca0000410000 */
        /* <DEDUP_REMOVED lines=14> */
.L_x_182:
        /* <DEDUP_REMOVED lines=10> */
[----:B------:R-:W-:Y:S01]  /*7980*/  FMUL.FTZ R26, R22, UR18 ;  /* 0x00000012161a7c20 */ /* 0x000fe20008410000 */
[----:B------:R-:W-:Y:S01]  /*7990*/  FMUL.FTZ R5, R5, UR18 ;  /* 0x0000001205057c20 */ /* 0x000fe20008410000 */
[----:B------:R-:W-:-:S04]  /*79a0*/  IMAD.WIDE.U32 R20, R70, UR22, R20 ;  /* 0x0000001646147c25 */ /* 0x000fc8000f8e0014 */
[----:B------:R-:W-:Y:S01]  /*79b0*/  F2FP.BF16.F32.PACK_AB R5, R5, R26 ;  /* 0x0000001a0505723e */ /* 0x000fe200000010ff */
[----:B------:R-:W-:Y:S01]  /*79c0*/  IMAD R13, R70, UR23, R13 ;  /* 0x00000017460d7c24 */ /* 0x000fe2000f8e020d */
[----:B------:R-:W-:Y:S02]  /*79d0*/  ULDC.64 UR22, c[0x0][0x210] ;  /* 0x0000840000167ab9 */ /* 0x000fe40000000a00 */
[----:B------:R-:W-:Y:S02]  /*79e0*/  LEA R22, P2, R20, UR22, 0x1 ;  /* 0x0000001614167c11 */ /* 0x000fe4000f8408ff */
[----:B------:R-:W-:-:S04]  /*79f0*/  IADD3 R13, R21, R13, RZ ;  /* 0x0000000d150d7210 */ /* 0x000fc80007ffe0ff */
[----:B------:R-:W-:-:S05]  /*7a00*/  LEA.HI.X R23, R20, UR23, R13, 0x1, P2 ;  /* 0x0000001714177c11 */ /* 0x000fca00090f0c0d */
[----:B------:R1:W-:Y:S02]  /*7a10*/  STG.E desc[UR14][R22.64], R5 ;  /* 0x0000000516007986 */ /* 0x0003e4000c10190e */
.L_x_184:
[----:B------:R-:W-:Y:S05]  /*7a20*/  BSYNC B0 ;  /* 0x0000000000007941 */ /* 0x000fea0003800000 */
.L_x_183:
[----:B------:R-:W-:Y:S01]  /*7a30*/  SHF.L.U32 R30, R30, 0x10, RZ ;  /* 0x000000101e1e7819 */ /* 0x000fe200000006ff */
[----:B------:R-:W-:Y:S01]  /*7a40*/  FADD.FTZ R79, R79, -UR13 ;  /* 0x8000000d4f4f7e21 */ /* 0x000fe20008010000 */
[----:B------:R-:W-:Y:S02]  /*7a50*/  ISETP.GE.U32.AND P2, PT, R68, UR20, PT ;  /* 0x0000001444007c0c */ /* 0x000fe4000bf46070 */
[----:B------:R-:W-:Y:S01]  /*7a60*/  ISETP.GT.U32.OR P0, PT, R75, 0x27f, P0 ;  /* 0x0000027f4b00780c */ /* 0x000fe20000704470 */
[----:B------:R-:W-:Y:S01]  /*7a70*/  FADD.FTZ R30, R30, -UR13 ;  /* 0x8000000d1e1e7e21 */ /* 0x000fe20008010000 */
[----:B------:R-:W-:Y:S01]  /*7a80*/  SHF.L.U32 R7, R80, 0x10, RZ ;  /* 0x0000001050077819 */ /* 0x000fe200000006ff */
[----:B------:R-:W-:Y:S01]  /*7a90*/  FMUL.FTZ R79, R79, UR18 ;  /* 0x000000124f4f7c20 */ /* 0x000fe20008410000 */
[----:B------:R-:W-:Y:S01]  /*7aa0*/  SHF.L.U32 R20, R29, 0x10, RZ ;  /* 0x000000101d147819 */ /* 0x000fe200000006ff */
[----:B------:R-:W-:Y:S01]  /*7ab0*/  FMUL.FTZ R30, R30, UR18 ;  /* 0x000000121e1e7c20 */ /* 0x000fe20008410000 */
[----:B-1----:R-:W-:Y:S01]  /*7ac0*/  SHF.R.S32.HI R5, RZ, 0x1f, R68 ;  /* 0x0000001fff057819 */ /* 0x002fe20000011444 */
        /* <DEDUP_REMOVED lines=19> */
.L_x_185:
[----:B------:R-:W-:Y:S04]  /*7c00*/  BSSY B0, `(.L_x_186) ;  /* 0x0000014000007945 */ /* 0x000fe80003800000 */
[----:B------:R-:W-:Y:S05]  /*7c10*/  @P0 BRA `(.L_x_187) ;  /* 0x0000000000480947 */ /* 0x000fea0003800000 */
[--C-:B------:R-:W-:Y:S01]  /*7c20*/  FFMA.FTZ R9, R30, UR11, R24.reuse ;  /* 0x0000000b1e097c23 */ /* 0x100fe20008010018 */
[----:B------:R-:W-:Y:S01]  /*7c30*/  ULDC.64 UR22, c[0x0][0x288] ;  /* 0x0000a20000167ab9 */ /* 0x000fe20000000a00 */
[----:B0-----:R-:W-:Y:S01]  /*7c40*/  FFMA.FTZ R22, R79, UR11, R24 ;  /* 0x0000000b4f167c23 */ /* 0x001fe20008010018 */
[----:B------:R-:W-:Y:S01]  /*7c50*/  MOV R21, R89 ;  /* 0x0000005900157202 */ /* 0x000fe20000000f00 */
[----:B------:R-:W-:Y:S01]  /*7c60*/  FFMA.FTZ R9, R20, R17, -R9 ;  /* 0x0000001114097223 */ /* 0x000fe20000010809 */
[----:B------:R-:W-:Y:S01]  /*7c70*/  MOV R20, R86 ;  /* 0x0000005600147202 */ /* 0x000fe20000000f00 */
[----:B------:R-:W-:Y:S02]  /*7c80*/  IMAD R26, R15, UR22, RZ ;  /* 0x000000160f1a7c24 */ /* 0x000fe4000f8e02ff */
[----:B------:R-:W-:Y:S02]  /*7c90*/  FFMA.FTZ R7, R7, R16, -R22 ;  /* 0x0000001007077223 */ /* 0x000fe40000010816 */
[----:B------:R-:W-:-:S04]  /*7ca0*/  IMAD.WIDE.U32 R22, R69, UR22, R20 ;  /* 0x0000001645167c25 */ /* 0x000fc8000f8e0014 */
[----:B------:R-:W-:Y:S01]  /*7cb0*/  IMAD R13, R69, UR23, R26 ;  /* 0x00000017450d7c24 */ /* 0x000fe2000f8e021a */
[----:B------:R-:W-:Y:S01]  /*7cc0*/  ULDC.64 UR22, c[0x0][0x210] ;  /* 0x0000840000167ab9 */ /* 0x000fe20000000a00 */
[----:B------:R-:W-:Y:S01]  /*7cd0*/  FMUL.FTZ R26, R7, UR18 ;  /* 0x00000012071a7c20 */ /* 0x000fe20008410000 */
[----:B------:R-:W-:Y:S01]  /*7ce0*/  FMUL.FTZ R7, R9, UR18 ;  /* 0x0000001209077c20 */ /* 0x000fe20008410000 */
[C---:B------:R-:W-:Y:S02]  /*7cf0*/  LEA R20, P0, R22.reuse, UR22, 0x1 ;  /* 0x0000001616147c11 */ /* 0x040fe4000f8008ff */
[----:B------:R-:W-:Y:S02]  /*7d00*/  IADD3 R13, R23, R13, RZ ;  /* 0x0000000d170d7210 */ /* 0x000fe40007ffe0ff */
[----:B------:R-:W-:Y:S02]  /*7d10*/  F2FP.BF16.F32.PACK_AB R7, R7, R26 ;  /* 0x0000001a0707723e */ /* 0x000fe400000010ff */
[----:B------:R-:W-:-:S05]  /*7d20*/  LEA.HI.X R21, R22, UR23, R13, 0x1, P0 ;  /* 0x0000001716157c11 */ /* 0x000fca00080f0c0d */
[----:B------:R1:W-:Y:S02]  /*7d30*/  STG.E desc[UR14][R20.64], R7 ;  /* 0x0000000714007986 */ /* 0x0003e4000c10190e */
.L_x_187:
[----:B------:R-:W-:Y:S05]  /*7d40*/  BSYNC B0 ;  /* 0x0000000000007941 */ /* 0x000fea0003800000 */
.L_x_186:
[C---:B------:R-:W-:Y:S02]  /*7d50*/  PRMT R9, R59.reuse, 0x7632, R9 ;  /* 0x000076323b097816 */ /* 0x040fe40000000009 */
[----:B------:R-:W-:Y:S02]  /*7d60*/  SHF.L.U32 R59, R59, 0x10, RZ ;  /* 0x000000103b3b7819 */ /* 0x000fe400000006ff */
[----:B------:R-:W-:Y:S02]  /*7d70*/  SHF.L.U32 R9, R9, 0x10, RZ ;  /* 0x0000001009097819 */ /* 0x000fe400000006ff */
[----:B-1----:R-:W-:Y:S01]  /*7d80*/  IADD3 R7, R74, 0xe0, RZ ;  /* 0x000000e04a077810 */ /* 0x002fe20007ffe0ff */
[----:B------:R-:W-:Y:S01]  /*7d90*/  FADD.FTZ R59, R59, -UR13 ;  /* 0x8000000d3b3b7e21 */ /* 0x000fe20008010000 */
[----:B------:R-:W-:Y:S01]  /*7da0*/  ISETP.GE.AND.EX P2, PT, R5, UR21, PT, P2 ;  /* 0x0000001505007c0c */ /* 0x000fe2000bf46320 */
[----:B------:R-:W-:Y:S01]  /*7db0*/  FADD.FTZ R13, R9, -UR13 ;  /* 0x8000000d090d7e21 */ /* 0x000fe20008010000 */
[----:B------:R-:W-:Y:S01]  /*7dc0*/  PRMT R20, R58, 0x7632, R20 ;  /* 0x000076323a147816 */ /* 0x000fe20000000014 */
[----:B------:R-:W-:Y:S01]  /*7dd0*/  FMUL.FTZ R59, R59, UR18 ;  /* 0x000000123b3b7c20 */ /* 0x000fe20008410000 */
[----:B------:R-:W-:Y:S01]  /*7de0*/  ISETP.GE.U32.AND P0, PT, R7, UR20, PT ;  /* 0x0000001407007c0c */ /* 0x000fe2000bf06070 */
[----:B------:R-:W-:Y:S01]  /*7df0*/  FMUL.FTZ R32, R13, UR18 ;  /* 0x000000120d207c20 */ /* 0x000fe20008410000 */
[----:B------:R-:W-:-:S02]  /*7e00*/  ISETP.GT.U32.OR P2, PT, R75, 0x27f, P2 ;  /* 0x0000027f4b00780c */ /* 0x000fc40001744470 */
[----:B------:R-:W-:Y:S02]  /*7e10*/  SHF.L.U32 R15, R58, 0x10, RZ ;  /* 0x000000103a0f7819 */ /* 0x000fe400000006ff */
[----:B------:R-:W-:Y:S02]  /*7e20*/  SHF.L.U32 R20, R20, 0x10, RZ ;  /* 0x0000001014147819 */ /* 0x000fe400000006ff */
[----:B------:R-:W-:Y:S01]  /*7e30*/  SHF.R.S32.HI R9, RZ, 0x1f, R7 ;  /* 0x0000001fff097819 */ /* 0x000fe20000011407 */
        /* <DEDUP_REMOVED lines=19> */
.L_x_188:
[----:B------:R-:W-:Y:S04]  /*7f70*/  BSSY B0, `(.L_x_189) ;  /* 0x0000014000007945 */ /* 0x000fe80003800000 */
[----:B------:R-:W-:Y:S05]  /*7f80*/  @P2 BRA `(.L_x_190) ;  /* 0x0000000000482947 */ /* 0x000fea0003800000 */
[--C-:B------:R-:W-:Y:S01]  /*7f90*/  FFMA.FTZ R13, R32, UR11, R24.reuse ;  /* 0x0000000b200d7c23 */ /* 0x100fe20008010018 */
[----:B------:R-:W-:Y:S01]  /*7fa0*/  ULDC.64 UR22, c[0x0][0x288] ;  /* 0x0000a20000167ab9 */ /* 0x000fe20000000a00 */
[----:B0-----:R-:W-:Y:S01]  /*7fb0*/  FFMA.FTZ R22, R59, UR11, R24 ;  /* 0x0000000b3b167c23 */ /* 0x001fe20008010018 */
[----:B------:R-:W-:Y:S02]  /*7fc0*/  IMAD R25, R5, UR22, RZ ;  /* 0x0000001605197c24 */ /* 0x000fe4000f8e02ff */
[----:B------:R-:W-:Y:S01]  /*7fd0*/  FFMA.FTZ R5, R20, R17, -R13 ;  /* 0x0000001114057223 */ /* 0x000fe2000001080d */
[----:B------:R-:W-:Y:S01]  /*7fe0*/  MOV R20, R86 ;  /* 0x0000005600147202 */ /* 0x000fe20000000f00 */
[----:B------:R-:W-:Y:S01]  /*7ff0*/  FFMA.FTZ R15, R15, R16, -R22 ;  /* 0x000000100f0f7223 */ /* 0x000fe20000010816 */
[----:B------:R-:W-:Y:S01]  /*8000*/  MOV R21, R89 ;  /* 0x0000005900157202 */ /* 0x000fe20000000f00 */
[C---:B------:R-:W-:Y:S02]  /*8010*/  IMAD R25, R68.reuse, UR23, R25 ;  /* 0x0000001744197c24 */ /* 0x040fe4000f8e0219 */
        /* <DEDUP_REMOVED lines=9> */
.L_x_190:
[----:B------:R-:W-:Y:S05]  /*80b0*/  BSYNC B0 ;  /* 0x0000000000007941 */ /* 0x000fea0003800000 */
.L_x_189:
        /* <DEDUP_REMOVED lines=34> */
.L_x_191:
        /* <DEDUP_REMOVED lines=20> */
.L_x_193:
[----:B------:R-:W-:Y:S05]  /*8420*/  BSYNC B0 ;  /* 0x0000000000007941 */ /* 0x000fea0003800000 */
.L_x_192:
        /* <DEDUP_REMOVED lines=17> */
[----:B0-----:R-:W-:-:S03]  /*8540*/  FFMA.FTZ R22, R32, R17, R19 ;  /* 0x0000001120167223 */ /* 0x001fc60000010013 */
        /* <DEDUP_REMOVED lines=16> */
.L_x_194:
        /* <DEDUP_REMOVED lines=8> */
[----:B------:R-:W-:Y:S02]  /*86d0*/  MOV R20, R86 ;  /* 0x0000005600147202 */ /* 0x000fe40000000f00 */
[----:B------:R-:W-:-:S03]  /*86e0*/  MOV R21, R89 ;  /* 0x0000005900157202 */ /* 0x000fc60000000f00 */
        /* <DEDUP_REMOVED lines=10> */
.L_x_196:
[----:B------:R-:W-:Y:S05]  /*8790*/  BSYNC B0 ;  /* 0x0000000000007941 */ /* 0x000fea0003800000 */
.L_x_195:
        /* <DEDUP_REMOVED lines=34> */
.L_x_197:
        /* <DEDUP_REMOVED lines=20> */
.L_x_199:
[----:B------:R-:W-:Y:S05]  /*8b00*/  BSYNC B0 ;  /* 0x0000000000007941 */ /* 0x000fea0003800000 */
.L_x_198:
        /* <DEDUP_REMOVED lines=34> */
.L_x_200:
        /* <DEDUP_REMOVED lines=20> */
.L_x_202:
[----:B------:R-:W-:Y:S05]  /*8e70*/  BSYNC B0 ;  /* 0x0000000000007941 */ /* 0x000fea0003800000 */
.L_x_201:
[C---:B------:R-:W-:Y:S02]  /*8e80*/  PRMT R13, R52.reuse, 0x7632, R13 ;  /* 0x00007632340d7816 */ /* 0x040fe4000000000d */
[----:B------:R-:W-:Y:S02]  /*8e90*/  SHF.L.U32 R52, R52, 0x10, RZ ;  /* 0x0000001034347819 */ /* 0x000fe400000006ff */
[----:B------:R-:W-:Y:S02]  /*8ea0*/  SHF.L.U32 R13, R13, 0x10, RZ ;  /* 0x000000100d0d7819 */ /* 0x000fe400000006ff */
[----:B-1----:R-:W-:Y:S01]  /*8eb0*/  PRMT R20, R14, 0x7632, R20 ;  /* 0x000076320e147816 */ /* 0x002fe20000000014 */
[----:B------:R-:W-:Y:S01]  /*8ec0*/  FADD.FTZ R52, R52, -UR13 ;  /* 0x8000000d34347e21 */ /* 0x000fe20008010000 */
[----:B------:R-:W-:Y:S01]  /*8ed0*/  SHF.L.U32 R15, R14, 0x10, RZ ;  /* 0x000000100e0f7819 */ /* 0x000fe200000006ff */
[----:B------:R-:W-:Y:S01]  /*8ee0*/  FADD.FTZ R14, R13, -UR13 ;  /* 0x8000000d0d0e7e21 */ /* 0x000fe20008010000 */
[----:B------:R-:W-:Y:S01]  /*8ef0*/  IADD3 R5, R74, 0x180, RZ ;  /* 0x000001804a057810 */ /* 0x000fe20007ffe0ff */
[----:B------:R-:W-:Y:S01]  /*8f00*/  FMUL.FTZ R31, R52, UR18 ;  /* 0x00000012341f7c20 */ /* 0x000fe20008410000 */
[----:B------:R-:W-:Y:S01]  /*8f10*/  ISETP.GE.AND.EX P0, PT, R9, UR21, PT, P0 ;  /* 0x0000001509007c0c */ /* 0x000fe2000bf06300 */
[----:B------:R-:W-:Y:S01]  /*8f20*/  FMUL.FTZ R30, R14, UR18 ;  /* 0x000000120e1e7c20 */ /* 0x000fe20008410000 */
[----:B------:R-:W-:-:S02]  /*8f30*/  ISETP.GE.U32.AND P2, PT, R5, UR20, PT ;  /* 0x0000001405007c0c */ /* 0x000fc4000bf46070 */
[----:B------:R-:W-:Y:S02]  /*8f40*/  ISETP.GT.U32.OR P0, PT, R75, 0x27f, P0 ;  /* 0x0000027f4b00780c */ /* 0x000fe40000704470 */
[----:B------:R-:W-:Y:S02]  /*8f50*/  SHF.L.U32 R20, R20, 0x10, RZ ;  /* 0x0000001014147819 */ /* 0x000fe400000006ff */
[----:B------:R-:W-:Y:S01]  /*8f60*/  SHF.R.S32.HI R13, RZ, 0x1f, R5 ;  /* 0x0000001fff0d7819 */ /* 0x000fe20000011405 */
[----:B------:R-:W-:Y:S08]  /*8f70*/  @!P5 BRA `(.L_x_203) ;  /* 0x000000000048d947 */ /* 0x000ff00003800000 */
        /* <DEDUP_REMOVED lines=18> */
.L_x_203:
[----:B------:R-:W-:Y:S04]  /*90a0*/  BSSY B0, `(.L_x_204) ;  /* 0x0000014000007945 */ /* 0x000fe80003800000 */
[----:B------:R-:W-:Y:S05]  /*90b0*/  @P0 BRA `(.L_x_205) ;  /* 0x0000000000480947 */ /* 0x000fea0003800000 */
[--C-:B------:R-:W-:Y:S01]  /*90c0*/  FFMA.FTZ R14, R31, UR11, R24.reuse ;  /* 0x0000000b1f0e7c23 */ /* 0x100fe20008010018 */
[----:B------:R-:W-:Y:S01]  /*90d0*/  FFMA.FTZ R21, R30, UR11, R24 ;  /* 0x0000000b1e157c23 */ /* 0x000fe20008010018 */
[----:B------:R-:W-:Y:S02]  /*90e0*/  ULDC.64 UR22, c[0x0][0x288] ;  /* 0x0000a20000167ab9 */ /* 0x000fe40000000a00 */
[----:B0-----:R-:W-:Y:S01]  /*90f0*/  FFMA.FTZ R22, R15, R16, -R14 ;  /* 0x000000100f167223 */ /* 0x001fe2000001080e */
[----:B------:R-:W-:Y:S01]  /*9100*/  MOV R14, R86 ;  /* 0x00000056000e7202 */ /* 0x000fe20000000f00 */
[----:B------:R-:W-:Y:S01]  /*9110*/  IMAD R26, R9, UR22, RZ ;  /* 0x00000016091a7c24 */ /* 0x000fe2000f8e02ff */
[----:B------:R-:W-:Y:S01]  /*9120*/  MOV R15, R89 ;  /* 0x00000059000f7202 */ /* 0x000fe20000000f00 */
[----:B------:R-:W-:Y:S01]  /*9130*/  FFMA.FTZ R9, R20, R17, -R21 ;  /* 0x0000001114097223 */ /* 0x000fe20000010815 */
[----:B------:R-:W-:Y:S01]  /*9140*/  FMUL.FTZ R22, R22, UR18 ;  /* 0x0000001216167c20 */ /* 0x000fe20008410000 */
        /* <DEDUP_REMOVED lines=9> */
.L_x_205:
[----:B------:R-:W-:Y:S05]  /*91e0*/  BSYNC B0 ;  /* 0x0000000000007941 */ /* 0x000fea0003800000 */
.L_x_204:
[C---:B-1----:R-:W-:Y:S02]  /*91f0*/  PRMT R7, R4.reuse, 0x7632, R7 ;  /* 0x0000763204077816 */ /* 0x042fe40000000007 */
[----:B------:R-:W-:Y:S02]  /*9200*/  SHF.L.U32 R9, R4, 0x10, RZ ;  /* 0x0000001004097819 */ /* 0x000fe400000006ff */
[----:B------:R-:W-:Y:S02]  /*9210*/  SHF.L.U32 R4, R7, 0x10, RZ ;  /* 0x0000001007047819 */ /* 0x000fe400000006ff */
[----:B------:R-:W-:Y:S01]  /*9220*/  ISETP.GE.AND.EX P2, PT, R13, UR21, PT, P2 ;  /* 0x000000150d007c0c */ /* 0x000fe2000bf46320 */
[----:B------:R-:W-:Y:S01]  /*9230*/  FADD.FTZ R9, R9, -UR13 ;  /* 0x8000000d09097e21 */ /* 0x000fe20008010000 */
[----:B------:R-:W-:Y:S01]  /*9240*/  PRMT R14, R6, 0x7632, R14 ;  /* 0x00007632060e7816 */ /* 0x000fe2000000000e */
[----:B------:R-:W-:Y:S01]  /*9250*/  FADD.FTZ R4, R4, -UR13 ;  /* 0x8000000d04047e21 */ /* 0x000fe20008010000 */
[----:B------:R-:W-:Y:S01]  /*9260*/  SHF.L.U32 R7, R6, 0x10, RZ ;  /* 0x0000001006077819 */ /* 0x000fe200000006ff */
[----:B------:R-:W-:Y:S01]  /*9270*/  FMUL.FTZ R27, R9, UR18 ;  /* 0x00000012091b7c20 */ /* 0x000fe20008410000 */
[----:B------:R-:W-:Y:S01]  /*9280*/  ISETP.GT.U32.OR P2, PT, R75, 0x27f, P2 ;  /* 0x0000027f4b00780c */ /* 0x000fe20001744470 */
[----:B------:R-:W-:Y:S01]  /*9290*/  FMUL.FTZ R28, R4, UR18 ;  /* 0x00000012041c7c20 */ /* 0x000fe20008410000 */
[----:B------:R-:W-:-:S02]  /*92a0*/  PRMT R29, R12, 0x7632, R29 ;  /* 0x000076320c1d7816 */ /* 0x000fc4000000001d */
[----:B------:R-:W-:Y:S02]  /*92b0*/  IADD3 R6, R74, 0x1a0, RZ ;  /* 0x000001a04a067810 */ /* 0x000fe40007ffe0ff */
[----:B------:R-:W-:Y:S01]  /*92c0*/  SHF.L.U32 R14, R14, 0x10, RZ ;  /* 0x000000100e0e7819 */ /* 0x000fe200000006ff */
[----:B------:R-:W-:Y:S06]  /*92d0*/  @!P5 BRA `(.L_x_206) ;  /* 0x000000000048d947 */ /* 0x000fec0003800000 */
[----:B------:R-:W-:Y:S01]  /*92e0*/  FFMA.FTZ R4, R27, R16, R18 ;  /* 0x000000101b047223 */ /* 0x000fe20000010012 */
[----:B------:R-:W-:-:S03]  /*92f0*/  FFMA.FTZ R9, R28, R17, R19 ;  /* 0x000000111c097223 */ /* 0x000fc60000010013 */
[----:B------:R-:W-:Y:S01]  /*9300*/  FMUL.FTZ R15, R4, -1.4426950216293334961 ;  /* 0xbfb8aa3b040f7820 */ /* 0x000fe20000410000 */
[----:B------:R-:W-:-:S05]  /*9310*/  FMUL.FTZ R21, R9, -1.4426950216293334961 ;  /* 0xbfb8aa3b09157820 */ /* 0x000fca0000410000 */
[----:B------:R-:W1:Y:S08]  /*9320*/  MUFU.EX2 R15, R15 ;  /* 0x0000000f000f7308 */ /* 0x000e700000000800 */
[----:B------:R-:W0:Y:S01]  /*9330*/  MUFU.EX2 R21, R21 ;  /* 0x0000001500157308 */ /* 0x000e220000000800 */
[----:B-1----:R-:W-:-:S07]  /*9340*/  FADD.FTZ R20, R15, 1 ;  /* 0x3f8000000f147421 */ /* 0x002fce0000010000 */
[----:B------:R-:W1:Y:S01]  /*9350*/  MUFU.RCP R20, R20 ;  /* 0x0000001400147308 */ /* 0x000e620000001000 */
[----:B0-----:R-:W-:-:S07]  /*9360*/  FADD.FTZ R22, R21, 1 ;  /* 0x3f80000015167421 */ /* 0x001fce0000010000 */
[----:B------:R-:W0:Y:S01]  /*9370*/  MUFU.RCP R23, R22 ;  /* 0x0000001600177308 */ /* 0x000e220000001000 */
[----:B-1----:R-:W-:Y:S01]  /*9380*/  FADD.FTZ R25, -R20, 1 ;  /* 0x3f80000014197421 */ /* 0x002fe20000010100 */
[----:B------:R-:W-:-:S03]  /*9390*/  FMUL.FTZ R7, R7, R20 ;  /* 0x0000001407077220 */ /* 0x000fc60000410000 */
[----:B------:R-:W-:Y:S01]  /*93a0*/  FFMA.FTZ R4, R4, R25, 1 ;  /* 0x3f80000004047423 */ /* 0x000fe20000010019 */
[----:B0-----:R-:W-:Y:S01]  /*93b0*/  FADD.FTZ R26, -R23, 1 ;  /* 0x3f800000171a7421 */ /* 0x001fe20000010100 */
[----:B------:R-:W-:Y:S02]  /*93c0*/  FMUL.FTZ R14, R14, R23 ;  /* 0x000000170e0e7220 */ /* 0x000fe40000410000 */
[----:B------:R-:W-:Y:S01]  /*93d0*/  FMUL.FTZ R7, R7, R4 ;  /* 0x0000000407077220 */ /* 0x000fe20000410000 */
[----:B------:R-:W-:-:S04]  /*93e0*/  FFMA.FTZ R9, R9, R26, 1 ;  /* 0x3f80000009097423 */ /* 0x000fc8000001001a */
[----:B------:R-:W-:-:S07]  /*93f0*/  FMUL.FTZ R14, R14, R9 ;  /* 0x000000090e0e7220 */ /* 0x000fce0000410000 */
.L_x_206:
[----:B------:R-:W-:Y:S04]  /*9400*/  BSSY B0, `(.L_x_207) ;  /* 0x0000014000007945 */ /* 0x000fe80003800000 */
[----:B------:R-:W-:Y:S05]  /*9410*/  @P2 BRA `(.L_x_208) ;  /* 0x0000000000482947 */ /* 0x000fea0003800000 */
[--C-:B------:R-:W-:Y:S01]  /*9420*/  FFMA.FTZ R4, R27, UR11, R24.reuse ;  /* 0x0000000b1b047c23 */ /* 0x100fe20008010018 */
        /* <DEDUP_REMOVED lines=17> */
.L_x_208:
[----:B------:R-:W-:Y:S05]  /*9540*/  BSYNC B0 ;  /* 0x0000000000007941 */ /* 0x000fea0003800000 */
.L_x_207:
[----:B------:R-:W-:Y:S02]  /*9550*/  SHF.L.U32 R13, R12, 0x10, RZ ;  /* 0x000000100c0d7819 */ /* 0x000fe400000006ff */
[C---:B-1----:R-:W-:Y:S02]  /*9560*/  IADD3 R7, R74.reuse, 0x1c0, RZ ;  /* 0x000001c04a077810 */ /* 0x042fe40007ffe0ff */
[----:B------:R-:W-:Y:S01]  /*9570*/  SHF.L.U32 R12, R29, 0x10, RZ ;  /* 0x000000101d0c7819 */ /* 0x000fe200000006ff */
[----:B------:R-:W-:Y:S01]  /*9580*/  FADD.FTZ R14, R13, -UR13 ;  /* 0x8000000d0d0e7e21 */ /* 0x000fe20008010000 */
[----:B------:R-:W-:Y:S02]  /*9590*/  IADD3 R4, R74, 0x1e0, RZ ;  /* 0x000001e04a047810 */ /* 0x000fe40007ffe0ff */
[----:B------:R-:W-:Y:S01]  /*95a0*/  ISETP.GE.U32.AND P0, PT, R6, UR20, PT ;  /* 0x0000001406007c0c */ /* 0x000fe2000bf06070 */
[----:B------:R-:W-:Y:S01]  /*95b0*/  FADD.FTZ R12, R12, -UR13 ;  /* 0x8000000d0c0c7e21 */ /* 0x000fe20008010000 */
[----:B------:R-:W-:Y:S01]  /*95c0*/  SHF.R.S32.HI R28, RZ, 0x1f, R6 ;  /* 0x0000001fff1c7819 */ /* 0x000fe20000011406 */
[----:B------:R-:W-:Y:S01]  /*95d0*/  FMUL.FTZ R29, R14, UR18 ;  /* 0x000000120e1d7c20 */ /* 0x000fe20008410000 */
[----:B------:R-:W-:Y:S01]  /*95e0*/  ISETP.GE.U32.AND P2, PT, R7, UR20, PT ;  /* 0x0000001407007c0c */ /* 0x000fe2000bf46070 */
[----:B------:R-:W-:Y:S01]  /*95f0*/  FMUL.FTZ R26, R12, UR18 ;  /* 0x000000120c1a7c20 */ /* 0x000fe20008410000 */
[----:B------:R-:W-:-:S02]  /*9600*/  SHF.R.S32.HI R9, RZ, 0x1f, R7 ;  /* 0x0000001fff097819 */ /* 0x000fc40000011407 */
[----:B------:R-:W-:Y:S02]  /*9610*/  ISETP.GE.U32.AND P4, PT, R4, UR20, PT ;  /* 0x0000001404007c0c */ /* 0x000fe4000bf86070 */
[----:B------:R-:W-:Y:S02]  /*9620*/  SHF.R.S32.HI R5, RZ, 0x1f, R4 ;  /* 0x0000001fff057819 */ /* 0x000fe40000011404 */
[----:B------:R-:W-:Y:S02]  /*9630*/  ISETP.GE.AND.EX P3, PT, R28, UR21, PT, P0 ;  /* 0x000000151c007c0c */ /* 0x000fe4000bf66300 */
[C---:B------:R-:W-:Y:S02]  /*9640*/  PRMT R15, R8.reuse, 0x7632, R15 ;  /* 0x00007632080f7816 */ /* 0x040fe4000000000f */
[----:B------:R-:W-:Y:S02]  /*9650*/  ISETP.GE.AND.EX P0, PT, R9, UR21, PT, P2 ;  /* 0x0000001509007c0c */ /* 0x000fe4000bf06320 */
[----:B------:R-:W-:-:S02]  /*9660*/  SHF.L.U32 R13, R8, 0x10, RZ ;  /* 0x00000010080d7819 */ /* 0x000fc400000006ff */
[----:B------:R-:W-:Y:S02]  /*9670*/  ISETP.GE.AND.EX P2, PT, R5, UR21, PT, P4 ;  /* 0x0000001505007c0c */ /* 0x000fe4000bf46340 */
[----:B------:R-:W-:Y:S02]  /*9680*/  ISETP.GT.U32.OR P3, PT, R75, 0x27f, P3 ;  /* 0x0000027f4b00780c */ /* 0x000fe40001f64470 */
[----:B------:R-:W-:Y:S01]  /*9690*/  SHF.L.U32 R8, R15, 0x10, RZ ;  /* 0x000000100f087819 */ /* 0x000fe200000006ff */
[----:B------:R-:W-:Y:S10]  /*96a0*/  @!P5 BRA `(.L_x_209) ;  /* 0x000000000048d947 */ /* 0x000ff40003800000 */
        /* <DEDUP_REMOVED lines=18> */
.L_x_209:
[----:B------:R-:W-:Y:S04]  /*97d0*/  BSSY B0, `(.L_x_210) ;  /* 0x0000014000007945 */ /* 0x000fe80003800000 */
[----:B------:R-:W-:Y:S05]  /*97e0*/  @P3 BRA `(.L_x_211) ;  /* 0x0000000000483947 */ /* 0x000fea0003800000 */
[--C-:B------:R-:W-:Y:S01]  /*97f0*/  FFMA.FTZ R12, R29, UR11, R24.reuse ;  /* 0x0000000b1d0c7c23 */ /* 0x100fe20008010018 */
[----:B------:R-:W-:Y:S01]  /*9800*/  FFMA.FTZ R15, R26, UR11, R24 ;  /* 0x0000000b1a0f7c23 */ /* 0x000fe20008010018 */
[----:B------:R-:W-:Y:S02]  /*9810*/  ULDC.64 UR20, c[0x0][0x288] ;  /* 0x0000a20000147ab9 */ /* 0x000fe40000000a00 */
[----:B------:R-:W-:Y:S01]  /*9820*/  FFMA.FTZ R20, R13, R16, -R12 ;  /* 0x000000100d147223 */ /* 0x000fe2000001080c */
[----:B------:R-:W-:Y:S01]  /*9830*/  MOV R12, R86 ;  /* 0x00000056000c7202 */ /* 0x000fe20000000f00 */
[----:B------:R-:W-:Y:S01]  /*9840*/  IMAD R21, R28, UR20, RZ ;  /* 0x000000141c157c24 */ /* 0x000fe2000f8e02ff */
[----:B------:R-:W-:Y:S01]  /*9850*/  MOV R13, R89 ;  /* 0x00000059000d7202 */ /* 0x000fe20000000f00 */
[----:B------:R-:W-:Y:S02]  /*9860*/  FFMA.FTZ R8, R8, R17, -R15 ;  /* 0x0000001108087223 */ /* 0x000fe4000001080f */
[----:B------:R-:W-:-:S04]  /*9870*/  IMAD.WIDE.U32 R14, R6, UR20, R12 ;  /* 0x00000014060e7c25 */ /* 0x000fc8000f8e000c */
[----:B------:R-:W-:Y:S01]  /*9880*/  IMAD R13, R6, UR21, R21 ;  /* 0x00000015060d7c24 */ /* 0x000fe2000f8e0215 */
[----:B------:R-:W-:Y:S01]  /*9890*/  ULDC.64 UR20, c[0x0][0x210] ;  /* 0x0000840000147ab9 */ /* 0x000fe20000000a00 */
[----:B------:R-:W-:Y:S01]  /*98a0*/  FMUL.FTZ R21, R20, UR18 ;  /* 0x0000001214157c20 */ /* 0x000fe20008410000 */
[----:B------:R-:W-:Y:S01]  /*98b0*/  FMUL.FTZ R6, R8, UR18 ;  /* 0x0000001208067c20 */ /* 0x000fe20008410000 */
[----:B------:R-:W-:Y:S02]  /*98c0*/  LEA R12, P3, R14, UR20, 0x1 ;  /* 0x000000140e0c7c11 */ /* 0x000fe4000f8608ff */
[----:B------:R-:W-:Y:S02]  /*98d0*/  IADD3 R13, R15, R13, RZ ;  /* 0x0000000d0f0d7210 */ /* 0x000fe40007ffe0ff */
[----:B------:R-:W-:Y:S02]  /*98e0*/  F2FP.BF16.F32.PACK_AB R15, R6, R21 ;  /* 0x00000015060f723e */ /* 0x000fe400000010ff */
[----:B------:R-:W-:-:S05]  /*98f0*/  LEA.HI.X R13, R14, UR21, R13, 0x1, P3 ;  /* 0x000000150e0d7c11 */ /* 0x000fca00098f0c0d */
[----:B------:R1:W-:Y:S02]  /*9900*/  STG.E desc[UR14][R12.64], R15 ;  /* 0x0000000f0c007986 */ /* 0x0003e4000c10190e */
.L_x_211:
[----:B------:R-:W-:Y:S05]  /*9910*/  BSYNC B0 ;  /* 0x0000000000007941 */ /* 0x000fea0003800000 */
.L_x_210:
[C---:B------:R-:W-:Y:S02]  /*9920*/  PRMT R6, R10.reuse, 0x7632, R6 ;  /* 0x000076320a067816 */ /* 0x040fe40000000006 */
[----:B------:R-:W-:Y:S02]  /*9930*/  SHF.L.U32 R10, R10, 0x10, RZ ;  /* 0x000000100a0a7819 */ /* 0x000fe400000006ff */
[----:B------:R-:W-:Y:S02]  /*9940*/  SHF.L.U32 R6, R6, 0x10, RZ ;  /* 0x0000001006067819 */ /* 0x000fe400000006ff */
[C---:B------:R-:W-:Y:S01]  /*9950*/  PRMT R8, R11.reuse, 0x7632, R8 ;  /* 0x000076320b087816 */ /* 0x040fe20000000008 */
[----:B------:R-:W-:Y:S01]  /*9960*/  FADD.FTZ R10, R10, -UR13 ;  /* 0x8000000d0a0a7e21 */ /* 0x000fe20008010000 */
[----:B0-----:R-:W-:Y:S01]  /*9970*/  PRMT R22, R82, 0x7632, R22 ;  /* 0x0000763252167816 */ /* 0x001fe20000000016 */
        /* <DEDUP_REMOVED lines=11> */
[----:B-1----:R-:W-:Y:S01]  /*9a30*/  FMUL.FTZ R12, R6, -1.4426950216293334961 ;  /* 0xbfb8aa3b060c7820 */ /* 0x002fe20000410000 */
        /* <DEDUP_REMOVED lines=15> */
.L_x_212:
[----:B------:R-:W-:Y:S04]  /*9b30*/  BSSY B0, `(.L_x_213) ;  /* 0x0000014000007945 */ /* 0x000fe80003800000 */
[----:B------:R-:W-:Y:S05]  /*9b40*/  @P0 BRA `(.L_x_214) ;  /* 0x0000000000480947 */ /* 0x000fea0003800000 */
[--C-:B-1----:R-:W-:Y:S01]  /*9b50*/  FFMA.FTZ R13, R26, UR11, R24.reuse ;  /* 0x0000000b1a0d7c23 */ /* 0x102fe20008010018 */
[----:B------:R-:W-:Y:S01]  /*9b60*/  ULDC.64 UR20, c[0x0][0x288] ;  /* 0x0000a20000147ab9 */ /* 0x000fe20000000a00 */
[----:B------:R-:W-:Y:S01]  /*9b70*/  FFMA.FTZ R6, R27, UR11, R24 ;  /* 0x0000000b1b067c23 */ /* 0x000fe20008010018 */
[----:B------:R-:W-:Y:S02]  /*9b80*/  IMAD R12, R9, UR20, RZ ;  /* 0x00000014090c7c24 */ /* 0x000fe4000f8e02ff */
[----:B------:R-:W-:Y:S01]  /*9b90*/  FFMA.FTZ R10, R8, R17, -R13 ;  /* 0x00000011080a7223 */ /* 0x000fe2000001080d */
[----:B------:R-:W-:Y:S01]  /*9ba0*/  MOV R8, R86 ;  /* 0x0000005600087202 */ /* 0x000fe20000000f00 */
[----:B------:R-:W-:Y:S01]  /*9bb0*/  FFMA.FTZ R6, R11, R16, -R6 ;  /* 0x000000100b067223 */ /* 0x000fe20000010806 */
[----:B------:R-:W-:Y:S01]  /*9bc0*/  MOV R9, R89 ;  /* 0x0000005900097202 */ /* 0x000fe20000000f00 */
[----:B------:R-:W-:Y:S02]  /*9bd0*/  FMUL.FTZ R10, R10, UR18 ;  /* 0x000000120a0a7c20 */ /* 0x000fe40008410000 */
[----:B------:R-:W-:Y:S01]  /*9be0*/  FMUL.FTZ R11, R6, UR18 ;  /* 0x00000012060b7c20 */ /* 0x000fe20008410000 */
[----:B------:R-:W-:-:S04]  /*9bf0*/  IMAD.WIDE.U32 R8, R7, UR20, R8 ;  /* 0x0000001407087c25 */ /* 0x000fc8000f8e0008 */
[----:B------:R-:W-:Y:S01]  /*9c00*/  IMAD R7, R7, UR21, R12 ;  /* 0x0000001507077c24 */ /* 0x000fe2000f8e020c */
[----:B------:R-:W-:Y:S02]  /*9c10*/  ULDC.64 UR20, c[0x0][0x210] ;  /* 0x0000840000147ab9 */ /* 0x000fe40000000a00 */
[----:B------:R-:W-:Y:S02]  /*9c20*/  LEA R6, P0, R8, UR20, 0x1 ;  /* 0x0000001408067c11 */ /* 0x000fe4000f8008ff */
[----:B------:R-:W-:Y:S02]  /*9c30*/  IADD3 R7, R9, R7, RZ ;  /* 0x0000000709077210 */ /* 0x000fe40007ffe0ff */
[----:B------:R-:W-:Y:S02]  /*9c40*/  F2FP.BF16.F32.PACK_AB R9, R10, R11 ;  /* 0x0000000b0a09723e */ /* 0x000fe400000010ff */
[----:B------:R-:W-:-:S05]  /*9c50*/  LEA.HI.X R7, R8, UR21, R7, 0x1, P0 ;  /* 0x0000001508077c11 */ /* 0x000fca00080f0c07 */
[----:B------:R0:W-:Y:S02]  /*9c60*/  STG.E desc[UR14][R6.64], R9 ;  /* 0x0000000906007986 */ /* 0x0001e4000c10190e */
.L_x_214:
[----:B------:R-:W-:Y:S05]  /*9c70*/  BSYNC B0 ;  /* 0x0000000000007941 */ /* 0x000fea0003800000 */
.L_x_213:
[----:B0-----:R-:W-:Y:S01]  /*9c80*/  PRMT R6, R81, 0x7632, R6 ;  /* 0x0000763251067816 */ /* 0x001fe20000000006 */
[----:B------:R-:W-:Y:S01]  /*9c90*/  FADD.FTZ R82, R82, -UR13 ;  /* 0x8000000d52527e21 */ /* 0x000fe20008010000 */
[----:B------:R-:W-:Y:S01]  /*9ca0*/  FADD.FTZ R22, R22, -UR13 ;  /* 0x8000000d16167e21 */ /* 0x000fe20008010000 */
[----:B------:R-:W-:Y:S02]  /*9cb0*/  ISETP.GT.U32.OR P2, PT, R75, 0x27f, P2 ;  /* 0x0000027f4b00780c */ /* 0x000fe40001744470 */
[----:B------:R-:W-:Y:S01]  /*9cc0*/  SHF.L.U32 R81, R81, 0x10, RZ ;  /* 0x0000001051517819 */ /* 0x000fe200000006ff */
[----:B-1----:R-:W-:Y:S01]  /*9cd0*/  FMUL.FTZ R15, R82, UR18 ;  /* 0x00000012520f7c20 */ /* 0x002fe20008410000 */
[----:B------:R-:W-:Y:S01]  /*9ce0*/  SHF.L.U32 R6, R6, 0x10, RZ ;  /* 0x0000001006067819 */ /* 0x000fe200000006ff */
[----:B------:R-:W-:Y:S01]  /*9cf0*/  FMUL.FTZ R22, R22, UR18 ;  /* 0x0000001216167c20 */ /* 0x000fe20008410000 */
[----:B------:R-:W-:Y:S07]  /*9d00*/  @!P5 BRA `(.L_x_215) ;  /* 0x000000000048d947 */ /* 0x000fee0003800000 */
        /* <DEDUP_REMOVED lines=18> */
.L_x_215:
[----:B------:R-:W-:Y:S04]  /*9e30*/  BSSY B0, `(.L_x_216) ;  /* 0x0000013000007945 */ /* 0x000fe80003800000 */
[----:B------:R-:W-:Y:S05]  /*9e40*/  @P2 BRA `(.L_x_217) ;  /* 0x0000000000442947 */ /* 0x000fea0003800000 */
[----:B------:R-:W-:Y:S01]  /*9e50*/  ULDC.64 UR12, c[0x0][0x288] ;  /* 0x0000a200000c7ab9 */ /* 0x000fe20000000a00 */
[----:B------:R-:W-:Y:S01]  /*9e60*/  MOV R87, R89 ;  /* 0x0000005900577202 */ /* 0x000fe20000000f00 */
[--C-:B------:R-:W-:Y:S01]  /*9e70*/  FFMA.FTZ R8, R15, UR11, R24.reuse ;  /* 0x0000000b0f087c23 */ /* 0x100fe20008010018 */
[----:B------:R-:W-:Y:S01]  /*9e80*/  FFMA.FTZ R7, R22, UR11, R24 ;  /* 0x0000000b16077c23 */ /* 0x000fe20008010018 */
        /* <DEDUP_REMOVED lines=8> */
[C---:B------:R-:W-:Y:S02]  /*9f10*/  LEA R4, P0, R86.reuse, UR12, 0x1 ;  /* 0x0000000c56047c11 */ /* 0x040fe4000f8008ff */
[----:B------:R-:W-:Y:S02]  /*9f20*/  IADD3 R5, R87, R5, RZ ;  /* 0x0000000557057210 */ /* 0x000fe40007ffe0ff */
[----:B------:R-:W-:Y:S02]  /*9f30*/  F2FP.BF16.F32.PACK_AB R7, R7, R8 ;  /* 0x000000080707723e */ /* 0x000fe400000010ff */
[----:B------:R-:W-:-:S05]  /*9f40*/  LEA.HI.X R5, R86, UR13, R5, 0x1, P0 ;  /* 0x0000000d56057c11 */ /* 0x000fca00080f0c05 */
[----:B------:R0:W-:Y:S02]  /*9f50*/  STG.E desc[UR14][R4.64], R7 ;  /* 0x0000000704007986 */ /* 0x0001e4000c10190e */
.L_x_217:
[----:B------:R-:W-:Y:S05]  /*9f60*/  BSYNC B0 ;  /* 0x0000000000007941 */ /* 0x000fea0003800000 */
.L_x_216:
[----:B------:R-:W-:Y:S01]  /*9f70*/  ULDC UR11, c[0x0][0x10] ;  /* 0x00000400000b7ab9 */ /* 0x000fe20000000800 */
[----:B------:R-:W-:Y:S02]  /*9f80*/  UIADD3 UR4, UR4, 0x1, URZ ;  /* 0x0000000104047890 */ /* 0x000fe4000fffe03f */
[----:B------:R-:W-:-:S04]  /*9f90*/  UIADD3 UR6, UR11, UR6, URZ ;  /* 0x000000060b067290 */ /* 0x000fc8000fffe03f */
[----:B------:R-:W-:-:S06]  /*9fa0*/  UISETP.GE.AND UP0, UPT, UR6, UR5, UPT ;  /* 0x000000050600728c */ /* 0x000fcc000bf06270 */
[----:B------:R-:W-:-:S13]  /*9fb0*/  PLOP3.LUT P0, PT, PT, PT, UP0, 0x80, 0x0 ;  /* 0x000000000000781c */ /* 0x000fda0003f0f008 */
[----:B------:R-:W-:Y:S05]  /*9fc0*/  @!P0 BRA `(.L_x_218) ;  /* 0xffffff6000d48947 */ /* 0x000fea000383ffff */
.L_x_135:
[----:B0-----:R-:W0:Y:S01]  /*9fd0*/  LDC R4, c[0x0][0xc] ;  /* 0x00000300ff047b82 */ /* 0x001e220000000800 */
        /* <DEDUP_REMOVED lines=18> */
.L_x_220:
[----:B------:R-:W-:Y:S05]  /*a100*/  BSYNC B0 ;  /* 0x0000000000007941 */ /* 0x000fea0003800000 */
.L_x_219:
        /* <DEDUP_REMOVED lines=11> */
.L_x_222:
[----:B------:R-:W2:Y:S04]  /*a1c0*/  LDG.E.STRONG.GPU R5, desc[UR14][R2.64] ;  /* 0x0000000e02057981 */ /* 0x000ea8000c1ef900 */
[----:B--2---:R-:W-:Y:S01]  /*a1d0*/  CCTL.IVALL ;  /* 0x00000000ff00798f */ /* 0x004fe20002000000 */
[----:B------:R-:W-:Y:S05]  /*a1e0*/  YIELD ;  /* 0x0000000000007946 */ /* 0x000fea0003800000 */
[----:B------:R-:W-:-:S13]  /*a1f0*/  ISETP.NE.AND P0, PT, R5, R0, PT ;  /* 0x000000000500720c */ /* 0x000fda0003f05270 */
[----:B------:R-:W-:Y:S05]  /*a200*/  @P0 BRA `(.L_x_222) ;  /* 0xfffffffc00ec0947 */ /* 0x000fea000383ffff */
.L_x_221:
        /* <DEDUP_REMOVED lines=24> */
.L_x_223:
        /* <DEDUP_REMOVED lines=23> */
.L_x_224:
        /* <DEDUP_REMOVED lines=16> */
.L_x_3227:


//--------------------- .text._Z35group_norm_nhwc_bwd_one_pass_kernelI11Bf16IOBf16WLi64ELi40ELi640EEv26Group_norm_nhwc_bwd_params --------------------------
	.section	.text._Z35group_norm_nhwc_bwd_one_pass_kernelI11Bf16IOBf16WLi64ELi40ELi640EEv26Group_norm_nhwc_bwd_params,"ax",@progbits
	.align	128
        .global         _Z35group_norm_nhwc_bwd_one_pass_kernelI11Bf16IOBf16WLi64ELi40ELi640EEv26Group_norm_nhwc_bwd_params
        .type           _Z35group_norm_nhwc_bwd_one_pass_kernelI11Bf16IOBf16WLi64ELi40ELi640EEv26Group_norm_nhwc_bwd_params,@function
        .size           _Z35group_norm_nhwc_bwd_one_pass_kernelI11Bf16IOBf16WLi64ELi40ELi640EEv26Group_norm_nhwc_bwd_params,(.L_x_3228 - _Z35group_norm_nhwc_bwd_one_pass_kernelI11Bf16IOBf16WLi64ELi40ELi640EEv26Group_norm_nhwc_bwd_params)
        .other          _Z35group_norm_nhwc_bwd_one_pass_kernelI11Bf16IOBf16WLi64ELi40ELi640EEv26Group_norm_nhwc_bwd_params,@"STO_CUDA_ENTRY STV_DEFAULT"
_Z35group_norm_nhwc_bwd_one_pass_kernelI11Bf16IOBf16WLi64ELi40ELi640EEv26Group_norm_nhwc_bwd_params:
.text._Z35group_norm_nhwc_bwd_one_pass_kernelI11Bf16IOBf16WLi64ELi40ELi640EEv26Group_norm_nhwc_bwd_params:
        /* <DEDUP_REMOVED lines=48> */
.L_x_252:
[----:B0-----:R-:W0:Y:S01]  /*0300*/  LDC R10, c[0x0][0x2a0] ;  /* 0x0000a800ff0a7b82 */ /* 0x001e220000000800 */
[----:B------:R-:W-:Y:S01]  /*0310*/  ULDC.64 UR8, c[0x0][0x248] ;  /* 0x0000920000087ab9 */ /* 0x000fe20000000a00 */
[----:B------:R-:W-:Y:S01]  /*0320*/  ISETP.LE.AND P5, PT, RZ, UR7, PT ;  /* 0x00000007ff007c0c */ /* 0x000fe2000bfa3270 */
[----:B------:R-:W-:Y:S01]  /*0330*/  UIMAD.WIDE UR8, UR7, 0x8, UR8 ;  /* 0x00000008070878a5 */ /* 0x000fe2000f8e0208 */
[----:B------:R-:W-:-:S04]  /*0340*/  SHF.R.S32.HI R23, RZ, 0x1f, R29 ;  /* 0x0000001fff177819 */ /* 0x000fc8000001141d */
[----:B------:R-:W1:Y:S08]  /*0350*/  @P1 LDC.64 R12, c[0x0][0x288] ;  /* 0x0000a200ff0c1b82 */ /* 0x000e700000000a00 */
        /* <DEDUP_REMOVED lines=63> */
[----:B------:R0:W5:Y:S01]  /*0750*/  @P1 LDG.E R27, desc[UR14][R18.64] ;  /* 0x0000000e121b1981 */ /* 0x000162000c1e1900 */
[----:B------:R-:W-:-:S05]  /*0760*/  @P1 IADD3.X R11, R14, R11, RZ, P2, !PT ;  /* 0x0000000b0e0b1210 */ /* 0x000fca00017fe4ff */
[----:B------:R0:W5:Y:S01]  /*0770*/  @P1 LDG.E R26, desc[UR14][R10.64] ;  /* 0x0000000e0a1a1981 */ /* 0x000162000c1e1900 */
        /* <DEDUP_REMOVED lines=10> */
[----:B------:R-:W-:-:S02]  /*0820*/  CS2R R24, SRZ ;  /* 0x0000000000187805 */ /* 0x000fc4000001ff00 */
[C---:B------:R-:W-:Y:S02]  /*0830*/  @!P0 IADD3.X R9, R16.reuse, R9, RZ, P3, !PT ;  /* 0x0000000910098210 */ /* 0x040fe40001ffe4ff */
[----:B------:R-:W-:-:S03]  /*0840*/  @!P0 IADD3.X R13, R16, R13, RZ, P4, !PT ;  /* 0x0000000d100d8210 */ /* 0x000fc600027fe4ff */
[----:B------:R0:W5:Y:S04]  /*0850*/  @!P0 LDG.E R28, desc[UR14][R8.64] ;  /* 0x0000000e081c8981 */ /* 0x000168000c1e1900 */
[----:B------:R0:W5:Y:S01]  /*0860*/  @!P0 LDG.E R25, desc[UR14][R12.64] ;  /* 0x0000000e0c198981 */ /* 0x000162000c1e1900 */
[----:B------:R-:W-:Y:S01]  /*0870*/  UMOV UR13, 0x3f800000 ;  /* 0x3f800000000d7882 */ /* 0x000fe20000000000 */
[----:B------:R-:W-:Y:S01]  /*0880*/  BSSY B0, `(.L_x_226) ;  /* 0x0000020000007945 */ /* 0x000fe20003800000 */
[----:B------:R-:W-:Y:S01]  /*0890*/  HFMA2.MMA R5, -RZ, RZ, 0, 0 ;  /* 0x00000000ff057435 */ /* 0x000fe200000001ff */
        /* <DEDUP_REMOVED lines=8> */
[----:B------:R-:W1:Y:S01]  /*0920*/  @P0 MUFU.RSQ R14, R14 ;  /* 0x0000000e000e0308 */ /* 0x000e620000001400 */
[----:B------:R-:W-:Y:S02]  /*0930*/  CS2R R6, SRZ ;  /* 0x0000000000067805 */ /* 0x000fe4000001ff00 */
[----:B-1----:R-:W-:Y:S02]  /*0940*/  @P0 R2UR UR8, R14 ;  /* 0x000000000e0802ca */ /* 0x002fe400000e0000 */
[----:B------:R-:W-:-:S11]  /*0950*/  ISETP.GT.U32.AND P0, PT, R31, 0x27f, PT ;  /* 0x0000027f1f00780c */ /* 0x000fd60003f04070 */
[----:B------:R-:W-:Y:S02]  /*0960*/  @UP0 UMOV UR13, UR8 ;  /* 0x00000008000d0c82 */ /* 0x000fe40008000000 */
[----:B0-----:R-:W-:Y:S05]  /*0970*/  @P0 BRA `(.L_x_227) ;  /* 0x0000000000400947 */ /* 0x001fea0003800000 */
[----:B------:R-:W-:Y:S01]  /*0980*/  ISETP.NE.AND P0, PT, RZ, UR18, PT ;  /* 0x00000012ff007c0c */ /* 0x000fe2000bf05270 */
[----:B------:R-:W0:Y:S01]  /*0990*/  LDC.64 R10, c[0x0][0x238] ;  /* 0x00008e00ff0a7b82 */ /* 0x000e220000000a00 */
[----:B------:R-:W-:-:S04]  /*09a0*/  IADD3 R15, R32, R15, RZ ;  /* 0x0000000f200f7210 */ /* 0x000fc80007ffe0ff */
[----:B------:R-:W-:-:S07]  /*09b0*/  SHF.R.S32.HI R6, RZ, 0x1f, R15 ;  /* 0x0000001fff067819 */ /* 0x000fce000001140f */
[----:B------:R-:W1:Y:S01]  /*09c0*/  @P0 LDC.64 R8, c[0x0][0x240] ;  /* 0x00009000ff080b82 */ /* 0x000e620000000a00 */
[----:B0-----:R-:W-:-:S05]  /*09d0*/  IMAD.WIDE R10, R15, 0x2, R10 ;  /* 0x000000020f0a7825 */ /* 0x001fca00078e020a */
[----:B------:R-:W2:Y:S01]  /*09e0*/  LDG.E.U16 R24, desc[UR14][R10.64] ;  /* 0x0000000e0a187981 */ /* 0x000ea2000c1e1500 */
[----:B-1----:R-:W-:-:S04]  /*09f0*/  @P0 LEA R8, P2, R15, R8, 0x1 ;  /* 0x000000080f080211 */ /* 0x002fc800078408ff */
[----:B------:R-:W-:Y:S02]  /*0a00*/  @P0 LEA.HI.X R9, R15, R9, R6, 0x1, P2 ;  /* 0x000000090f090211 */ /* 0x000fe400010f0c06 */
[----:B------:R-:W3:Y:S04]  /*0a10*/  LDG.E.U16 R6, desc[UR14][R10.64+0x2] ;  /* 0x0000020e0a067981 */ /* 0x000ee8000c1e1500 */
[----:B------:R-:W4:Y:S04]  /*0a20*/  @P0 LDG.E.U16 R13, desc[UR14][R8.64] ;  /* 0x0000000e080d0981 */ /* 0x000f28000c1e1500 */
[----:B------:R-:W4:Y:S01]  /*0a30*/  @P0 LDG.E.U16 R12, desc[UR14][R8.64+0x2] ;  /* 0x0000020e080c0981 */ /* 0x000f22000c1e1500 */
[----:B--2---:R-:W-:-:S02]  /*0a40*/  SHF.L.U32 R24, R24, 0x10, RZ ;  /* 0x0000001018187819 */ /* 0x004fc400000006ff */
[----:B---3--:R-:W-:Y:S02]  /*0a50*/  SHF.L.U32 R6, R6, 0x10, RZ ;  /* 0x0000001006067819 */ /* 0x008fe400000006ff */
[----:B----4-:R-:W-:Y:S02]  /*0a60*/  @P0 SHF.L.U32 R7, R13, 0x10, RZ ;  /* 0x000000100d070819 */ /* 0x010fe400000006ff */
[----:B------:R-:W-:-:S07]  /*0a70*/  @P0 SHF.L.U32 R5, R12, 0x10, RZ ;  /* 0x000000100c050819 */ /* 0x000fce00000006ff */
.L_x_227:
[----:B------:R-:W-:Y:S05]  /*0a80*/  BSYNC B0 ;  /* 0x0000000000007941 */ /* 0x000fea0003800000 */
.L_x_226:
[----:B------:R-:W-:Y:S02]  /*0a90*/  ISETP.NE.AND P2, PT, RZ, UR18, PT ;  /* 0x00000012ff007c0c */ /* 0x000fe4000bf45270 */
[C---:B-----5:R-:W-:Y:S02]  /*0aa0*/  PRMT R8, R27.reuse, 0x7632, R8 ;  /* 0x000076321b087816 */ /* 0x060fe40000000008 */
        /* <DEDUP_REMOVED lines=8> */
[C---:B------:R-:W-:Y:S01]  /*0b30*/  PRMT R15, R25.reuse, 0x7632, R15 ;  /* 0x00007632190f7816 */ /* 0x040fe2000000000f */
        /* <DEDUP_REMOVED lines=26> */
.L_x_228:
        /* <DEDUP_REMOVED lines=26> */
.L_x_229:
        /* <DEDUP_REMOVED lines=11> */
[----:B------:R-:W-:Y:S01]  /*0f30*/  UIADD3 UR8, UR9, 0xd0, URZ ;  /* 0x000000d009087890 */ /* 0x000fe2000fffe03f */
[----:B------:R-:W-:Y:S01]  /*0f40*/  FFMA.FTZ R21, R10, R9, RZ ;  /* 0x000000090a157223 */ /* 0x000fe200000100ff */
[C---:B------:R-:W-:Y:S01]  /*0f50*/  ISETP.NE.AND P3, PT, R31.reuse, RZ, PT ;  /* 0x000000ff1f00720c */ /* 0x040fe20003f65270 */
[----:B------:R-:W1:Y:S01]  /*0f60*/  SHFL.DOWN PT, R12, R17, 0x1, 0x1f ;  /* 0x08201f00110c7f89 */ /* 0x000e6200000e0000 */
[----:B------:R-:W-:Y:S01]  /*0f70*/  BSSY B0, `(.L_x_230) ;  /* 0x000005a000007945 */ /* 0x000fe20003800000 */
[----:B------:R-:W-:-:S02]  /*0f80*/  ISETP.GT.U32.AND P4, PT, R31, 0x13, PT ;  /* 0x000000131f00780c */ /* 0x000fc40003f84070 */
        /* <DEDUP_REMOVED lines=25> */
[----:B------:R-:W-:Y:S01]  /*1120*/  FADD.FTZ R14, RZ, R9 ;  /* 0x00000009ff0e7221 */ /* 0x000fe20000010000 */
[----:B-1----:R-:W-:Y:S01]  /*1130*/  @!P0 FADD.FTZ R18, R18, R19 ;  /* 0x0000001312128221 */ /* 0x002fe20000010000 */
[----:B------:R-:W-:Y:S01]  /*1140*/  ISETP.NE.AND P0, PT, R0, RZ, PT ;  /* 0x000000ff0000720c */ /* 0x000fe20003f05270 */
[----:B------:R-:W-:Y:S01]  /*1150*/  FFMA.FTZ R19, R8, R13, RZ ;  /* 0x0000000d08137223 */ /* 0x000fe200000100ff */
[----:B------:R-:W-:Y:S01]  /*1160*/  FADD.FTZ R8, RZ, R13 ;  /* 0x0000000dff087221 */ /* 0x000fe20000010000 */
[----:B------:R-:W-:Y:S01]  /*1170*/  FADD.FTZ R14, R14, R11 ;  /* 0x0000000b0e0e7221 */ /* 0x000fe20000010000 */
[----:B------:R-:W-:Y:S01]  /*1180*/  MOV R9, R18 ;  /* 0x0000001200097202 */ /* 0x000fe20000000f00 */
[----:B------:R-:W-:Y:S01]  /*1190*/  FFMA.FTZ R13, R16, R15, R19 ;  /* 0x0000000f100d7223 */ /* 0x000fe20000010013 */
[----:B------:R-:W-:Y:S01]  /*11a0*/  FADD.FTZ R15, R8, R15 ;  /* 0x0000000f080f7221 */ /* 0x000fe20000010000 */
[----:B------:R-:W-:-:S04]  /*11b0*/  MOV R8, R17 ;  /* 0x0000001100087202 */ /* 0x000fc80000000f00 */
[----:B------:R0:W-:Y:S04]  /*11c0*/  STS.128 [R33], R12 ;  /* 0x0000000c21007388 */ /* 0x0001e80000000c00 */
        /* <DEDUP_REMOVED lines=52> */
.L_x_231:
[----:B------:R-:W-:Y:S05]  /*1510*/  BSYNC B0 ;  /* 0x0000000000007941 */ /* 0x000fea0003800000 */
.L_x_230:
        /* <DEDUP_REMOVED lines=148> */
[----:B------:R-:W0:Y:S01]  /*1e60*/  LDS.128 R20, [R33+0x26c0] ;  /* 0x0026c00021147984 */ /* 0x000e220000000c00 */
[----:B------:R-:W-:Y:S01]  /*1e70*/  FADD.FTZ R38, R38, R15 ;  /* 0x0000000f26267221 */ /* 0x000fe20000010000 */
        /* <DEDUP_REMOVED lines=8> */
.L_x_233:
[----:B------:R-:W-:Y:S05]  /*1f00*/  BSYNC B0 ;  /* 0x0000000000007941 */ /* 0x000fea0003800000 */
.L_x_232:
        /* <DEDUP_REMOVED lines=20> */
.L_x_235:
[----:B------:R-:W-:Y:S05]  /*2050*/  BSYNC B0 ;  /* 0x0000000000007941 */ /* 0x000fea0003800000 */
.L_x_234:
[----:B------:R-:W-:Y:S05]  /*2060*/  @!P0 BRA `(.L_x_236) ;  /* 0x0000001000908947 */ /* 0x000fea0003800000 */
[----:B------:R-:W0:Y:S01]  /*2070*/  LDC R19, c[0x0][0x10] ;  /* 0x00000400ff137b82 */ /* 0x000e220000000800 */
[----:B------:R-:W1:Y:S01]  /*2080*/  S2R R4, SR_CTAID.Y ;  /* 0x0000000000047919 */ /* 0x000e620000002600 */
[----:B------:R-:W-:-:S06]  /*2090*/  ULOP3.LUT UR8, UR4, 0x1, URZ, 0xc0, !UPT ;  /* 0x0000000104087892 */ /* 0x000fcc000f8ec03f */
[----:B------:R-:W3:Y:S08]  /*20a0*/  LDC.64 R10, c[0x0][0x258] ;  /* 0x00009600ff0a7b82 */ /* 0x000ef00000000a00 */
[----:B--2---:R-:W2:Y:S01]  /*20b0*/  LDC.64 R22, c[0x0][0x260] ;  /* 0x00009800ff167b82 */ /* 0x004ea20000000a00 */
[----:B0-----:R-:W-:-:S04]  /*20c0*/  IMAD R13, R19, UR8, RZ ;  /* 0x00000008130d7c24 */ /* 0x001fc8000f8e02ff */
[C---:B------:R-:W-:Y:S01]  /*20d0*/  IMAD R12, R13.reuse, R18, RZ ;  /* 0x000000120d0c7224 */ /* 0x040fe200078e02ff */
[----:B-1----:R-:W-:-:S04]  /*20e0*/  IADD3 R13, R13, R4, RZ ;  /* 0x000000040d0d7210 */ /* 0x002fc80007ffe0ff */
[----:B------:R-:W-:Y:S01]  /*20f0*/  SHF.L.U32 R15, R12, 0x1, RZ ;  /* 0x000000010c0f7819 */ /* 0x000fe200000006ff */
[----:B---3--:R-:W-:-:S04]  /*2100*/  IMAD.WIDE.U32 R10, R13, 0x4, R10 ;  /* 0x000000040d0a7825 */ /* 0x008fc800078e000a */
        /* <DEDUP_REMOVED lines=23> */
.L_x_238:
[----:B------:R-:W2:Y:S04]  /*2280*/  LDG.E.STRONG.GPU R12, desc[UR14][R10.64] ;  /* 0x0000000e0a0c7981 */ /* 0x000ea8000c1ef900 */
[----:B--2---:R-:W-:Y:S01]  /*2290*/  CCTL.IVALL ;  /* 0x00000000ff00798f */ /* 0x004fe20002000000 */
[----:B------:R-:W-:Y:S05]  /*22a0*/  YIELD ;  /* 0x0000000000007946 */ /* 0x000fea0003800000 */
[----:B------:R-:W-:-:S13]  /*22b0*/  ISETP.NE.AND P0, PT, R12, R15, PT ;  /* 0x0000000f0c00720c */ /* 0x000fda0003f05270 */
[----:B------:R-:W-:Y:S05]  /*22c0*/  @P0 BRA `(.L_x_238) ;  /* 0xfffffffc00ec0947 */ /* 0x000fea000383ffff */
.L_x_237:
        /* <DEDUP_REMOVED lines=17> */
.L_x_242:
        /* <DEDUP_REMOVED lines=115> */
.L_x_241:
        /* <DEDUP_REMOVED lines=61> */
.L_x_243:
[----:B------:R-:W-:-:S13]  /*2ee0*/  ISETP.NE.OR P0, PT, R20, RZ, P0 ;  /* 0x000000ff1400720c */ /* 0x000fda0000705670 */
[----:B------:R-:W-:Y:S05]  /*2ef0*/  @!P0 BRA `(.L_x_239) ;  /* 0x00000000007c8947 */ /* 0x000fea0003800000 */
.L_x_240:
        /* <DEDUP_REMOVED lines=31> */
.L_x_239:
        /* <DEDUP_REMOVED lines=11> */
.L_x_245:
[----:B------:R-:W-:Y:S05]  /*31a0*/  BSYNC B0 ;  /* 0x0000000000007941 */ /* 0x000fea0003800000 */
.L_x_244:
        /* <DEDUP_REMOVED lines=16> */
.L_x_236:
[----:B------:R-:W1:Y:S01]  /*32b0*/  S2UR UR9, SR_CgaCtaId ;  /* 0x00000000000979c3 */ /* 0x000e620000008800 */
[----:B------:R-:W-:Y:S01]  /*32c0*/  UMOV UR8, 0x400 ;  /* 0x0000040000087882 */ /* 0x000fe20000000000 */
[C---:B0-2---:R-:W-:Y:S02]  /*32d0*/  PRMT R13, R27.reuse, 0x7632, R13 ;  /* 0x000076321b0d7816 */ /* 0x045fe4000000000d */
[----:B------:R-:W-:Y:S02]  /*32e0*/  SHF.L.U32 R27, R27, 0x10, RZ ;  /* 0x000000101b1b7819 */ /* 0x000fe400000006ff */
[----:B------:R-:W-:-:S03]  /*32f0*/  PRMT R12, R26, 0x7632, R12 ;  /* 0x000076321a0c7816 */ /* 0x000fc6000000000c */
[----:B------:R-:W-:-:S04]  /*3300*/  FADD.FTZ R27, R27, -UR19 ;  /* 0x800000131b1b7e21 */ /* 0x000fc80008010000 */
[----:B------:R-:W-:Y:S01]  /*3310*/  FMUL.FTZ R22, R27, UR13 ;  /* 0x0000000d1b167c20 */ /* 0x000fe20008410000 */
[----:B-1----:R-:W-:-:S09]  /*3320*/  ULEA UR8, UR9, UR8, 0x18 ;  /* 0x0000000809087291 */ /* 0x002fd2000f8ec03f */
[----:B------:R0:W-:Y:S01]  /*3330*/  @!P3 STS.64 [UR8+0xc0], R8 ;  /* 0x0000c008ff00b988 */ /* 0x0001e20008000a08 */
[----:B------:R-:W-:Y:S01]  /*3340*/  BAR.SYNC.DEFER_BLOCKING 0x0 ;  /* 0x0000000000007b1d */ /* 0x000fe20000010000 */
[C---:B0-----:R-:W-:Y:S02]  /*3350*/  PRMT R8, R28.reuse, 0x7632, R8 ;  /* 0x000076321c087816 */ /* 0x041fe40000000008 */
[----:B------:R-:W-:Y:S02]  /*3360*/  SHF.L.U32 R28, R28, 0x10, RZ ;  /* 0x000000101c1c7819 */ /* 0x000fe400000006ff */
[----:B------:R-:W-:Y:S02]  /*3370*/  SHF.L.U32 R9, R12, 0x10, RZ ;  /* 0x000000100c097819 */ /* 0x000fe400000006ff */
[----:B------:R-:W-:Y:S01]  /*3380*/  SHF.L.U32 R8, R8, 0x10, RZ ;  /* 0x0000001008087819 */ /* 0x000fe200000006ff */
[----:B------:R-:W0:Y:S01]  /*3390*/  LDS.64 R10, [UR8+0xc0] ;  /* 0x0000c008ff0a7984 */ /* 0x000e220008000a00 */
[----:B------:R-:W-:-:S02]  /*33a0*/  ULDC UR8, c[0x0][0x2bc] ;  /* 0x0000af0000087ab9 */ /* 0x000fc40000000800 */
        /* <DEDUP_REMOVED lines=25> */
.L_x_246:
        /* <DEDUP_REMOVED lines=20> */
.L_x_248:
[----:B------:R-:W-:Y:S05]  /*3680*/  BSYNC B0 ;  /* 0x0000000000007941 */ /* 0x000fea0003800000 */
.L_x_247:
[C---:B0-----:R-:W-:Y:S01]  /*3690*/  PRMT R9, R25.reuse, 0x7632, R9 ;  /* 0x0000763219097816 */ /* 0x041fe20000000009 */
        /* <DEDUP_REMOVED lines=25> */
.L_x_249:
[----:B------:R-:W-:Y:S01]  /*3830*/  ULDC.64 UR8, c[0x0][0x290] ;  /* 0x0000a40000087ab9 */ /* 0x000fe20000000a00 */
[----:B------:R-:W-:Y:S01]  /*3840*/  SHF.R.S32.HI R10, RZ, 0x1f, R29 ;  /* 0x0000001fff0a7819 */ /* 0x000fe2000001141d */
[----:B------:R-:W-:Y:S01]  /*3850*/  BSSY B0, `(.L_x_250) ;  /* 0x0000016000007945 */ /* 0x000fe20003800000 */
[----:B------:R-:W-:-:S04]  /*3860*/  ISETP.GE.U32.AND P0, PT, R29, UR8, PT ;  /* 0x000000081d007c0c */ /* 0x000fc8000bf06070 */
[----:B------:R-:W-:-:S04]  /*3870*/  ISETP.GE.AND.EX P0, PT, R10, UR9, PT, P0 ;  /* 0x000000090a007c0c */ /* 0x000fc8000bf06300 */
[----:B------:R-:W-:-:S13]  /*3880*/  ISETP.GT.U32.OR P0, PT, R31, 0x27f, P0 ;  /* 0x0000027f1f00780c */ /* 0x000fda0000704470 */
        /* <DEDUP_REMOVED lines=18> */
.L_x_251:
[----:B------:R-:W-:Y:S05]  /*39b0*/  BSYNC B0 ;  /* 0x0000000000007941 */ /* 0x000fea0003800000 */
.L_x_250:
[----:B------:R-:W-:Y:S01]  /*39c0*/  ULDC UR8, c[0x0][0x10] ;  /* 0x0000040000087ab9 */ /* 0x000fe20000000800 */
[----:B------:R-:W-:Y:S02]  /*39d0*/  UIADD3 UR4, UR4, 0x1, URZ ;  /* 0x0000000104047890 */ /* 0x000fe4000fffe03f */
[----:B------:R-:W-:-:S04]  /*39e0*/  UIADD3 UR7, UR8, UR7, URZ ;  /* 0x0000000708077290 */ /* 0x000fc8000fffe03f */
[----:B------:R-:W-:-:S06]  /*39f0*/  UISETP.GE.AND UP0, UPT, UR7, UR5, UPT ;  /* 0x000000050700728c */ /* 0x000fcc000bf06270 */
[----:B------:R-:W-:-:S13]  /*3a00*/  PLOP3.LUT P0, PT, PT, PT, UP0, 0x80, 0x0 ;  /* 0x000000000000781c */ /* 0x000fda0003f0f008 */
[----:B------:R-:W-:Y:S05]  /*3a10*/  @!P0 BRA `(.L_x_252) ;  /* 0xffffffc800388947 */ /* 0x000fea000383ffff */
.L_x_225:
        /* <DEDUP_REMOVED lines=19> */
.L_x_254:
[----:B------:R-:W-:Y:S05]  /*3b50*/  BSYNC B0 ;  /* 0x0000000000007941 */ /* 0x000fea0003800000 */
.L_x_253:
        /* <DEDUP_REMOVED lines=11> */
.L_x_256:
[----:B------:R-:W2:Y:S04]  /*3c10*/  LDG.E.STRONG.GPU R5, desc[UR14][R2.64] ;  /* 0x0000000e02057981 */ /* 0x000ea8000c1ef900 */
[----:B--2---:R-:W-:Y:S01]  /*3c20*/  CCTL.IVALL ;  /* 0x00000000ff00798f */ /* 0x004fe20002000000 */
[----:B------:R-:W-:Y:S05]  /*3c30*/  YIELD ;  /* 0x0000000000007946 */ /* 0x000fea0003800000 */
[----:B------:R-:W-:-:S13]  /*3c40*/  ISETP.NE.AND P0, PT, R5, R0, PT ;  /* 0x000000000500720c */ /* 0x000fda0003f05270 */
[----:B------:R-:W-:Y:S05]  /*3c50*/  @P0 BRA `(.L_x_256) ;  /* 0xfffffffc00ec0947 */ /* 0x000fea000383ffff */
.L_x_255:
        /* <DEDUP_REMOVED lines=24> */
.L_x_257:
[----:B------:R-:W-:-:S04]  /*3de0*/  LEA R12, P0, R31, UR4, 0x2 ;  /* 0x000000041f0c7c11 */ /* 0x000fc8000f8010ff */
[----:B------:R-:W-:Y:S02]  /*3df0*/  LEA.HI.X R13, R31, UR5, R0, 0x2, P0 ;  /* 0x000000051f0d7c11 */ /* 0x000fe400080f1400 */
[-C--:B------:R-:W-:Y:S02]  /*3e00*/  LEA R14, P0, R20, R12.reuse, 0x2 ;  /* 0x0000000c140e7211 */ /* 0x080fe400078010ff */
[-C--:B------:R-:W-:Y:S01]  /*3e10*/  LEA R18, P2, R27, R12.reuse, 0x2 ;  /* 0x0000000c1b127211 */ /* 0x080fe200078410ff */
[----:B------:R-:W2:Y:S01]  /*3e20*/  LDG.E R0, desc[UR14][R12.64] ;  /* 0x0000000e0c007981 */ /* 0x000ea2000c1e1900 */
[----:B------:R-:W-:Y:S02]  /*3e30*/  LEA R16, P1, R2, R12, 0x2 ;  /* 0x0000000c02107211 */ /* 0x000fe400078210ff */
[C---:B------:R-:W-:Y:S02]  /*3e40*/  IADD3.X R15, R13.reuse, R33, RZ, P0, !PT ;  /* 0x000000210d0f7210 */ /* 0x040fe400007fe4ff */
[----:B------:R-:W-:-:S02]  /*3e50*/  IADD3.X R19, R13, R29, RZ, P2, !PT ;  /* 0x0000001d0d137210 */ /* 0x000fc400017fe4ff */
[----:B------:R-:W-:Y:S02]  /*3e60*/  IADD3.X R17, R23, R13, RZ, P1, !PT ;  /* 0x0000000d17117210 */ /* 0x000fe40000ffe4ff */
        /* <DEDUP_REMOVED lines=8> */
[----:B--2---:R-:W-:Y:S02]  /*3ef0*/  F2FP.BF16.F32.PACK_AB R3, R15, R0 ;  /* 0x000000000f03723e */ /* 0x004fe400000010ff */
[----:B------:R-:W-:Y:S02]  /*3f00*/  SHF.R.S32.HI R0, RZ, 0x1f, R31 ;  /* 0x0000001fff007819 */ /* 0x000fe4000001141f */
[----:B---3--:R-:W-:Y:S01]  /*3f10*/  F2FP.BF16.F32.PACK_AB R21, R19, R16 ;  /* 0x000000101315723e */ /* 0x008fe200000010ff */
[----:B------:R2:W-:Y:S04]  /*3f20*/  STG.E desc[UR14][R8.64], R3 ;  /* 0x0000000308007986 */ /* 0x0005e8000c10190e */
[----:B------:R2:W-:Y:S01]  /*3f30*/  STG.E desc[UR14][R10.64], R21 ;  /* 0x000000150a007986 */ /* 0x0005e2000c10190e */
[----:B------:R-:W-:-:S13]  /*3f40*/  ISETP.GT.AND.EX P0, PT, R25, R0, PT, P0 ;  /* 0x000000001900720c */ /* 0x000fda0003f04300 */
[----:B--2---:R-:W-:Y:S05]  /*3f50*/  @P0 BRA `(.L_x_257) ;  /* 0xfffffffc00a00947 */ /* 0x004fea000383ffff */
[----:B------:R-:W-:Y:S05]  /*3f60*/  EXIT ;  /* 0x000000000000794d */ /* 0x000fea0003800000 */
.L_x_258:
        /* <DEDUP_REMOVED lines=9> */
.L_x_3228:


//--------------------- .text._Z35group_norm_nhwc_bwd_one_pass_kernelI11Bf16IOBf16WLi128ELi40ELi640EEv26Group_norm_nhwc_bwd_params --------------------------
	.section	.text._Z35group_norm_nhwc_bwd_one_pass_kernelI11Bf16IOBf16WLi128ELi40ELi640EEv26Group_norm_nhwc_bwd_params,"ax",@progbits
	.align	128
        .global         _Z35group_norm_nhwc_bwd_one_pass_kernelI11Bf16IOBf16WLi128ELi40ELi640EEv26Group_norm_nhwc_bwd_params
        .type           _Z35group_norm_nhwc_bwd_one_pass_kernelI11Bf16IOBf16WLi128ELi40ELi640EEv26Group_norm_nhwc_bwd_params,@function
        .size           _Z35group_norm_nhwc_bwd_one_pass_kernelI11Bf16IOBf16WLi128ELi40ELi640EEv26Group_norm_nhwc_bwd_params,(.L_x_3229 - _Z35group_norm_nhwc_bwd_one_pass_kernelI11Bf16IOBf16WLi128ELi40ELi640EEv26Group_norm_nhwc_bwd_params)
        .other          _Z35group_norm_nhwc_bwd_one_pass_kernelI11Bf16IOBf16WLi128ELi40ELi640EEv26Group_norm_nhwc_bwd_params,@"STO_CUDA_ENTRY STV_DEFAULT"
_Z35group_norm_nhwc_bwd_one_pass_kernelI11Bf16IOBf16WLi128ELi40ELi640EEv26Group_norm_nhwc_bwd_params:
.text._Z35group_norm_nhwc_bwd_one_pass_kernelI11Bf16IOBf16WLi128ELi40ELi640EEv26Group_norm_nhwc_bwd_params:
        /* <DEDUP_REMOVED lines=20> */
[----:B------:R-:W-:Y:S01]  /*0140*/  UMOV UR6, 0x400 ;  /* 0x0000040000067882 */ /* 0x000fe20000000000 */
[----:B------:R-:W-:-:S03]  /*0150*/  UIADD3.X UR11, URZ, UR15, URZ, UP0, !UPT ;  /* 0x0000000f3f0b7290 */ /* 0x000fc600087fe43f */
[----:B------:R-:W2:Y:S01]  /*0160*/  S2UR UR9, SR_CgaCtaId ;  /* 0x00000000000979c3 */ /* 0x000ea20000008800 */
[----:B------:R-:W-:Y:S01]  /*0170*/  ULDC.64 UR14, c[0x0][0x290] ;  /* 0x0000a400000e7ab9 */ /* 0x000fe20000000a00 */
[----:B------:R-:W-:Y:S02]  /*0180*/  USHF.R.S64 UR5, UR7, 0x1, UR11 ;  /* 0x0000000107057899 */ /* 0x000fe4000800100b */
[----:B------:R-:W-:-:S04]  /*0190*/  USHF.R.S32.HI UR7, URZ, 0x1, UR11 ;  /* 0x000000013f077899 */ /* 0x000fc8000801140b */
[----:B------:R-:W-:Y:S01]  /*01a0*/  USHF.L.U64.HI UR7, UR5, 0x2, UR7 ;  /* 0x0000000205077899 */ /* 0x000fe20008010207 */
[----:B0-----:R-:W-:Y:S01]  /*01b0*/  IMAD R39, R39, UR16, R2 ;  /* 0x0000001027277c24 */ /* 0x001fe2000f8e0202 */
[----:B------:R-:W-:-:S04]  /*01c0*/  SHF.R.S32.HI R2, RZ, 0x1f, R41 ;  /* 0x0000001fff027819 */ /* 0x000fc80000011429 */
[----:B------:R-:W-:Y:S02]  /*01d0*/  ISETP.GE.U32.AND P1, PT, R39, UR14, PT ;  /* 0x0000000e27007c0c */ /* 0x000fe4000bf26070 */
[----:B------:R-:W-:Y:S01]  /*01e0*/  SHF.R.S32.HI R3, RZ, 0x1f, R39 ;  /* 0x0000001fff037819 */ /* 0x000fe20000011427 */
[----:B--2---:R-:W-:Y:S01]  /*01f0*/  ULEA UR9, UR9, UR6, 0x18 ;  /* 0x0000000609097291 */ /* 0x004fe2000f8ec03f */
[----:B------:R-:W-:Y:S01]  /*0200*/  LEA.HI R2, R2, R41, RZ, 0x5 ;  /* 0x0000002902027211 */ /* 0x000fe200078f28ff */
[----:B------:R-:W-:Y:S01]  /*0210*/  ULEA.HI UR6, UP0, UR8, UR4, URZ, 0x1 ;  /* 0x0000000408067291 */ /* 0x000fe2000f81083f */
[----:B------:R-:W-:Y:S02]  /*0220*/  ISETP.GE.AND.EX P1, PT, R3, UR15, PT, P1 ;  /* 0x0000000f03007c0c */ /* 0x000fe4000bf26310 */
[----:B------:R-:W-:Y:S01]  /*0230*/  SHF.R.S32.HI R2, RZ, 0x5, R2 ;  /* 0x00000005ff027819 */ /* 0x000fe20000011402 */
[----:B------:R-:W-:Y:S01]  /*0240*/  UIADD3.X UR8, URZ, UR8, URZ, UP0, !UPT ;  /* 0x000000083f087290 */ /* 0x000fe200087fe43f */
[----:B------:R-:W-:Y:S01]  /*0250*/  ISETP.LT.U32.AND P1, PT, R41, 0x280, !P1 ;  /* 0x000002802900780c */ /* 0x000fe20004f21070 */
[----:B------:R-:W-:Y:S01]  /*0260*/  UMOV UR4, URZ ;  /* 0x0000003f00047c82 */ /* 0x000fe20008000000 */
[----:B------:R-:W-:Y:S01]  /*0270*/  LEA R2, R2, UR9, 0x3 ;  /* 0x0000000902027c11 */ /* 0x000fe2000f8e18ff */
[----:B------:R-:W-:-:S02]  /*0280*/  USHF.R.S64 UR6, UR6, 0x1, UR8 ;  /* 0x0000000106067899 */ /* 0x000fc40008001008 */
[----:B------:R-:W-:Y:S01]  /*0290*/  USHF.R.S32.HI UR8, URZ, 0x1, UR8 ;  /* 0x000000013f087899 */ /* 0x000fe20008011408 */
[----:B------:R-:W-:-:S03]  /*02a0*/  UMOV UR9, UR10 ;  /* 0x0000000a00097c82 */ /* 0x000fc60008000000 */
[----:B-1----:R-:W-:-:S12]  /*02b0*/  USHF.L.U64.HI UR8, UR6, 0x2, UR8 ;  /* 0x0000000206087899 */ /* 0x002fd80008010208 */
.L_x_294:
[----:B0-----:R-:W0:Y:S01]  /*02c0*/  LDC R10, c[0x0][0x2a0] ;  /* 0x0000a800ff0a7b82 */ /* 0x001e220000000800 */
[----:B-1----:R-:W1:Y:S01]  /*02d0*/  S2R R11, SR_TID.X ;  /* 0x00000000000b7919 */ /* 0x002e620000002100 */
[----:B------:R-:W-:Y:S01]  /*02e0*/  ISETP.LE.AND P4, PT, RZ, UR9, PT ;  /* 0x00000009ff007c0c */ /* 0x000fe2000bf83270 */
[----:B------:R-:W-:Y:S01]  /*02f0*/  ULDC.64 UR10, c[0x0][0x298] ;  /* 0x0000a600000a7ab9 */ /* 0x000fe20000000a00 */
[C---:B------:R-:W-:Y:S01]  /*0300*/  IADD3 R17, R39.reuse, 0x40, RZ ;  /* 0x0000004027117810 */ /* 0x040fe20007ffe0ff */
[----:B------:R-:W-:Y:S01]  /*0310*/  ULDC.64 UR14, c[0x0][0x290] ;  /* 0x0000a400000e7ab9 */ /* 0x000fe20000000a00 */
[----:B------:R-:W-:Y:S02]  /*0320*/  IADD3 R26, R39, 0x20, RZ ;  /* 0x00000020271a7810 */ /* 0x000fe40007ffe0ff */
[----:B------:R-:W-:Y:S01]  /*0330*/  SHF.R.S32.HI R19, RZ, 0x1f, R17 ;  /* 0x0000001fff137819 */ /* 0x000fe20000011411 */
[----:B------:R-:W2:Y:S01]  /*0340*/  @P1 LDC.64 R14, c[0x0][0x230] ;  /* 0x00008c00ff0e1b82 */ /* 0x000ea20000000a00 */
[----:B------:R-:W-:-:S02]  /*0350*/  SHF.R.S32.HI R29, RZ, 0x1f, R26 ;  /* 0x0000001fff1d7819 */ /* 0x000fc4000001141a */
        /* <DEDUP_REMOVED lines=9> */
[----:B------:R-:W-:-:S06]  /*03f0*/  IMAD.HI.U32 R5, R5, R7, R4 ;  /* 0x0000000705057227 */ /* 0x000fcc00078e0004 */
[----:B------:R-:W-:-:S04]  /*0400*/  IMAD.HI.U32 R7, R5, R8, RZ ;  /* 0x0000000805077227 */ /* 0x000fc800078e00ff */
[----:B-1----:R-:W-:Y:S01]  /*0410*/  IMAD.WIDE.U32 R4, R11, -0x33333333, RZ ;  /* 0xcccccccd0b047825 */ /* 0x002fe200078e00ff */
[----:B------:R-:W-:Y:S02]  /*0420*/  IADD3 R6, -R7, RZ, RZ ;  /* 0x000000ff07067210 */ /* 0x000fe40007ffe1ff */
[----:B------:R-:W-:-:S03]  /*0430*/  LOP3.LUT R4, R10, UR9, RZ, 0x3c, !PT ;  /* 0x000000090a047c12 */ /* 0x000fc6000f8e3cff */
[C---:B------:R-:W-:Y:S01]  /*0440*/  IMAD R6, R9.reuse, R6, R8 ;  /* 0x0000000609067224 */ /* 0x040fe200078e0208 */
[----:B------:R-:W-:Y:S02]  /*0450*/  ISETP.GE.AND P5, PT, R4, RZ, PT ;  /* 0x000000ff0400720c */ /* 0x000fe40003fa6270 */
[----:B------:R-:W-:Y:S02]  /*0460*/  SHF.R.U32.HI R8, RZ, 0x4, R5 ;  /* 0x00000004ff087819 */ /* 0x000fe40000011605 */
[----:B------:R-:W-:Y:S02]  /*0470*/  ISETP.GT.U32.AND P0, PT, R9, R6, PT ;  /* 0x000000060900720c */ /* 0x000fe40003f04070 */
[----:B------:R-:W-:-:S11]  /*0480*/  LOP3.LUT R5, RZ, R10, RZ, 0x33, !PT ;  /* 0x0000000aff057212 */ /* 0x000fd600078e33ff */
[-C--:B------:R-:W-:Y:S02]  /*0490*/  @!P0 IADD3 R6, R6, -R9.reuse, RZ ;  /* 0x8000000906068210 */ /* 0x080fe40007ffe0ff */
[----:B------:R-:W-:Y:S02]  /*04a0*/  @!P0 IADD3 R7, R7, 0x1, RZ ;  /* 0x0000000107078810 */ /* 0x000fe40007ffe0ff */
[CC--:B------:R-:W-:Y:S02]  /*04b0*/  ISETP.GE.U32.AND P2, PT, R6.reuse, R9.reuse, PT ;  /* 0x000000090600720c */ /* 0x0c0fe40003f46070 */
[----:B------:R-:W-:Y:S02]  /*04c0*/  ISETP.GT.U32.AND P3, PT, R9, R6, PT ;  /* 0x000000060900720c */ /* 0x000fe40003f64070 */
[----:B------:R-:W-:Y:S02]  /*04d0*/  IADD3 R9, R6, -R9, RZ ;  /* 0x8000000906097210 */ /* 0x000fe40007ffe0ff */
[----:B------:R-:W-:-:S02]  /*04e0*/  ISETP.NE.AND P0, PT, R10, RZ, PT ;  /* 0x000000ff0a00720c */ /* 0x000fc40003f05270 */
[----:B------:R-:W-:Y:S01]  /*04f0*/  SEL R4, R9, R6, !P3 ;  /* 0x0000000609047207 */ /* 0x000fe20005800000 */
[----:B------:R-:W-:Y:S02]  /*0500*/  IMAD R6, R8, -0x14, R11 ;  /* 0xffffffec08067824 */ /* 0x000fe400078e020b */
[----:B------:R-:W0:Y:S01]  /*0510*/  @P1 LDC.64 R8, c[0x0][0x288] ;  /* 0x0000a200ff081b82 */ /* 0x000e220000000a00 */
[----:B------:R-:W-:Y:S02]  /*0520*/  @!P4 IADD3 R4, -R4, RZ, RZ ;  /* 0x000000ff0404c210 */ /* 0x000fe40007ffe1ff */
[----:B------:R-:W-:Y:S02]  /*0530*/  @P2 IADD3 R7, R7, 0x1, RZ ;  /* 0x0000000107072810 */ /* 0x000fe40007ffe0ff */
[----:B------:R-:W-:Y:S02]  /*0540*/  SEL R4, R5, R4, !P0 ;  /* 0x0000000405047207 */ /* 0x000fe40004000000 */
[----:B------:R-:W-:-:S02]  /*0550*/  MOV R10, R7 ;  /* 0x00000007000a7202 */ /* 0x000fc40000000f00 */
[----:B------:R-:W-:Y:S01]  /*0560*/  SHF.L.U32 R6, R6, 0x1, RZ ;  /* 0x0000000106067819 */ /* 0x000fe200000006ff */
[----:B------:R-:W-:Y:S01]  /*0570*/  IMAD R7, R4, 0x28, RZ ;  /* 0x0000002804077824 */ /* 0x000fe200078e02ff */
[----:B------:R-:W-:Y:S02]  /*0580*/  @!P5 IADD3 R10, -R10, RZ, RZ ;  /* 0x000000ff0a0ad210 */ /* 0x000fe40007ffe1ff */
[----:B------:R-:W-:Y:S02]  /*0590*/  SHF.R.S32.HI R12, RZ, 0x1f, R6 ;  /* 0x0000001fff0c7819 */ /* 0x000fe40000011406 */
[----:B------:R-:W-:Y:S02]  /*05a0*/  SEL R5, R5, R10, !P0 ;  /* 0x0000000a05057207 */ /* 0x000fe40004000000 */
        /* <DEDUP_REMOVED lines=13> */
[----:B0-----:R-:W-:Y:S01]  /*0680*/  @P1 IMAD R12, R3, R8, RZ ;  /* 0x00000008030c1224 */ /* 0x001fe200078e02ff */
[----:B------:R-:W-:-:S02]  /*0690*/  IADD3 R45, R43, R45, RZ ;  /* 0x0000002d2b2d7210 */ /* 0x000fc40007ffe0ff */
[----:B------:R-:W-:Y:S01]  /*06a0*/  @P1 MOV R44, R42 ;  /* 0x0000002a002c1202 */ /* 0x000fe20000000f00 */
[C---:B------:R-:W-:Y:S01]  /*06b0*/  @P1 IMAD R23, R39.reuse, R9, R12 ;  /* 0x0000000927171224 */ /* 0x040fe200078e020c */
[----:B------:R-:W-:Y:S02]  /*06c0*/  MOV R10, UR10 ;  /* 0x0000000a000a7c02 */ /* 0x000fe40008000f00 */
[----:B------:R-:W-:Y:S02]  /*06d0*/  MOV R11, UR11 ;  /* 0x0000000b000b7c02 */ /* 0x000fe40008000f00 */
[----:B------:R-:W-:Y:S02]  /*06e0*/  IADD3 R5, R39, 0x60, RZ ;  /* 0x0000006027057810 */ /* 0x000fe40007ffe0ff */
[----:B------:R-:W-:Y:S01]  /*06f0*/  ISETP.GT.U32.OR P2, PT, R41, 0x27f, P2 ;  /* 0x0000027f2900780c */ /* 0x000fe20001744470 */
[----:B------:R-:W0:Y:S01]  /*0700*/  @!P0 LDC.64 R12, c[0x0][0x288] ;  /* 0x0000a200ff0c8b82 */ /* 0x000e220000000a00 */
[----:B------:R-:W3:Y:S01]  /*0710*/  LDG.E.64 R10, desc[UR12][R10.64] ;  /* 0x0000000c0a0a7981 */ /* 0x000ee2000c1e1b00 */
[----:B------:R-:W-:Y:S01]  /*0720*/  @P1 IMAD.WIDE.U32 R20, R39, R8, R44 ;  /* 0x0000000827141225 */ /* 0x000fe200078e002c */
[----:B------:R-:W-:-:S02]  /*0730*/  ISETP.GE.U32.AND P3, PT, R5, UR14, PT ;  /* 0x0000000e05007c0c */ /* 0x000fc4000bf66070 */
[----:B------:R-:W-:Y:S02]  /*0740*/  CS2R R36, SRZ ;  /* 0x0000000000247805 */ /* 0x000fe4000001ff00 */
[----:B------:R-:W-:Y:S02]  /*0750*/  SHF.R.S32.HI R27, RZ, 0x1f, R5 ;  /* 0x0000001fff1b7819 */ /* 0x000fe40000011405 */
[----:B------:R-:W-:Y:S02]  /*0760*/  CS2R R32, SRZ ;  /* 0x0000000000207805 */ /* 0x000fe4000001ff00 */
[----:B------:R-:W-:Y:S01]  /*0770*/  @P1 IADD3 R21, R21, R23, RZ ;  /* 0x0000001715151210 */ /* 0x000fe20007ffe0ff */
[----:B------:R-:W1:Y:S01]  /*0780*/  @P1 LDC.64 R8, c[0x0][0x228] ;  /* 0x00008a00ff081b82 */ /* 0x000e620000000a00 */
[----:B------:R-:W-:Y:S01]  /*0790*/  ISETP.GE.AND.EX P3, PT, R27, UR15, PT, P3 ;  /* 0x0000000f1b007c0c */ /* 0x000fe2000bf66330 */
[----:B------:R-:W-:Y:S01]  /*07a0*/  HFMA2.MMA R38, -RZ, RZ, 0, 0 ;  /* 0x00000000ff267435 */ /* 0x000fe200000001ff */
[----:B------:R-:W-:-:S02]  /*07b0*/  @P1 SHF.L.U32 R31, R20, 0x1, RZ ;  /* 0x00000001141f1819 */ /* 0x000fc400000006ff */
[----:B------:R-:W-:Y:S02]  /*07c0*/  CS2R R34, SRZ ;  /* 0x0000000000227805 */ /* 0x000fe4000001ff00 */
[----:B------:R-:W-:Y:S01]  /*07d0*/  ISETP.GT.U32.OR P3, PT, R41, 0x27f, P3 ;  /* 0x0000027f2900780c */ /* 0x000fe20001f64470 */
[----:B------:R-:W-:Y:S01]  /*07e0*/  ULDC.U8 UR11, c[0x0][0x2a4] ;  /* 0x0000a900000b7ab9 */ /* 0x000fe20000000000 */
[----:B------:R-:W-:Y:S01]  /*07f0*/  @P1 SHF.L.U64.HI R16, R20, 0x1, R21 ;  /* 0x0000000114101819 */ /* 0x000fe20000010215 */
[----:B------:R-:W4:Y:S01]  /*0800*/  @!P2 LDC.64 R24, c[0x0][0x288] ;  /* 0x0000a200ff18ab82 */ /* 0x000f220000000a00 */
[----:B--2---:R-:W-:-:S04]  /*0810*/  @P1 IADD3 R14, P4, R31, R14, RZ ;  /* 0x0000000e1f0e1210 */ /* 0x004fc80007f9e0ff */
[----:B------:R-:W-:-:S03]  /*0820*/  @P1 IADD3.X R15, R16, R15, RZ, P4, !PT ;  /* 0x0000000f100f1210 */ /* 0x000fc600027fe4ff */
[----:B------:R-:W2:Y:S01]  /*0830*/  @!P0 LDC.64 R22, c[0x0][0x230] ;  /* 0x00008c00ff168b82 */ /* 0x000ea20000000a00 */
[----:B0-----:R-:W-:Y:S01]  /*0840*/  @!P0 IMAD R28, R19, R12, RZ ;  /* 0x0000000c131c8224 */ /* 0x001fe200078e02ff */
[----:B------:R0:W5:Y:S06]  /*0850*/  @P1 LDG.E R37, desc[UR12][R14.64] ;  /* 0x0000000c0e251981 */ /* 0x00016c000c1e1900 */
[----:B------:R-:W2:Y:S01]  /*0860*/  @!P0 LDC.64 R20, c[0x0][0x228] ;  /* 0x00008a00ff148b82 */ /* 0x000ea20000000a00 */
[----:B-1----:R-:W-:Y:S02]  /*0870*/  @P1 IADD3 R8, P4, R31, R8, RZ ;  /* 0x000000081f081210 */ /* 0x002fe40007f9e0ff */
        /* <DEDUP_REMOVED lines=12> */
[----:B-1----:R-:W-:Y:S02]  /*0940*/  @!P2 MOV R8, R42 ;  /* 0x0000002a0008a202 */ /* 0x002fe40000000f00 */
[----:B------:R-:W-:Y:S02]  /*0950*/  @!P2 MOV R9, R45 ;  /* 0x0000002d0009a202 */ /* 0x000fe40000000f00 */
[----:B------:R-:W-:-:S02]  /*0960*/  @!P0 SHF.L.U64.HI R28, R12, 0x1, R13 ;  /* 0x000000010c1c8819 */ /* 0x000fc4000001020d */
[C---:B--2---:R-:W-:Y:S01]  /*0970*/  @!P0 IADD3 R22, P4, R15.reuse, R22, RZ ;  /* 0x000000160f168210 */ /* 0x044fe20007f9e0ff */
[----:B------:R-:W-:Y:S01]  /*0980*/  @!P2 IMAD.WIDE.U32 R24, R26, R24, R8 ;  /* 0x000000181a18a225 */ /* 0x000fe200078e0008 */
[----:B------:R-:W-:Y:S01]  /*0990*/  @!P0 IADD3 R20, P5, R15, R20, RZ ;  /* 0x000000140f148210 */ /* 0x000fe20007fbe0ff */
[----:B------:R-:W1:Y:S02]  /*09a0*/  @!P2 LDC.64 R12, c[0x0][0x228] ;  /* 0x00008a00ff0cab82 */ /* 0x000e640000000a00 */
[----:B0-----:R-:W-:Y:S01]  /*09b0*/  @!P3 IMAD R26, R27, R18, RZ ;  /* 0x000000121b1ab224 */ /* 0x001fe200078e02ff */
[----:B------:R-:W-:-:S05]  /*09c0*/  @!P2 IADD3 R29, R25, R29, RZ ;  /* 0x0000001d191da210 */ /* 0x000fca0007ffe0ff */
[----:B------:R-:W0:Y:S01]  /*09d0*/  @!P3 LDC.64 R14, c[0x0][0x230] ;  /* 0x00008c00ff0ebb82 */ /* 0x000e220000000a00 */
[----:B------:R-:W-:-:S07]  /*09e0*/  @!P2 SHF.L.U32 R25, R24, 0x1, RZ ;  /* 0x000000011819a819 */ /* 0x000fce00000006ff */
[----:B------:R-:W2:Y:S01]  /*09f0*/  @!P3 LDC.64 R8, c[0x0][0x228] ;  /* 0x00008a00ff08bb82 */ /* 0x000ea20000000a00 */
[----:B------:R-:W-:Y:S01]  /*0a00*/  @!P2 SHF.L.U64.HI R24, R24, 0x1, R29 ;  /* 0x000000011818a819 */ /* 0x000fe2000001021d */
[C---:B------:R-:W-:Y:S01]  /*0a10*/  @!P3 IMAD R29, R5.reuse, R19, R26 ;  /* 0x00000013051db224 */ /* 0x040fe200078e021a */
[----:B------:R-:W-:Y:S02]  /*0a20*/  @!P3 MOV R26, R42 ;  /* 0x0000002a001ab202 */ /* 0x000fe40000000f00 */
[----:B------:R-:W-:Y:S02]  /*0a30*/  @!P3 MOV R27, R45 ;  /* 0x0000002d001bb202 */ /* 0x000fe40000000f00 */
[C---:B------:R-:W-:Y:S01]  /*0a40*/  @!P0 IADD3.X R23, R28.reuse, R23, RZ, P4, !PT ;  /* 0x000000171c178210 */ /* 0x040fe200027fe4ff */
[----:B------:R-:W-:Y:S01]  /*0a50*/  @!P3 IMAD.WIDE.U32 R18, R5, R18, R26 ;  /* 0x000000120512b225 */ /* 0x000fe200078e001a */
[----:B------:R-:W-:-:S03]  /*0a60*/  @!P0 IADD3.X R21, R28, R21, RZ, P5, !PT ;  /* 0x000000151c158210 */ /* 0x000fc60002ffe4ff */
[----:B------:R4:W5:Y:S01]  /*0a70*/  @!P0 LDG.E R33, desc[UR12][R22.64] ;  /* 0x0000000c16218981 */ /* 0x000962000c1e1900 */
[----:B------:R-:W-:Y:S02]  /*0a80*/  @!P2 IADD3 R16, P4, R25, R16, RZ ;  /* 0x000000101910a210 */ /* 0x000fe40007f9e0ff */
[----:B------:R-:W-:Y:S01]  /*0a90*/  @!P3 IADD3 R19, R19, R29, RZ ;  /* 0x0000001d1313b210 */ /* 0x000fe20007ffe0ff */
[----:B------:R4:W5:Y:S01]  /*0aa0*/  @!P0 LDG.E R32, desc[UR12][R20.64] ;  /* 0x0000000c14208981 */ /* 0x000962000c1e1900 */
[----:B------:R-:W-:Y:S02]  /*0ab0*/  @!P3 SHF.L.U32 R5, R18, 0x1, RZ ;  /* 0x000000011205b819 */ /* 0x000fe400000006ff */
[----:B------:R-:W-:Y:S02]  /*0ac0*/  @!P2 IADD3.X R17, R24, R17, RZ, P4, !PT ;  /* 0x000000111811a210 */ /* 0x000fe400027fe4ff */
[----:B-1----:R-:W-:Y:S02]  /*0ad0*/  @!P2 IADD3 R12, P0, R25, R12, RZ ;  /* 0x0000000c190ca210 */ /* 0x002fe40007f1e0ff */
[----:B------:R-:W-:-:S02]  /*0ae0*/  @!P3 SHF.L.U64.HI R18, R18, 0x1, R19 ;  /* 0x000000011212b819 */ /* 0x000fc40000010213 */
[----:B------:R-:W-:Y:S02]  /*0af0*/  CS2R R30, SRZ ;  /* 0x00000000001e7805 */ /* 0x000fe4000001ff00 */
[C---:B0-----:R-:W-:Y:S01]  /*0b00*/  @!P3 IADD3 R14, P4, R5.reuse, R14, RZ ;  /* 0x0000000e050eb210 */ /* 0x041fe20007f9e0ff */
[----:B------:R4:W5:Y:S01]  /*0b10*/  @!P2 LDG.E R38, desc[UR12][R16.64] ;  /* 0x0000000c1026a981 */ /* 0x000962000c1e1900 */
[----:B--2---:R-:W-:Y:S02]  /*0b20*/  @!P3 IADD3 R8, P5, R5, R8, RZ ;  /* 0x000000080508b210 */ /* 0x004fe40007fbe0ff */
[----:B------:R-:W-:Y:S02]  /*0b30*/  @!P2 IADD3.X R13, R24, R13, RZ, P0, !PT ;  /* 0x0000000d180da210 */ /* 0x000fe400007fe4ff */
[C---:B------:R-:W-:Y:S02]  /*0b40*/  @!P3 IADD3.X R15, R18.reuse, R15, RZ, P4, !PT ;  /* 0x0000000f120fb210 */ /* 0x040fe400027fe4ff */
[----:B------:R-:W-:Y:S01]  /*0b50*/  @!P3 IADD3.X R9, R18, R9, RZ, P5, !PT ;  /* 0x000000091209b210 */ /* 0x000fe20002ffe4ff */
[----:B------:R4:W5:Y:S04]  /*0b60*/  @!P2 LDG.E R35, desc[UR12][R12.64] ;  /* 0x0000000c0c23a981 */ /* 0x000968000c1e1900 */
[----:B------:R4:W5:Y:S04]  /*0b70*/  @!P3 LDG.E R34, desc[UR12][R14.64] ;  /* 0x0000000c0e22b981 */ /* 0x000968000c1e1900 */
[----:B------:R4:W5:Y:S01]  /*0b80*/  @!P3 LDG.E R31, desc[UR12][R8.64] ;  /* 0x0000000c081fb981 */ /* 0x000962000c1e1900 */
[----:B------:R-:W-:Y:S01]  /*0b90*/  UMOV UR14, 0x3f800000 ;  /* 0x3f800000000e7882 */ /* 0x000fe20000000000 */
[----:B------:R-:W-:Y:S01]  /*0ba0*/  BSSY B0, `(.L_x_260) ;  /* 0x0000020000007945 */ /* 0x000fe20003800000 */
[----:B------:R-:W-:Y:S01]  /*0bb0*/  HFMA2.MMA R5, -RZ, RZ, 0, 0 ;  /* 0x00000000ff057435 */ /* 0x000fe200000001ff */
[----:B------:R-:W-:-:S02]  /*0bc0*/  CS2R R28, SRZ ;  /* 0x00000000001c7805 */ /* 0x000fc4000001ff00 */
        /* <DEDUP_REMOVED lines=8> */
[----:B------:R-:W0:Y:S02]  /*0c50*/  @P0 MUFU.RSQ R10, R10 ;  /* 0x0000000a000a0308 */ /* 0x000e240000001400 */
[----:B0-----:R-:W-:Y:S02]  /*0c60*/  @P0 R2UR UR10, R10 ;  /* 0x000000000a0a02ca */ /* 0x001fe400000e0000 */
[----:B------:R-:W-:-:S11]  /*0c70*/  ISETP.GT.U32.AND P0, PT, R41, 0x27f, PT ;  /* 0x0000027f2900780c */ /* 0x000fd60003f04070 */
[----:B------:R-:W-:Y:S02]  /*0c80*/  @UP0 UMOV UR14, UR10 ;  /* 0x0000000a000e0c82 */ /* 0x000fe40008000000 */
[----:B----4-:R-:W-:Y:S05]  /*0c90*/  @P0 BRA `(.L_x_261) ;  /* 0x0000000000400947 */ /* 0x010fea0003800000 */
[----:B------:R-:W-:Y:S01]  /*0ca0*/  ISETP.NE.AND P0, PT, RZ, UR11, PT ;  /* 0x0000000bff007c0c */ /* 0x000fe2000bf05270 */
[----:B------:R-:W0:Y:S01]  /*0cb0*/  LDC.64 R8, c[0x0][0x238] ;  /* 0x00008e00ff087b82 */ /* 0x000e220000000a00 */
[----:B------:R-:W-:-:S04]  /*0cc0*/  IADD3 R7, R6, R7, RZ ;  /* 0x0000000706077210 */ /* 0x000fc80007ffe0ff */
[----:B------:R-:W-:-:S07]  /*0cd0*/  SHF.R.S32.HI R6, RZ, 0x1f, R7 ;  /* 0x0000001fff067819 */ /* 0x000fce0000011407 */
[----:B------:R-:W1:Y:S01]  /*0ce0*/  @P0 LDC.64 R10, c[0x0][0x240] ;  /* 0x00009000ff0a0b82 */ /* 0x000e620000000a00 */
[----:B0-----:R-:W-:-:S05]  /*0cf0*/  IMAD.WIDE R8, R7, 0x2, R8 ;  /* 0x0000000207087825 */ /* 0x001fca00078e0208 */
[----:B------:R-:W2:Y:S04]  /*0d00*/  LDG.E.U16 R30, desc[UR12][R8.64] ;  /* 0x0000000c081e7981 */ /* 0x000ea8000c1e1500 */
[----:B------:R-:W3:Y:S01]  /*0d10*/  LDG.E.U16 R5, desc[UR12][R8.64+0x2] ;  /* 0x0000020c08057981 */ /* 0x000ee2000c1e1500 */
[----:B-1----:R-:W-:-:S04]  /*0d20*/  @P0 LEA R10, P2, R7, R10, 0x1 ;  /* 0x0000000a070a0211 */ /* 0x002fc800078408ff */
[----:B------:R-:W-:-:S05]  /*0d30*/  @P0 LEA.HI.X R11, R7, R11, R6, 0x1, P2 ;  /* 0x0000000b070b0211 */ /* 0x000fca00010f0c06 */
[----:B------:R-:W4:Y:S04]  /*0d40*/  @P0 LDG.E.U16 R7, desc[UR12][R10.64] ;  /* 0x0000000c0a070981 */ /* 0x000f28000c1e1500 */
[----:B------:R-:W4:Y:S01]  /*0d50*/  @P0 LDG.E.U16 R6, desc[UR12][R10.64+0x2] ;  /* 0x0000020c0a060981 */ /* 0x000f22000c1e1500 */
[----:B--2---:R-:W-:Y:S02]  /*0d60*/  SHF.L.U32 R30, R30, 0x10, RZ ;  /* 0x000000101e1e7819 */ /* 0x004fe400000006ff */
[----:B---3--:R-:W-:Y:S02]  /*0d70*/  SHF.L.U32 R5, R5, 0x10, RZ ;  /* 0x0000001005057819 */ /* 0x008fe400000006ff */
[----:B----4-:R-:W-:Y:S02]  /*0d80*/  @P0 SHF.L.U32 R29, R7, 0x10, RZ ;  /* 0x00000010071d0819 */ /* 0x010fe400000006ff */
[----:B------:R-:W-:-:S07]  /*0d90*/  @P0 SHF.L.U32 R28, R6, 0x10, RZ ;  /* 0x00000010061c0819 */ /* 0x000fce00000006ff */
.L_x_261:
[----:B------:R-:W-:Y:S05]  /*0da0*/  BSYNC B0 ;  /* 0x0000000000007941 */ /* 0x000fea0003800000 */
.L_x_260:
        /* <DEDUP_REMOVED lines=9> */
[----:B------:R-:W-:Y:S01]  /*0e40*/  FMUL.FTZ R6, R7, UR14 ;  /* 0x0000000e07067c20 */ /* 0x000fe20008410000 */
[----:B------:R-:W-:Y:S01]  /*0e50*/  PRMT R8, R35, 0x7632, R8 ;  /* 0x0000763223087816 */ /* 0x000fe20000000008 */
[----:B------:R-:W-:Y:S01]  /*0e60*/  FADD.FTZ R14, R14, -UR17 ;  /* 0x800000110e0e7e21 */ /* 0x000fe20008010000 */
        /* <DEDUP_REMOVED lines=26> */
.L_x_262:
        /* <DEDUP_REMOVED lines=26> */
.L_x_263:
[----:B------:R-:W-:Y:S01]  /*11b0*/  FFMA.FTZ R17, R7, R16, R18 ;  /* 0x0000001007117223 */ /* 0x000fe20000010012 */
[----:B------:R-:W-:Y:S01]  /*11c0*/  FMUL.FTZ R19, R9, R30 ;  /* 0x0000001e09137220 */ /* 0x000fe20000410000 */
[----:B------:R-:W-:Y:S01]  /*11d0*/  FADD.FTZ R18, R16, R15 ;  /* 0x0000000f10127221 */ /* 0x000fe20000010000 */
[----:B------:R-:W-:Y:S01]  /*11e0*/  SHF.L.U32 R15, R33, 0x10, RZ ;  /* 0x00000010210f7819 */ /* 0x000fe200000006ff */
[----:B------:R-:W-:Y:S01]  /*11f0*/  FMUL.FTZ R20, R8, R5 ;  /* 0x0000000508147220 */ /* 0x000fe20000410000 */
[----:B------:R-:W-:Y:S01]  /*1200*/  SHF.L.U32 R16, R12, 0x10, RZ ;  /* 0x000000100c107819 */ /* 0x000fe200000006ff */
[----:B------:R-:W-:Y:S01]  /*1210*/  FFMA.FTZ R12, R14, R19, R17 ;  /* 0x000000130e0c7223 */ /* 0x000fe20000010011 */
        /* <DEDUP_REMOVED lines=27> */
.L_x_264:
[----:B------:R-:W-:Y:S01]  /*13d0*/  FFMA.FTZ R23, R13, R20, R12 ;  /* 0x000000140d177223 */ /* 0x000fe2000001000c */
[----:B------:R-:W-:Y:S01]  /*13e0*/  FMUL.FTZ R21, R17, R30 ;  /* 0x0000001e11157220 */ /* 0x000fe20000410000 */
[----:B------:R-:W-:Y:S01]  /*13f0*/  FADD.FTZ R20, R20, R19 ;  /* 0x0000001314147221 */ /* 0x000fe20000010000 */
        /* <DEDUP_REMOVED lines=34> */
.L_x_265:
[----:B------:R-:W-:Y:S01]  /*1620*/  FMUL.FTZ R25, R21, R30 ;  /* 0x0000001e15197220 */ /* 0x000fe20000410000 */
[----:B------:R-:W-:Y:S01]  /*1630*/  ISETP.GT.AND P0, PT, R0, 0x1e, PT ;  /* 0x0000001e0000780c */ /* 0x000fe20003f04270 */
[----:B------:R-:W0:Y:S01]  /*1640*/  S2UR UR15, SR_CgaCtaId ;  /* 0x00000000000f79c3 */ /* 0x000e220000008800 */
[----:B------:R-:W-:Y:S01]  /*1650*/  FFMA.FTZ R27, R6, R11, RZ ;  /* 0x0000000b061b7223 */ /* 0x000fe200000100ff */
[----:B------:R-:W-:Y:S01]  /*1660*/  FFMA.FTZ R24, R22, R25, R23 ;  /* 0x0000001916187223 */ /* 0x000fe20000010017 */
[----:B------:R-:W-:Y:S01]  /*1670*/  FADD.FTZ R25, R12, R25 ;  /* 0x000000190c197221 */ /* 0x000fe20000010000 */
[----:B------:R-:W-:Y:S01]  /*1680*/  FMUL.FTZ R12, R20, R5 ;  /* 0x00000005140c7220 */ /* 0x000fe20000410000 */
[----:B------:R-:W-:Y:S01]  /*1690*/  FFMA.FTZ R27, R14, R9, R27 ;  /* 0x000000090e1b7223 */ /* 0x000fe2000001001b */
[----:B------:R-:W-:Y:S01]  /*16a0*/  FFMA.FTZ R14, R7, R10, RZ ;  /* 0x0000000a070e7223 */ /* 0x000fe200000100ff */
[----:B------:R-:W-:Y:S01]  /*16b0*/  FADD.FTZ R6, RZ, R11 ;  /* 0x0000000bff067221 */ /* 0x000fe20000010000 */
[----:B------:R-:W-:Y:S01]  /*16c0*/  FFMA.FTZ R23, R19, R12, R24 ;  /* 0x0000000c13177223 */ /* 0x000fe20000010018 */
[----:B------:R-:W-:Y:S01]  /*16d0*/  FADD.FTZ R12, R12, R25 ;  /* 0x000000190c0c7221 */ /* 0x000fe20000010000 */
[----:B------:R-:W-:Y:S01]  /*16e0*/  FADD.FTZ R7, RZ, R10 ;  /* 0x0000000aff077221 */ /* 0x000fe20000010000 */
[----:B------:R-:W-:Y:S01]  /*16f0*/  UMOV UR11, 0x400 ;  /* 0x00000400000b7882 */ /* 0x000fe20000000000 */
[----:B------:R-:W-:Y:S01]  /*1700*/  FADD.FTZ R6, R6, R9 ;  /* 0x0000000906067221 */ /* 0x000fe20000010000 */
[----:B------:R-:W1:Y:S01]  /*1710*/  SHFL.DOWN PT, R24, R23, 0x1, 0x1f ;  /* 0x08201f0017187f89 */ /* 0x000e6200000e0000 */
[----:B------:R-:W-:Y:S01]  /*1720*/  UIADD3 UR10, UR11, 0xd0, URZ ;  /* 0x000000d00b0a7890 */ /* 0x000fe2000fffe03f */
[----:B------:R-:W-:Y:S01]  /*1730*/  FFMA.FTZ R14, R13, R8, R14 ;  /* 0x000000080d0e7223 */ /* 0x000fe2000001000e */
[----:B------:R-:W-:Y:S01]  /*1740*/  FADD.FTZ R7, R7, R8 ;  /* 0x0000000807077221 */ /* 0x000fe20000010000 */
[----:B------:R-:W2:Y:S01]  /*1750*/  SHFL.DOWN PT, R25, R12, 0x1, 0x1f ;  /* 0x08201f000c197f89 */ /* 0x000ea200000e0000 */
[----:B------:R-:W-:Y:S01]  /*1760*/  ISETP.NE.AND P2, PT, R41, RZ, PT ;  /* 0x000000ff2900720c */ /* 0x000fe20003f45270 */
[----:B------:R-:W-:Y:S01]  /*1770*/  FFMA.FTZ R27, R18, R17, R27 ;  /* 0x00000011121b7223 */ /* 0x000fe2000001001b */
[----:B------:R-:W-:Y:S01]  /*1780*/  FADD.FTZ R6, R6, R17 ;  /* 0x0000001106067221 */ /* 0x000fe20000010000 */
[----:B------:R-:W-:Y:S01]  /*1790*/  FFMA.FTZ R14, R15, R16, R14 ;  /* 0x000000100f0e7223 */ /* 0x000fe2000001000e */
[----:B------:R-:W-:Y:S01]  /*17a0*/  FADD.FTZ R7, R7, R16 ;  /* 0x0000001007077221 */ /* 0x000fe20000010000 */
[----:B------:R-:W-:Y:S01]  /*17b0*/  FFMA.FTZ R8, R22, R21, R27 ;  /* 0x0000001516087223 */ /* 0x000fe2000001001b */
[----:B0-----:R-:W-:Y:S01]  /*17c0*/  ULEA UR10, UR15, UR10, 0x18 ;  /* 0x0000000a0f0a7291 */ /* 0x001fe2000f8ec03f */
[----:B------:R-:W-:Y:S01]  /*17d0*/  FFMA.FTZ R9, R19, R20, R14 ;  /* 0x0000001413097223 */ /* 0x000fe2000001000e */
[----:B------:R-:W-:Y:S01]  /*17e0*/  FADD.FTZ R10, R6, R21 ;  /* 0x00000015060a7221 */ /* 0x000fe20000010000 */
[----:B------:R-:W-:Y:S01]  /*17f0*/  FADD.FTZ R11, R7, R20 ;  /* 0x00000014070b7221 */ /* 0x000fe20000010000 */
[----:B------:R-:W-:Y:S01]  /*1800*/  BSSY B0, `(.L_x_266) ;  /* 0x0000051000007945 */ /* 0x000fe20003800000 */
[----:B------:R-:W-:-:S02]  /*1810*/  ISETP.GT.U32.AND P4, PT, R41, 0x13, PT ;  /* 0x000000132900780c */ /* 0x000fc40003f84070 */
[----:B------:R-:W-:-:S05]  /*1820*/  LEA R40, R41, UR10, 0x4 ;  /* 0x0000000a29287c11 */ /* 0x000fca000f8e20ff */
[----:B------:R-:W-:Y:S01]  /*1830*/  STS.128 [R40], R8 ;  /* 0x0000000828007388 */ /* 0x000fe20000000c00 */
        /* <DEDUP_REMOVED lines=22> */
[----:B------:R-:W-:-:S03]  /*19a0*/  ISETP.NE.AND P0, PT, R0, RZ, PT ;  /* 0x000000ff0000720c */ /* 0x000fc60003f05270 */
[----:B------:R-:W-:Y:S02]  /*19b0*/  MOV R6, R23 ;  /* 0x0000001700067202 */ /* 0x000fe40000000f00 */
[----:B------:R-:W-:-:S08]  /*19c0*/  MOV R7, R12 ;  /* 0x0000000c00077202 */ /* 0x000fd00000000f00 */
[----:B------:R0:W-:Y:S01]  /*19d0*/  @!P0 STS.64 [R2+0x18], R6 ;  /* 0x0000180602008388 */ /* 0x0001e20000000a00 */
[----:B------:R-:W-:Y:S06]  /*19e0*/  BAR.SYNC.DEFER_BLOCKING 0x0 ;  /* 0x0000000000007b1d */ /* 0x000fec0000010000 */
[----:B------:R-:W-:Y:S05]  /*19f0*/  @P2 BRA `(.L_x_267) ;  /* 0x0000000000c42947 */ /* 0x000fea0003800000 */
[----:B------:R-:W-:-:S09]  /*1a00*/  ULEA UR10, UR15, UR11, 0x18 ;  /* 0x0000000b0f0a7291 */ /* 0x000fd2000f8ec03f */
[----:B------:R-:W1:Y:S04]  /*1a10*/  LDS.128 R20, [UR10+0x20] ;  /* 0x0000200aff147984 */ /* 0x000e680008000c00 */
[----:B------:R-:W2:Y:S04]  /*1a20*/  LDS.128 R16, [UR10+0x30] ;  /* 0x0000300aff107984 */ /* 0x000ea80008000c00 */
[----:B------:R-:W3:Y:S01]  /*1a30*/  LDS.128 R12, [UR10+0x40] ;  /* 0x0000400aff0c7984 */ /* 0x000ee20008000c00 */
[----:B-1----:R-:W-:Y:S01]  /*1a40*/  FADD.FTZ R25, R6, R20 ;  /* 0x0000001406197221 */ /* 0x002fe20000010000 */
[----:B0-----:R-:W-:-:S03]  /*1a50*/  FADD.FTZ R6, R7, R21 ;  /* 0x0000001507067221 */ /* 0x001fc60000010000 */
[----:B------:R-:W-:Y:S01]  /*1a60*/  FADD.FTZ R7, R25, R22 ;  /* 0x0000001619077221 */ /* 0x000fe20000010000 */
[----:B------:R-:W-:Y:S01]  /*1a70*/  FADD.FTZ R6, R6, R23 ;  /* 0x0000001706067221 */ /* 0x000fe20000010000 */
[----:B------:R-:W0:Y:S02]  /*1a80*/  LDS.128 R24, [UR10+0x50] ;  /* 0x0000500aff187984 */ /* 0x000e240008000c00 */
[----:B--2---:R-:W-:Y:S01]  /*1a90*/  FADD.FTZ R7, R7, R16 ;  /* 0x0000001007077221 */ /* 0x004fe20000010000 */
[----:B------:R-:W-:Y:S01]  /*1aa0*/  FADD.FTZ R6, R6, R17 ;  /* 0x0000001106067221 */ /* 0x000fe20000010000 */
[----:B------:R-:W1:Y:S02]  /*1ab0*/  LDS.128 R20, [UR10+0x60] ;  /* 0x0000600aff147984 */ /* 0x000e640008000c00 */
        /* <DEDUP_REMOVED lines=8> */
[----:B0-----:R-:W-:Y:S01]  /*1b40*/  FADD.FTZ R7, R7, R24 ;  /* 0x0000001807077221 */ /* 0x001fe20000010000 */
[----:B------:R-:W-:-:S03]  /*1b50*/  FADD.FTZ R6, R6, R25 ;  /* 0x0000001906067221 */ /* 0x000fc60000010000 */
[----:B------:R-:W-:Y:S01]  /*1b60*/  FADD.FTZ R7, R7, R26 ;  /* 0x0000001a07077221 */ /* 0x000fe20000010000 */
[----:B------:R-:W-:Y:S02]  /*1b70*/  FADD.FTZ R6, R6, R27 ;  /* 0x0000001b06067221 */ /* 0x000fe40000010000 */
[----:B------:R-:W-:Y:S01]  /*1b80*/  LDS.128 R24, [UR10+0xa0] ;  /* 0x0000a00aff187984 */ /* 0x000fe20008000c00 */
[----:B-1----:R-:W-:Y:S01]  /*1b90*/  FADD.FTZ R7, R7, R20 ;  /* 0x0000001407077221 */ /* 0x002fe20000010000 */
[----:B------:R-:W-:-:S03]  /*1ba0*/  FADD.FTZ R6, R6, R21 ;  /* 0x0000001506067221 */ /* 0x000fc60000010000 */
[----:B------:R-:W-:Y:S01]  /*1bb0*/  FADD.FTZ R7, R7, R22 ;  /* 0x0000001607077221 */ /* 0x000fe20000010000 */
[----:B------:R-:W-:Y:S02]  /*1bc0*/  FADD.FTZ R6, R6, R23 ;  /* 0x0000001706067221 */ /* 0x000fe40000010000 */
[----:B------:R-:W0:Y:S01]  /*1bd0*/  LDS.128 R20, [UR10+0x90] ;  /* 0x0000900aff147984 */ /* 0x000e220008000c00 */
[----:B--2---:R-:W-:Y:S01]  /*1be0*/  FADD.FTZ R7, R7, R16 ;  /* 0x0000001007077221 */ /* 0x004fe20000010000 */
[----:B------:R-:W-:-:S03]  /*1bf0*/  FADD.FTZ R6, R6, R17 ;  /* 0x0000001106067221 */ /* 0x000fc60000010000 */
[----:B------:R-:W-:Y:S01]  /*1c00*/  FADD.FTZ R17, R7, R18 ;  /* 0x0000001207117221 */ /* 0x000fe20000010000 */
[----:B------:R-:W-:Y:S02]  /*1c10*/  FADD.FTZ R16, R6, R19 ;  /* 0x0000001306107221 */ /* 0x000fe40000010000 */
[----:B------:R-:W1:Y:S01]  /*1c20*/  LDS.64 R6, [UR10+0xb0] ;  /* 0x0000b00aff067984 */ /* 0x000e620008000a00 */
[----:B---3--:R-:W-:Y:S01]  /*1c30*/  FADD.FTZ R17, R17, R12 ;  /* 0x0000000c11117221 */ /* 0x008fe20000010000 */
[----:B------:R-:W-:-:S03]  /*1c40*/  FADD.FTZ R16, R16, R13 ;  /* 0x0000000d10107221 */ /* 0x000fc60000010000 */
[----:B------:R-:W-:Y:S01]  /*1c50*/  FADD.FTZ R17, R17, R14 ;  /* 0x0000000e11117221 */ /* 0x000fe20000010000 */
[----:B------:R-:W-:-:S03]  /*1c60*/  FADD.FTZ R16, R16, R15 ;  /* 0x0000000f10107221 */ /* 0x000fc60000010000 */
[----:B0-----:R-:W-:Y:S01]  /*1c70*/  FADD.FTZ R17, R17, R20 ;  /* 0x0000001411117221 */ /* 0x001fe20000010000 */
[----:B------:R-:W-:-:S03]  /*1c80*/  FADD.FTZ R16, R16, R21 ;  /* 0x0000001510107221 */ /* 0x000fc60000010000 */
[----:B------:R-:W-:Y:S01]  /*1c90*/  FADD.FTZ R17, R17, R22 ;  /* 0x0000001611117221 */ /* 0x000fe20000010000 */
[----:B------:R-:W-:-:S03]  /*1ca0*/  FADD.FTZ R16, R16, R23 ;  /* 0x0000001710107221 */ /* 0x000fc60000010000 */
[----:B------:R-:W-:Y:S01]  /*1cb0*/  FADD.FTZ R17, R17, R24 ;  /* 0x0000001811117221 */ /* 0x000fe20000010000 */
[----:B------:R-:W-:-:S03]  /*1cc0*/  FADD.FTZ R16, R16, R25 ;  /* 0x0000001910107221 */ /* 0x000fc60000010000 */
[----:B------:R-:W-:Y:S01]  /*1cd0*/  FADD.FTZ R17, R17, R26 ;  /* 0x0000001a11117221 */ /* 0x000fe20000010000 */
[----:B------:R-:W-:-:S03]  /*1ce0*/  FADD.FTZ R16, R16, R27 ;  /* 0x0000001b10107221 */ /* 0x000fc60000010000 */
[----:B-1----:R-:W-:Y:S01]  /*1cf0*/  FADD.FTZ R6, R17, R6 ;  /* 0x0000000611067221 */ /* 0x002fe20000010000 */
[----:B------:R-:W-:-:S07]  /*1d00*/  FADD.FTZ R7, R16, R7 ;  /* 0x0000000710077221 */ /* 0x000fce0000010000 */
.L_x_267:
[----:B------:R-:W-:Y:S05]  /*1d10*/  BSYNC B0 ;  /* 0x0000000000007941 */ /* 0x000fea0003800000 */
.L_x_266:
        /* <DEDUP_REMOVED lines=158> */
.L_x_269:
[----:B------:R-:W-:Y:S05]  /*2700*/  BSYNC B0 ;  /* 0x0000000000007941 */ /* 0x000fea0003800000 */
.L_x_268:
        /* <DEDUP_REMOVED lines=20> */
.L_x_271:
[----:B------:R-:W-:Y:S05]  /*2850*/  BSYNC B0 ;  /* 0x0000000000007941 */ /* 0x000fea0003800000 */
.L_x_270:
[----:B------:R-:W-:Y:S02]  /*2860*/  PRMT R17, R37, 0x7632, R17 ;  /* 0x0000763225117816 */ /* 0x000fe40000000011 */
[----:B------:R-:W-:Y:S01]  /*2870*/  PRMT R4, R36, 0x7632, R4 ;  /* 0x0000763224047816 */ /* 0x000fe20000000004 */
[----:B------:R-:W-:Y:S06]  /*2880*/  @!P0 BRA `(.L_x_272) ;  /* 0x0000001000908947 */ /* 0x000fec0003800000 */
[----:B--2---:R-:W1:Y:S01]  /*2890*/  LDC R19, c[0x0][0x10] ;  /* 0x00000400ff137b82 */ /* 0x004e620000000800 */
        /* <DEDUP_REMOVED lines=32> */
.L_x_274:
[----:B------:R-:W2:Y:S04]  /*2aa0*/  LDG.E.STRONG.GPU R10, desc[UR12][R8.64] ;  /* 0x0000000c080a7981 */ /* 0x000ea8000c1ef900 */
[----:B--2---:R-:W-:Y:S01]  /*2ab0*/  CCTL.IVALL ;  /* 0x00000000ff00798f */ /* 0x004fe20002000000 */
[----:B------:R-:W-:Y:S05]  /*2ac0*/  YIELD ;  /* 0x0000000000007946 */ /* 0x000fea0003800000 */
[----:B------:R-:W-:-:S13]  /*2ad0*/  ISETP.NE.AND P0, PT, R10, R13, PT ;  /* 0x0000000d0a00720c */ /* 0x000fda0003f05270 */
[----:B------:R-:W-:Y:S05]  /*2ae0*/  @P0 BRA `(.L_x_274) ;  /* 0xfffffffc00ec0947 */ /* 0x000fea000383ffff */
.L_x_273:
        /* <DEDUP_REMOVED lines=17> */
.L_x_278:
        /* <DEDUP_REMOVED lines=115> */
.L_x_277:
        /* <DEDUP_REMOVED lines=61> */
.L_x_279:
[----:B------:R-:W-:-:S13]  /*3700*/  ISETP.NE.OR P0, PT, R20, RZ, P0 ;  /* 0x000000ff1400720c */ /* 0x000fda0000705670 */
[----:B------:R-:W-:Y:S05]  /*3710*/  @!P0 BRA `(.L_x_275) ;  /* 0x00000000007c8947 */ /* 0x000fea0003800000 */
.L_x_276:
        /* <DEDUP_REMOVED lines=31> */
.L_x_275:
        /* <DEDUP_REMOVED lines=11> */
.L_x_281:
[----:B------:R-:W-:Y:S05]  /*39c0*/  BSYNC B0 ;  /* 0x0000000000007941 */ /* 0x000fea0003800000 */
.L_x_280:
        /* <DEDUP_REMOVED lines=16> */
.L_x_272:
[----:B------:R-:W1:Y:S01]  /*3ad0*/  S2UR UR11, SR_CgaCtaId ;  /* 0x00000000000b79c3 */ /* 0x000e620000008800 */
[----:B------:R-:W-:Y:S01]  /*3ae0*/  UMOV UR10, 0x400 ;  /* 0x00000400000a7882 */ /* 0x000fe20000000000 */
[----:B------:R-:W-:Y:S02]  /*3af0*/  SHF.L.U32 R37, R37, 0x10, RZ ;  /* 0x0000001025257819 */ /* 0x000fe400000006ff */
[----:B------:R-:W-:-:S03]  /*3b00*/  SHF.L.U32 R17, R17, 0x10, RZ ;  /* 0x0000001011117819 */ /* 0x000fc600000006ff */
[----:B------:R-:W-:Y:S02]  /*3b10*/  FADD.FTZ R37, R37, -UR17 ;  /* 0x8000001125257e21 */ /* 0x000fe40008010000 */
[----:B------:R-:W-:Y:S02]  /*3b20*/  FADD.FTZ R17, R17, -UR17 ;  /* 0x8000001111117e21 */ /* 0x000fe40008010000 */
[----:B--2---:R-:W-:Y:S02]  /*3b30*/  FMUL.FTZ R22, R37, UR14 ;  /* 0x0000000e25167c20 */ /* 0x004fe40008410000 */
[----:B------:R-:W-:Y:S01]  /*3b40*/  FMUL.FTZ R20, R17, UR14 ;  /* 0x0000000e11147c20 */ /* 0x000fe20008410000 */
[----:B-1----:R-:W-:-:S09]  /*3b50*/  ULEA UR10, UR11, UR10, 0x18 ;  /* 0x0000000a0b0a7291 */ /* 0x002fd2000f8ec03f */
[----:B------:R-:W-:Y:S01]  /*3b60*/  @!P2 STS.64 [UR10+0xc0], R6 ;  /* 0x0000c006ff00a988 */ /* 0x000fe20008000a0a */
[----:B------:R-:W-:Y:S06]  /*3b70*/  BAR.SYNC.DEFER_BLOCKING 0x0 ;  /* 0x0000000000007b1d */ /* 0x000fec0000010000 */
[----:B------:R-:W1:Y:S01]  /*3b80*/  LDS.64 R8, [UR10+0xc0] ;  /* 0x0000c00aff087984 */ /* 0x000e620008000a00 */
[----:B------:R-:W-:Y:S02]  /*3b90*/  ULDC UR10, c[0x0][0x2bc] ;  /* 0x0000af00000a7ab9 */ /* 0x000fe40000000800 */
[----:B-1----:R-:W-:Y:S01]  /*3ba0*/  FMUL.FTZ R10, R8, UR10 ;  /* 0x0000000a080a7c20 */ /* 0x002fe20008410000 */
[----:B------:R-:W-:Y:S01]  /*3bb0*/  SHF.L.U32 R8, R4, 0x10, RZ ;  /* 0x0000001004087819 */ /* 0x000fe200000006ff */
[----:B------:R-:W-:Y:S01]  /*3bc0*/  FMUL.FTZ R11, R9, UR10 ;  /* 0x0000000a090b7c20 */ /* 0x000fe20008410000 */
[----:B------:R-:W-:-:S02]  /*3bd0*/  PRMT R4, R38, 0x7632, R4 ;  /* 0x0000763226047816 */ /* 0x000fc40000000004 */
[----:B------:R-:W-:Y:S02]  /*3be0*/  SHF.L.U32 R9, R36, 0x10, RZ ;  /* 0x0000001024097819 */ /* 0x000fe400000006ff */
[----:B------:R-:W-:Y:S02]  /*3bf0*/  SHF.L.U32 R38, R38, 0x10, RZ ;  /* 0x0000001026267819 */ /* 0x000fe400000006ff */
        /* <DEDUP_REMOVED lines=20> */
.L_x_282:
[----:B------:R-:W-:Y:S04]  /*3d40*/  BSSY B0, `(.L_x_283) ;  /* 0x0000014000007945 */ /* 0x000fe80003800000 */
[----:B------:R-:W-:Y:S05]  /*3d50*/  @!P1 BRA `(.L_x_284) ;  /* 0x0000000000489947 */ /* 0x000fea0003800000 */
[C-C-:B0-----:R-:W-:Y:S01]  /*3d60*/  FFMA.FTZ R6, R10.reuse, R22, R11.reuse ;  /* 0x000000160a067223 */ /* 0x141fe2000001000b */
        /* <DEDUP_REMOVED lines=17> */
.L_x_284:
[----:B------:R-:W-:Y:S05]  /*3e80*/  BSYNC B0 ;  /* 0x0000000000007941 */ /* 0x000fea0003800000 */
.L_x_283:
[C---:B0-----:R-:W-:Y:S01]  /*3e90*/  PRMT R6, R35.reuse, 0x7632, R6 ;  /* 0x0000763223067816 */ /* 0x041fe20000000006 */
[----:B-1----:R-:W-:Y:S01]  /*3ea0*/  FADD.FTZ R8, R38, -UR17 ;  /* 0x8000001126087e21 */ /* 0x002fe20008010000 */
[----:B------:R-:W-:Y:S01]  /*3eb0*/  FADD.FTZ R4, R4, -UR17 ;  /* 0x8000001104047e21 */ /* 0x000fe20008010000 */
[----:B------:R-:W-:Y:S02]  /*3ec0*/  SHF.L.U32 R35, R35, 0x10, RZ ;  /* 0x0000001023237819 */ /* 0x000fe400000006ff */
[C---:B------:R-:W-:Y:S01]  /*3ed0*/  IADD3 R9, R39.reuse, 0x20, RZ ;  /* 0x0000002027097810 */ /* 0x040fe20007ffe0ff */
        /* <DEDUP_REMOVED lines=23> */
.L_x_285:
        /* <DEDUP_REMOVED lines=33> */
.L_x_287:
[----:B------:R-:W-:Y:S05]  /*4260*/  BSYNC B0 ;  /* 0x0000000000007941 */ /* 0x000fea0003800000 */
.L_x_286:
[C---:B------:R-:W-:Y:S02]  /*4270*/  PRMT R6, R33.reuse, 0x7632, R6 ;  /* 0x0000763221067816 */ /* 0x040fe40000000006 */
[----:B------:R-:W-:Y:S02]  /*4280*/  SHF.L.U32 R33, R33, 0x10, RZ ;  /* 0x0000001021217819 */ /* 0x000fe400000006ff */
[----:B------:R-:W-:Y:S02]  /*4290*/  SHF.L.U32 R6, R6, 0x10, RZ ;  /* 0x0000001006067819 */ /* 0x000fe400000006ff */
[----:B0-----:R-:W-:Y:S01]  /*42a0*/  PRMT R8, R32, 0x7632, R8 ;  /* 0x0000763220087816 */ /* 0x001fe20000000008 */
[----:B------:R-:W-:Y:S01]  /*42b0*/  FADD.FTZ R33, R33, -UR17 ;  /* 0x8000001121217e21 */ /* 0x000fe20008010000 */
[----:B------:R-:W-:Y:S01]  /*42c0*/  PRMT R15, R34, 0x7632, R15 ;  /* 0x00007632220f7816 */ /* 0x000fe2000000000f */
        /* <DEDUP_REMOVED lines=27> */
.L_x_288:
        /* <DEDUP_REMOVED lines=20> */
.L_x_290:
[----:B------:R-:W-:Y:S05]  /*45c0*/  BSYNC B0 ;  /* 0x0000000000007941 */ /* 0x000fea0003800000 */
.L_x_289:
        /* <DEDUP_REMOVED lines=27> */
.L_x_291:
[----:B------:R-:W-:Y:S04]  /*4780*/  BSSY B0, `(.L_x_292) ;  /* 0x0000013000007945 */ /* 0x000fe80003800000 */
[----:B------:R-:W-:Y:S05]  /*4790*/  @P2 BRA `(.L_x_293) ;  /* 0x0000000000442947 */ /* 0x000fea0003800000 */
[C-C-:B------:R-:W-:Y:S01]  /*47a0*/  FFMA.FTZ R6, R10.reuse, R34, R11.reuse ;  /* 0x000000220a067223 */ /* 0x140fe2000001000b */
[----:B------:R-:W-:Y:S01]  /*47b0*/  ULDC.64 UR10, c[0x0][0x288] ;  /* 0x0000a200000a7ab9 */ /* 0x000fe20000000a00 */
[----:B------:R-:W-:Y:S01]  /*47c0*/  FFMA.FTZ R11, R10, R17, R11 ;  /* 0x000000110a0b7223 */ /* 0x000fe2000001000b */
[----:B------:R-:W-:Y:S01]  /*47d0*/  MOV R43, R45 ;  /* 0x0000002d002b7202 */ /* 0x000fe20000000f00 */
[----:B0-----:R-:W-:Y:S02]  /*47e0*/  IMAD R7, R12, UR10, RZ ;  /* 0x0000000a0c077c24 */ /* 0x001fe4000f8e02ff */
        /* <DEDUP_REMOVED lines=12> */
.L_x_293:
[----:B------:R-:W-:Y:S05]  /*48b0*/  BSYNC B0 ;  /* 0x0000000000007941 */ /* 0x000fea0003800000 */
.L_x_292:
        /* <DEDUP_REMOVED lines=9> */
.L_x_259:
[----:B-1----:R-:W1:Y:S01]  /*4950*/  LDC R4, c[0x0][0xc] ;  /* 0x00000300ff047b82 */ /* 0x002e620000000800 */
[----:B------:R-:W-:Y:S01]  /*4960*/  ISETP.NE.AND P1, PT, R41, RZ, PT ;  /* 0x000000ff2900720c */ /* 0x000fe20003f25270 */
[----:B------:R-:W-:Y:S06]  /*4970*/  BSSY B0, `(.L_x_295) ;  /* 0x0000011000007945 */ /* 0x000fec0003800000 */
[----:B0-----:R-:W0:Y:S08]  /*4980*/  LDC R7, c[0x0][0x10] ;  /* 0x00000400ff077b82 */ /* 0x001e300000000800 */
[----:B------:R-:W2:Y:S01]  /*4990*/  LDC.64 R2, c[0x0][0x258] ;  /* 0x00009600ff027b82 */ /* 0x000ea20000000a00 */
[----:B-1----:R-:W-:-:S02]  /*49a0*/  ISETP.NE.AND P0, PT, R4, 0x1, PT ;  /* 0x000000010400780c */ /* 0x002fc40003f05270 */
[----:B0-----:R-:W-:-:S04]  /*49b0*/  SHF.L.U32 R0, R7, 0x1, RZ ;  /* 0x0000000107007819 */ /* 0x001fc800000006ff */
        /* <DEDUP_REMOVED lines=12> */
.L_x_296:
[----:B------:R-:W-:Y:S05]  /*4a80*/  BSYNC B0 ;  /* 0x0000000000007941 */ /* 0x000fea0003800000 */
.L_x_295:
        /* <DEDUP_REMOVED lines=11> */
.L_x_298:
[----:B------:R-:W2:Y:S04]  /*4b40*/  LDG.E.STRONG.GPU R5, desc[UR12][R2.64] ;  /* 0x0000000c02057981 */ /* 0x000ea8000c1ef900 */
[----:B--2---:R-:W-:Y:S01]  /*4b50*/  CCTL.IVALL ;  /* 0x00000000ff00798f */ /* 0x004fe20002000000 */
[----:B------:R-:W-:Y:S05]  /*4b60*/  YIELD ;  /* 0x0000000000007946 */ /* 0x000fea0003800000 */
[----:B------:R-:W-:-:S13]  /*4b70*/  ISETP.NE.AND P0, PT, R5, R0, PT ;  /* 0x000000000500720c */ /* 0x000fda0003f05270 */
[----:B------:R-:W-:Y:S05]  /*4b80*/  @P0 BRA `(.L_x_298) ;  /* 0xfffffffc00ec0947 */ /* 0x000fea000383ffff */
.L_x_297:
        /* <DEDUP_REMOVED lines=24> */
.L_x_299:
        /* <DEDUP_REMOVED lines=25> */
.L_x_300:
        /* <DEDUP_REMOVED lines=14> */
.L_x_3229:


//--------------------- .text._Z35group_norm_nhwc_bwd_one_pass_kernelI11Bf16IOBf16WLi256ELi40ELi640EEv26Group_norm_nhwc_bwd_params --------------------------
	.section	.text._Z35group_norm_nhwc_bwd_one_pass_kernelI11Bf16IOBf16WLi256ELi40ELi640EEv26Group_norm_nhwc_bwd_params,"ax",@progbits
	.align	128
        .global         _Z35group_norm_nhwc_bwd_one_pass_kernelI11Bf16IOBf16WLi256ELi40ELi640EEv26Group_norm_nhwc_bwd_params
        .type           _Z35group_norm_nhwc_bwd_one_pass_kernelI11Bf16IOBf16WLi256ELi40ELi640EEv26Group_norm_nhwc_bwd_params,@function
        .size           _Z35group_norm_nhwc_bwd_one_pass_kernelI11Bf16IOBf16WLi256ELi40ELi640EEv26Group_norm_nhwc_bwd_params,(.L_x_3230 - _Z35group_norm_nhwc_bwd_one_pass_kernelI11Bf16IOBf16WLi256ELi40ELi640EEv26Group_norm_nhwc_bwd_params)
        .other          _Z35group_norm_nhwc_bwd_one_pass_kernelI11Bf16IOBf16WLi256ELi40ELi640EEv26Group_norm_nhwc_bwd_params,@"STO_CUDA_ENTRY STV_DEFAULT"
_Z35group_norm_nhwc_bwd_one_pass_kernelI11Bf16IOBf16WLi256ELi40ELi640EEv26Group_norm_nhwc_bwd_params:
.text._Z35group_norm_nhwc_bwd_one_pass_kernelI11Bf16IOBf16WLi256ELi40ELi640EEv26Group_norm_nhwc_bwd_params:
        /* <DEDUP_REMOVED lines=27> */
[----:B------:R-:W-:-:S04]  /*01b0*/  LEA.HI R4, P2, R7, R4, RZ, 0x1 ;  /* 0x0000000407047211 */ /* 0x000fc800078508ff */
[----:B------:R-:W-:Y:S01]  /*01c0*/  IADD3.X R7, RZ, R7, RZ, P2, !PT ;  /* 0x00000007ff077210 */ /* 0x000fe200017fe4ff */
[----:B--2---:R-:W-:Y:S01]  /*01d0*/  IMAD R75, R75, UR7, R2 ;  /* 0x000000074b4b7c24 */ /* 0x004fe2000f8e0202 */
[----:B------:R-:W-:Y:S02]  /*01e0*/  LEA.HI R2, P0, R11, R10, RZ, 0x1 ;  /* 0x0000000a0b027211 */ /* 0x000fe400078108ff */
[----:B------:R-:W-:Y:S02]  /*01f0*/  SHF.R.S64 R4, R4, 0x1, R7 ;  /* 0x0000000104047819 */ /* 0x000fe40000001007 */
[----:B------:R-:W-:Y:S02]  /*0200*/  IADD3.X R5, RZ, R11, RZ, P0, !PT ;  /* 0x0000000bff057210 */ /* 0x000fe400007fe4ff */
[----:B------:R-:W-:Y:S01]  /*0210*/  ISETP.GE.U32.AND P1, PT, R75, UR10, PT ;  /* 0x0000000a4b007c0c */ /* 0x000fe2000bf26070 */
[----:B---3--:R-:W-:Y:S01]  /*0220*/  ULEA UR5, UR6, UR5, 0x18 ;  /* 0x0000000506057291 */ /* 0x008fe2000f8ec03f */
[----:B------:R-:W-:Y:S01]  /*0230*/  SHF.R.S32.HI R3, RZ, 0x1f, R75 ;  /* 0x0000001fff037819 */ /* 0x000fe2000001144b */
[----:B------:R-:W-:Y:S01]  /*0240*/  ULDC.U8 UR10, c[0x0][0x2a4] ;  /* 0x0000a900000a7ab9 */ /* 0x000fe20000000000 */
[----:B------:R-:W-:-:S02]  /*0250*/  SHF.R.S64 R2, R2, 0x1, R5 ;  /* 0x0000000102027819 */ /* 0x000fc40000001005 */
[----:B------:R-:W-:Y:S02]  /*0260*/  ISETP.GE.AND.EX P1, PT, R3, UR11, PT, P1 ;  /* 0x0000000b03007c0c */ /* 0x000fe4000bf26310 */
[----:B------:R-:W-:Y:S02]  /*0270*/  SHF.R.S32.HI R5, RZ, 0x1, R5 ;  /* 0x00000001ff057819 */ /* 0x000fe40000011405 */
[----:B------:R-:W-:Y:S02]  /*0280*/  SHF.R.S32.HI R7, RZ, 0x1, R7 ;  /* 0x00000001ff077819 */ /* 0x000fe40000011407 */
[----:B------:R-:W-:Y:S02]  /*0290*/  LEA R0, R0, UR5, 0x3 ;  /* 0x0000000500007c11 */ /* 0x000fe4000f8e18ff */
[C---:B------:R-:W-:Y:S02]  /*02a0*/  IADD3 R74, R75.reuse, 0x20, RZ ;  /* 0x000000204b4a7810 */ /* 0x040fe40007ffe0ff */
[----:B------:R-:W-:-:S02]  /*02b0*/  IADD3 R73, R75, 0x40, RZ ;  /* 0x000000404b497810 */ /* 0x000fc40007ffe0ff */
[C---:B------:R-:W-:Y:S02]  /*02c0*/  IADD3 R72, R75.reuse, 0x60, RZ ;  /* 0x000000604b487810 */ /* 0x040fe40007ffe0ff */
[C---:B------:R-:W-:Y:S02]  /*02d0*/  IADD3 R71, R75.reuse, 0x80, RZ ;  /* 0x000000804b477810 */ /* 0x040fe40007ffe0ff */
[----:B------:R-:W-:Y:S02]  /*02e0*/  IADD3 R70, R75, 0xa0, RZ ;  /* 0x000000a04b467810 */ /* 0x000fe40007ffe0ff */
[----:B------:R-:W-:Y:S02]  /*02f0*/  ISETP.LT.U32.AND P1, PT, R77, 0x280, !P1 ;  /* 0x000002804d00780c */ /* 0x000fe40004f21070 */
[C---:B------:R-:W-:Y:S02]  /*0300*/  IADD3 R69, R75.reuse, 0xc0, RZ ;  /* 0x000000c04b457810 */ /* 0x040fe40007ffe0ff */
[----:B------:R-:W-:-:S02]  /*0310*/  IADD3 R68, R75, 0xe0, RZ ;  /* 0x000000e04b447810 */ /* 0x000fc40007ffe0ff */
[----:B------:R-:W-:Y:S02]  /*0320*/  SHF.L.U64.HI R5, R2, 0x2, R5 ;  /* 0x0000000202057819 */ /* 0x000fe40000010205 */
[----:B-1----:R-:W-:-:S07]  /*0330*/  SHF.L.U64.HI R6, R4, 0x2, R7 ;  /* 0x0000000204067819 */ /* 0x002fce0000010207 */
.L_x_352:
[----:B------:R-:W0:Y:S01]  /*0340*/  LDC R13, c[0x0][0x2a0] ;  /* 0x0000a800ff0d7b82 */ /* 0x000e220000000800 */
[----:B------:R-:W-:Y:S01]  /*0350*/  IABS R14, R76 ;  /* 0x0000004c000e7213 */ /* 0x000fe20000000000 */
[----:B------:R-:W-:Y:S01]  /*0360*/  ULDC.64 UR14, c[0x0][0x290] ;  /* 0x0000a400000e7ab9 */ /* 0x000fe20000000a00 */
[----:B------:R-:W-:Y:S01]  /*0370*/  ISETP.GE.AND P5, PT, R76, RZ, PT ;  /* 0x000000ff4c00720c */ /* 0x000fe20003fa6270 */
[----:B------:R-:W-:Y:S01]  /*0380*/  ULDC.64 UR12, c[0x0][0x298] ;  /* 0x0000a600000c7ab9 */ /* 0x000fe20000000a00 */
[----:B------:R-:W-:-:S03]  /*0390*/  CS2R R64, SRZ ;  /* 0x0000000000407805 */ /* 0x000fc6000001ff00 */
        /* <DEDUP_REMOVED lines=18> */
[----:B------:R-:W-:Y:S02]  /*04c0*/  ISETP.GE.AND P2, PT, R9, RZ, PT ;  /* 0x000000ff0900720c */ /* 0x000fe40003f46270 */
[----:B------:R-:W-:-:S09]  /*04d0*/  LOP3.LUT R9, RZ, R13, RZ, 0x33, !PT ;  /* 0x0000000dff097212 */ /* 0x000fd200078e33ff */
[-C--:B------:R-:W-:Y:S02]  /*04e0*/  @!P0 IADD3 R7, R7, -R12.reuse, RZ ;  /* 0x8000000c07078210 */ /* 0x080fe40007ffe0ff */
[----:B------:R-:W-:Y:S02]  /*04f0*/  @!P0 IADD3 R11, R11, 0x1, RZ ;  /* 0x000000010b0b8810 */ /* 0x000fe40007ffe0ff */
[CC--:B------:R-:W-:Y:S02]  /*0500*/  ISETP.GE.U32.AND P4, PT, R7.reuse, R12.reuse, PT ;  /* 0x0000000c0700720c */ /* 0x0c0fe40003f86070 */
[----:B------:R-:W-:Y:S02]  /*0510*/  ISETP.GT.U32.AND P3, PT, R12, R7, PT ;  /* 0x000000070c00720c */ /* 0x000fe40003f64070 */
[----:B------:R-:W-:Y:S02]  /*0520*/  IADD3 R10, R7, -R12, RZ ;  /* 0x8000000c070a7210 */ /* 0x000fe40007ffe0ff */
[----:B------:R-:W-:-:S02]  /*0530*/  ISETP.NE.AND P0, PT, R13, RZ, PT ;  /* 0x000000ff0d00720c */ /* 0x000fc40003f05270 */
[----:B------:R-:W-:Y:S02]  /*0540*/  SEL R10, R10, R7, !P3 ;  /* 0x000000070a0a7207 */ /* 0x000fe40005800000 */
[----:B------:R-:W-:Y:S02]  /*0550*/  SHF.R.S32.HI R7, RZ, 0x1f, R74 ;  /* 0x0000001fff077819 */ /* 0x000fe4000001144a */
[----:B------:R-:W-:Y:S02]  /*0560*/  ISETP.GE.U32.AND P3, PT, R74, UR14, PT ;  /* 0x0000000e4a007c0c */ /* 0x000fe4000bf66070 */
        /* <DEDUP_REMOVED lines=54> */
[----:B------:R4:W5:Y:S01]  /*08d0*/  @P1 LDG.E R64, desc[UR8][R24.64] ;  /* 0x0000000818401981 */ /* 0x000962000c1e1900 */
[----:B------:R-:W-:Y:S01]  /*08e0*/  @!P4 MOV R26, R86 ;  /* 0x00000056001ac202 */ /* 0x000fe20000000f00 */
[----:B--2---:R-:W4:Y:S01]  /*08f0*/  @!P4 LDC.64 R14, c[0x0][0x228] ;  /* 0x00008a00ff0ecb82 */ /* 0x004f220000000a00 */
        /* <DEDUP_REMOVED lines=16> */
[----:B------:R-:W2:Y:S02]  /*0a00*/  @!P2 LDC.64 R28, c[0x0][0x228] ;  /* 0x00008a00ff1cab82 */ /* 0x000ea40000000a00 */
[----:B------:R3:W5:Y:S01]  /*0a10*/  @!P3 LDG.E R63, desc[UR8][R20.64] ;  /* 0x00000008143fb981 */ /* 0x000762000c1e1900 */
[----:B----4-:R-:W-:Y:S02]  /*0a20*/  @!P4 IADD3 R24, P3, R31, R14, RZ ;  /* 0x0000000e1f18c210 */ /* 0x010fe40007f7e0ff */
[----:B------:R-:W-:-:S03]  /*0a30*/  @!P4 IADD3.X R27, R10, R19, RZ, P5, !PT ;  /* 0x000000130a1bc210 */ /* 0x000fc60002ffe4ff */
[----:B------:R-:W4:Y:S01]  /*0a40*/  @!P0 LDC.64 R18, c[0x0][0x288] ;  /* 0x0000a200ff128b82 */ /* 0x000f220000000a00 */
[----:B------:R-:W-:Y:S01]  /*0a50*/  @!P4 IADD3.X R25, R10, R15, RZ, P3, !PT ;  /* 0x0000000f0a19c210 */ /* 0x000fe20001ffe4ff */
[----:B-1----:R-:W-:Y:S01]  /*0a60*/  @!P2 IMAD R12, R11, R16, RZ ;  /* 0x000000100b0ca224 */ /* 0x002fe200078e02ff */
[----:B------:R-:W-:Y:S02]  /*0a70*/  SHF.R.S32.HI R15, RZ, 0x1f, R70 ;  /* 0x0000001fff0f7819 */ /* 0x000fe40000011446 */
[----:B---3--:R-:W-:Y:S02]  /*0a80*/  @!P2 MOV R20, R86 ;  /* 0x000000560014a202 */ /* 0x008fe40000000f00 */
        /* <DEDUP_REMOVED lines=11> */
[C---:B------:R-:W-:Y:S01]  /*0b40*/  @!P2 SHF.L.U32 R21, R16.reuse, 0x1, RZ ;  /* 0x000000011015a819 */ /* 0x040fe200000006ff */
[----:B---3--:R-:W3:Y:S01]  /*0b50*/  @!P0 LDC.64 R26, c[0x0][0x230] ;  /* 0x00008c00ff1a8b82 */ /* 0x008ee20000000a00 */
[----:B------:R-:W-:Y:S02]  /*0b60*/  @!P2 SHF.L.U64.HI R16, R16, 0x1, R17 ;  /* 0x000000011010a819 */ /* 0x000fe40000010211 */
[----:B------:R-:W-:Y:S02]  /*0b70*/  SHF.R.S32.HI R17, RZ, 0x1f, R69 ;  /* 0x0000001fff117819 */ /* 0x000fe40000011445 */
[----:B------:R-:W-:Y:S01]  /*0b80*/  ISETP.GE.U32.AND P4, PT, R69, UR14, PT ;  /* 0x0000000e45007c0c */ /* 0x000fe2000bf86070 */
[----:B----4-:R-:W-:Y:S01]  /*0b90*/  @!P0 IMAD R10, R13, R18, RZ ;  /* 0x000000120d0a8224 */ /* 0x010fe200078e02ff */
[----:B------:R-:W-:Y:S01]  /*0ba0*/  @!P0 MOV R22, R86 ;  /* 0x0000005600168202 */ /* 0x000fe20000000f00 */
[----:B0-----:R-:W0:Y:S01]  /*0bb0*/  @!P3 LDC.64 R24, c[0x0][0x288] ;  /* 0x0000a200ff18bb82 */ /* 0x001e220000000a00 */
[----:B------:R-:W-:-:S02]  /*0bc0*/  ISETP.GE.AND.EX P4, PT, R17, UR15, PT, P4 ;  /* 0x0000000f11007c0c */ /* 0x000fc4000bf86340 */
[----:B------:R-:W-:Y:S02]  /*0bd0*/  @!P0 MOV R23, R89 ;  /* 0x0000005900178202 */ /* 0x000fe40000000f00 */
[C---:B------:R-:W-:Y:S02]  /*0be0*/  @!P2 IADD3 R34, P5, R21.reuse, R34, RZ ;  /* 0x000000221522a210 */ /* 0x040fe40007fbe0ff */
[----:B--2---:R-:W-:Y:S02]  /*0bf0*/  @!P2 IADD3 R28, P6, R21, R28, RZ ;  /* 0x0000001c151ca210 */ /* 0x004fe40007fde0ff */
[----:B------:R-:W-:Y:S01]  /*0c00*/  ISETP.GT.U32.OR P4, PT, R77, 0x27f, P4 ;  /* 0x0000027f4d00780c */ /* 0x000fe20002784470 */
[----:B------:R-:W2:Y:S01]  /*0c10*/  LDC.64 R20, c[0x0][0x248] ;  /* 0x00009200ff147b82 */ /* 0x000ea20000000a00 */
[C---:B------:R-:W-:Y:S02]  /*0c20*/  @!P0 IMAD R31, R71.reuse, R19, R10 ;  /* 0x00000013471f8224 */ /* 0x040fe400078e020a */
[----:B------:R-:W-:Y:S01]  /*0c30*/  @!P0 IMAD.WIDE.U32 R22, R71, R18, R22 ;  /* 0x0000001247168225 */ /* 0x000fe200078e0016 */
[----:B------:R-:W-:-:S02]  /*0c40*/  @!P2 IADD3.X R35, R16, R35, RZ, P5, !PT ;  /* 0x000000231023a210 */ /* 0x000fc40002ffe4ff */
[----:B------:R-:W-:Y:S02]  /*0c50*/  SHF.R.S32.HI R19, RZ, 0x1f, R68 ;  /* 0x0000001fff137819 */ /* 0x000fe40000011444 */
[----:B------:R-:W-:Y:S02]  /*0c60*/  @!P0 IADD3 R23, R23, R31, RZ ;  /* 0x0000001f17178210 */ /* 0x000fe40007ffe0ff */
[----:B------:R-:W-:Y:S02]  /*0c70*/  CS2R R58, SRZ ;  /* 0x00000000003a7805 */ /* 0x000fe4000001ff00 */
[----:B------:R-:W-:Y:S02]  /*0c80*/  @!P0 SHF.L.U32 R31, R22, 0x1, RZ ;  /* 0x00000001161f8819 */ /* 0x000fe400000006ff */
[----:B------:R-:W-:Y:S02]  /*0c90*/  CS2R R56, SRZ ;  /* 0x0000000000387805 */ /* 0x000fe4000001ff00 */
[----:B------:R-:W-:Y:S01]  /*0ca0*/  ISETP.GE.U32.AND P5, PT, R68, UR14, PT ;  /* 0x0000000e44007c0c */ /* 0x000fe2000bfa6070 */
[----:B------:R-:W4:Y:S01]  /*0cb0*/  @!P4 LDC.64 R38, c[0x0][0x288] ;  /* 0x0000a200ff26cb82 */ /* 0x000f220000000a00 */
[----:B------:R-:W-:Y:S01]  /*0cc0*/  @!P2 IADD3.X R29, R16, R29, RZ, P6, !PT ;  /* 0x0000001d101da210 */ /* 0x000fe200037fe4ff */
[----:B------:R-:W5:Y:S01]  /*0cd0*/  @!P2 LDG.E R62, desc[UR8][R34.64] ;  /* 0x00000008223ea981 */ /* 0x000f62000c1e1900 */
[----:B------:R-:W-:-:S02]  /*0ce0*/  @!P0 SHF.L.U64.HI R10, R22, 0x1, R23 ;  /* 0x00000001160a8819 */ /* 0x000fc40000010217 */
[----:B---3--:R-:W-:Y:S01]  /*0cf0*/  @!P0 IADD3 R26, P6, R31, R26, RZ ;  /* 0x0000001a1f1a8210 */ /* 0x008fe20007fde0ff */
[----:B------:R-:W5:Y:S01]  /*0d00*/  @!P2 LDG.E R59, desc[UR8][R28.64] ;  /* 0x000000081c3ba981 */ /* 0x000f62000c1e1900 */
[----:B------:R-:W-:Y:S01]  /*0d10*/  ISETP.GE.AND.EX P5, PT, R19, UR15, PT, P5 ;  /* 0x0000000f13007c0c */ /* 0x000fe2000bfa6350 */
[----:B------:R-:W3:Y:S01]  /*0d20*/  @!P3 LDC.64 R22, c[0x0][0x230] ;  /* 0x00008c00ff16bb82 */ /* 0x000ee20000000a00 */
[----:B------:R-:W-:Y:S02]  /*0d30*/  @!P0 IADD3.X R27, R10, R27, RZ, P6, !PT ;  /* 0x0000001b0a1b8210 */ /* 0x000fe400037fe4ff */
[----:B------:R-:W-:Y:S02]  /*0d40*/  ISETP.GT.U32.OR P5, PT, R77, 0x27f, P5 ;  /* 0x0000027f4d00780c */ /* 0x000fe40002fa4470 */
[----:B-1----:R-:W-:Y:S01]  /*0d50*/  @!P0 IADD3 R40, P2, R31, R40, RZ ;  /* 0x000000281f288210 */ /* 0x002fe20007f5e0ff */
[----:B------:R1:W5:Y:S02]  /*0d60*/  @!P0 LDG.E R57, desc[UR8][R26.64] ;  /* 0x000000081a398981 */ /* 0x000364000c1e1900 */
[----:B------:R-:W3:Y:S01]  /*0d70*/  @!P3 LDC.64 R30, c[0x0][0x228] ;  /* 0x00008a00ff1ebb82 */ /* 0x000ee20000000a00 */
[----:B0-----:R-:W-:-:S02]  /*0d80*/  @!P3 IMAD R12, R15, R24, RZ ;  /* 0x000000180f0cb224 */ /* 0x001fc400078e02ff */
[----:B--2---:R-:W-:Y:S01]  /*0d90*/  IMAD.WIDE R20, R76, 0x8, R20 ;  /* 0x000000084c147825 */ /* 0x004fe200078e0214 */
[----:B-1----:R-:W-:-:S04]  /*0da0*/  @!P3 MOV R26, R86 ;  /* 0x00000056001ab202 */ /* 0x002fc80000000f00 */
[----:B------:R-:W0:Y:S01]  /*0db0*/  @!P5 LDC.64 R32, c[0x0][0x288] ;  /* 0x0000a200ff20db82 */ /* 0x000e220000000a00 */
[----:B------:R-:W-:Y:S01]  /*0dc0*/  @!P3 MOV R27, R89 ;  /* 0x00000059001bb202 */ /* 0x000fe20000000f00 */
[C---:B------:R-:W-:Y:S01]  /*0dd0*/  @!P3 IMAD R35, R70.reuse, R25, R12 ;  /* 0x000000194623b224 */ /* 0x040fe200078e020c */
[----:B------:R-:W2:Y:S01]  /*0de0*/  LDG.E.64 R20, desc[UR8][R20.64] ;  /* 0x0000000814147981 */ /* 0x000ea2000c1e1b00 */
[----:B------:R-:W-:Y:S01]  /*0df0*/  @!P3 IMAD.WIDE.U32 R24, R70, R24, R26 ;  /* 0x000000184618b225 */ /* 0x000fe200078e001a */
[----:B------:R-:W-:-:S03]  /*0e00*/  @!P0 IADD3.X R41, R10, R41, RZ, P2, !PT ;  /* 0x000000290a298210 */ /* 0x000fc600017fe4ff */
[----:B------:R-:W1:Y:S01]  /*0e10*/  @!P4 LDC.64 R28, c[0x0][0x230] ;  /* 0x00008c00ff1ccb82 */ /* 0x000e620000000a00 */
[----:B------:R-:W-:Y:S01]  /*0e20*/  @!P3 IADD3 R25, R25, R35, RZ ;  /* 0x000000231919b210 */ /* 0x000fe20007ffe0ff */
[----:B----4-:R-:W-:Y:S01]  /*0e30*/  @!P4 IMAD R12, R17, R38, RZ ;  /* 0x00000026110cc224 */ /* 0x010fe200078e02ff */
[C---:B------:R-:W-:Y:S01]  /*0e40*/  @!P3 SHF.L.U32 R27, R24.reuse, 0x1, RZ ;  /* 0x00000001181bb819 */ /* 0x040fe200000006ff */
[----:B------:R4:W5:Y:S01]  /*0e50*/  @!P0 LDG.E R56, desc[UR8][R40.64] ;  /* 0x0000000828388981 */ /* 0x000962000c1e1900 */
[----:B------:R-:W-:Y:S02]  /*0e60*/  @!P3 SHF.L.U64.HI R10, R24, 0x1, R25 ;  /* 0x00000001180ab819 */ /* 0x000fe40000010219 */
[----:B------:R-:W-:Y:S02]  /*0e70*/  @!P4 MOV R24, R86 ;  /* 0x000000560018c202 */ /* 0x000fe40000000f00 */
[----:B------:R-:W-:Y:S01]  /*0e80*/  @!P4 MOV R25, R89 ;  /* 0x000000590019c202 */ /* 0x000fe20000000f00 */
[----:B------:R-:W-:Y:S01]  /*0e90*/  @!P4 IMAD R43, R69, R39, R12 ;  /* 0x00000027452bc224 */ /* 0x000fe200078e020c */
[----:B---3--:R-:W-:Y:S01]  /*0ea0*/  @!P3 IADD3 R34, P0, R27, R22, RZ ;  /* 0x000000161b22b210 */ /* 0x008fe20007f1e0ff */
[----:B------:R-:W-:Y:S01]  /*0eb0*/  @!P4 IMAD.WIDE.U32 R38, R69, R38, R24 ;  /* 0x000000264526c225 */ /* 0x000fe200078e0018 */
[----:B------:R-:W-:-:S02]  /*0ec0*/  @!P3 IADD3 R30, P2, R27, R30, RZ ;  /* 0x0000001e1b1eb210 */ /* 0x000fc40007f5e0ff */
[----:B------:R-:W3:Y:S01]  /*0ed0*/  @!P4 LDC.64 R24, c[0x0][0x228] ;  /* 0x00008a00ff18cb82 */ /* 0x000ee20000000a00 */
[----:B------:R-:W-:Y:S02]  /*0ee0*/  @!P3 IADD3.X R35, R10, R23, RZ, P0, !PT ;  /* 0x000000170a23b210 */ /* 0x000fe400007fe4ff */
[----:B------:R-:W-:-:S05]  /*0ef0*/  @!P4 IADD3 R39, R39, R43, RZ ;  /* 0x0000002b2727c210 */ /* 0x000fca0007ffe0ff */
[----:B------:R-:W3:Y:S01]  /*0f00*/  @!P5 LDC.64 R26, c[0x0][0x230] ;  /* 0x00008c00ff1adb82 */ /* 0x000ee20000000a00 */
[----:B------:R-:W-:Y:S01]  /*0f10*/  @!P3 IADD3.X R31, R10, R31, RZ, P2, !PT ;  /* 0x0000001f0a1fb210 */ /* 0x000fe200017fe4ff */
[----:B0-----:R-:W-:-:S06]  /*0f20*/  @!P5 IMAD R12, R19, R32, RZ ;  /* 0x00000020130cd224 */ /* 0x001fcc00078e02ff */
[----:B------:R-:W0:Y:S01]  /*0f30*/  @!P5 LDC.64 R22, c[0x0][0x228] ;  /* 0x00008a00ff16db82 */ /* 0x000e220000000a00 */
[C---:B----4-:R-:W-:Y:S01]  /*0f40*/  @!P4 SHF.L.U32 R41, R38.reuse, 0x1, RZ ;  /* 0x000000012629c819 */ /* 0x050fe200000006ff */
[----:B------:R-:W5:Y:S01]  /*0f50*/  @!P3 LDG.E R58, desc[UR8][R34.64] ;  /* 0x00000008223ab981 */ /* 0x000f62000c1e1900 */
[----:B------:R-:W-:Y:S02]  /*0f60*/  @!P4 SHF.L.U64.HI R10, R38, 0x1, R39 ;  /* 0x00000001260ac819 */ /* 0x000fe40000010227 */
[----:B------:R-:W-:Y:S02]  /*0f70*/  @!P5 MOV R38, R86 ;  /* 0x000000560026d202 */ /* 0x000fe40000000f00 */
[----:B------:R-:W-:Y:S01]  /*0f80*/  @!P5 MOV R39, R89 ;  /* 0x000000590027d202 */ /* 0x000fe20000000f00 */
[C---:B------:R-:W-:Y:S01]  /*0f90*/  @!P5 IMAD R43, R68.reuse, R33, R12 ;  /* 0x00000021442bd224 */ /* 0x040fe200078e020c */
[----:B------:R-:W-:Y:S01]  /*0fa0*/  MOV R18, RZ ;  /* 0x000000ff00127202 */ /* 0x000fe20000000f00 */
[----:B------:R-:W-:Y:S01]  /*0fb0*/  @!P5 IMAD.WIDE.U32 R32, R68, R32, R38 ;  /* 0x000000204420d225 */ /* 0x000fe200078e0026 */
[----:B-1----:R-:W-:-:S04]  /*0fc0*/  @!P4 IADD3 R28, P0, R41, R28, RZ ;  /* 0x0000001c291cc210 */ /* 0x002fc80007f1e0ff */
[----:B------:R-:W5:Y:S01]  /*0fd0*/  @!P3 LDG.E R18, desc[UR8][R30.64] ;  /* 0x000000081e12b981 */ /* 0x000f62000c1e1900 */
[----:B------:R-:W-:Y:S02]  /*0fe0*/  @!P5 IADD3 R39, R33, R43, RZ ;  /* 0x0000002b2127d210 */ /* 0x000fe40007ffe0ff */
[----:B------:R-:W-:Y:S02]  /*0ff0*/  @!P5 SHF.L.U32 R33, R32, 0x1, RZ ;  /* 0x000000012021d819 */ /* 0x000fe400000006ff */
[----:B------:R-:W-:Y:S02]  /*1000*/  @!P4 IADD3.X R29, R10, R29, RZ, P0, !PT ;  /* 0x0000001d0a1dc210 */ /* 0x000fe400007fe4ff */
[----:B---3--:R-:W-:Y:S02]  /*1010*/  @!P4 IADD3 R24, P0, R41, R24, RZ ;  /* 0x000000182918c210 */ /* 0x008fe40007f1e0ff */
[----:B------:R-:W-:Y:S02]  /*1020*/  @!P5 SHF.L.U64.HI R32, R32, 0x1, R39 ;  /* 0x000000012020d819 */ /* 0x000fe40000010227 */
[----:B------:R-:W-:-:S02]  /*1030*/  @!P5 IADD3 R26, P2, R33, R26, RZ ;  /* 0x0000001a211ad210 */ /* 0x000fc40007f5e0ff */
[----:B0-----:R-:W-:Y:S02]  /*1040*/  @!P5 IADD3 R22, P3, R33, R22, RZ ;  /* 0x000000162116d210 */ /* 0x001fe40007f7e0ff */
[----:B------:R-:W-:Y:S02]  /*1050*/  @!P4 IADD3.X R25, R10, R25, RZ, P0, !PT ;  /* 0x000000190a19c210 */ /* 0x000fe400007fe4ff */
[----:B------:R-:W-:Y:S02]  /*1060*/  MOV R12, RZ ;  /* 0x000000ff000c7202 */ /* 0x000fe40000000f00 */
[----:B------:R-:W-:Y:S02]  /*1070*/  MOV R16, RZ ;  /* 0x000000ff00107202 */ /* 0x000fe40000000f00 */
[----:B------:R-:W-:Y:S02]  /*1080*/  MOV R10, RZ ;  /* 0x000000ff000a7202 */ /* 0x000fe40000000f00 */
[C---:B------:R-:W-:Y:S01]  /*1090*/  @!P5 IADD3.X R27, R32.reuse, R27, RZ, P2, !PT ;  /* 0x0000001b201bd210 */ /* 0x040fe200017fe4ff */
[----:B------:R-:W5:Y:S01]  /*10a0*/  @!P4 LDG.E R12, desc[UR8][R24.64] ;  /* 0x00000008180cc981 */ /* 0x000f62000c1e1900 */
[----:B------:R-:W-:-:S03]  /*10b0*/  @!P5 IADD3.X R23, R32, R23, RZ, P3, !PT ;  /* 0x000000172017d210 */ /* 0x000fc60001ffe4ff */
[----:B------:R-:W5:Y:S04]  /*10c0*/  @!P5 LDG.E R16, desc[UR8][R26.64] ;  /* 0x000000081a10d981 */ /* 0x000f68000c1e1900 */
[----:B------:R-:W5:Y:S01]  /*10d0*/  @!P5 LDG.E R10, desc[UR8][R22.64] ;  /* 0x00000008160ad981 */ /* 0x000f62000c1e1900 */
[----:B------:R-:W-:-:S06]  /*10e0*/  MOV R14, RZ ;  /* 0x000000ff000e7202 */ /* 0x000fcc0000000f00 */
[----:B------:R0:W5:Y:S01]  /*10f0*/  @!P4 LDG.E R14, desc[UR8][R28.64] ;  /* 0x000000081c0ec981 */ /* 0x000162000c1e1900 */
[----:B------:R-:W-:Y:S01]  /*1100*/  ISETP.GT.U32.AND P2, PT, R77, 0x27f, PT ;  /* 0x0000027f4d00780c */ /* 0x000fe20003f44070 */
[----:B------:R-:W-:Y:S01]  /*1110*/  BSSY B0, `(.L_x_302) ;  /* 0x000001b000007945 */ /* 0x000fe20003800000 */
[----:B------:R-:W-:Y:S02]  /*1120*/  MOV R80, 0x3f800000 ;  /* 0x3f80000000507802 */ /* 0x000fe40000000f00 */
[----:B------:R-:W-:Y:S02]  /*1130*/  MOV R84, RZ ;  /* 0x000000ff00547202 */ /* 0x000fe40000000f00 */
[----:B------:R-:W-:Y:S02]  /*1140*/  MOV R79, RZ ;  /* 0x000000ff004f7202 */ /* 0x000fe40000000f00 */
[----:B------:R-:W-:Y:S01]  /*1150*/  MOV R82, RZ ;  /* 0x000000ff00527202 */ /* 0x000fe20000000f00 */
[----:B--2---:R-:W-:-:S05]  /*1160*/  FFMA.FTZ R21, -R20, R20, R21 ;  /* 0x0000001414157223 */ /* 0x004fca0000010115 */
[----:B------:R-:W-:-:S13]  /*1170*/  FSETP.GTU.FTZ.AND P0, PT, R21, RZ, PT ;  /* 0x000000ff1500720b */ /* 0x000fda0003f1c000 */
[----:B0-----:R-:W0:Y:S02]  /*1180*/  @P0 LDC R28, c[0x0][0x250] ;  /* 0x00009400ff1c0b82 */ /* 0x001e240000000800 */
[----:B0-----:R-:W-:Y:S01]  /*1190*/  @P0 FADD.FTZ R28, R21, R28 ;  /* 0x0000001c151c0221 */ /* 0x001fe20000010000 */
[----:B------:R-:W-:Y:S01]  /*11a0*/  MOV R21, RZ ;  /* 0x000000ff00157202 */ /* 0x000fe20000000f00 */
[----:B------:R-:W-:Y:S06]  /*11b0*/  @P2 BRA `(.L_x_303) ;  /* 0x0000000000402947 */ /* 0x000fec0003800000 */
        /* <DEDUP_REMOVED lines=16> */
.L_x_303:
[----:B------:R-:W-:Y:S05]  /*12c0*/  BSYNC B0 ;  /* 0x0000000000007941 */ /* 0x000fea0003800000 */
.L_x_302:
[----:B------:R-:W0:Y:S01]  /*12d0*/  @P0 MUFU.RSQ R80, R28 ;  /* 0x0000001c00500308 */ /* 0x000e220000001400 */
[----:B------:R-:W-:Y:S02]  /*12e0*/  ISETP.NE.AND P5, PT, RZ, UR10, PT ;  /* 0x0000000aff007c0c */ /* 0x000fe4000bfa5270 */
[C---:B-----5:R-:W-:Y:S02]  /*12f0*/  PRMT R22, R65.reuse, 0x7632, R22 ;  /* 0x0000763241167816 */ /* 0x060fe40000000016 */
[----:B------:R-:W-:Y:S02]  /*1300*/  SHF.L.U32 R25, R65, 0x10, RZ ;  /* 0x0000001041197819 */ /* 0x000fe400000006ff */
[----:B------:R-:W-:Y:S02]  /*1310*/  SHF.L.U32 R27, R22, 0x10, RZ ;  /* 0x00000010161b7819 */ /* 0x000fe400000006ff */
[----:B------:R-:W-:Y:S01]  /*1320*/  SHF.L.U32 R37, R66, 0x10, RZ ;  /* 0x0000001042257819 */ /* 0x000fe200000006ff */
[----:B------:R-:W-:Y:S01]  /*1330*/  FADD.FTZ R25, -R20, R25 ;  /* 0x0000001914197221 */ /* 0x000fe20000010100 */
[----:B------:R-:W-:Y:S01]  /*1340*/  PRMT R24, R66, 0x7632, R24 ;  /* 0x0000763242187816 */ /* 0x000fe20000000018 */
[----:B------:R-:W-:Y:S01]  /*1350*/  FADD.FTZ R35, -R20, R27 ;  /* 0x0000001b14237221 */ /* 0x000fe20000010100 */
[----:B------:R-:W-:Y:S01]  /*1360*/  PRMT R29, R64, 0x7632, R29 ;  /* 0x00007632401d7816 */ /* 0x000fe2000000001d */
[----:B------:R-:W-:Y:S01]  /*1370*/  FADD.FTZ R37, -R20, R37 ;  /* 0x0000002514257221 */ /* 0x000fe20000010100 */
[----:B------:R-:W-:-:S02]  /*1380*/  PRMT R26, R63, 0x7632, R26 ;  /* 0x000076323f1a7816 */ /* 0x000fc4000000001a */
[----:B------:R-:W-:Y:S01]  /*1390*/  SHF.L.U32 R39, R24, 0x10, RZ ;  /* 0x0000001018277819 */ /* 0x000fe200000006ff */
[-C--:B0-----:R-:W-:Y:S01]  /*13a0*/  FMUL.FTZ R24, R25, R80.reuse ;  /* 0x0000005019187220 */ /* 0x081fe20000410000 */
[----:B------:R-:W-:Y:S01]  /*13b0*/  SHF.L.U32 R33, R64, 0x10, RZ ;  /* 0x0000001040217819 */ /* 0x000fe200000006ff */
[----:B------:R-:W-:Y:S01]  /*13c0*/  FMUL.FTZ R22, R35, R80 ;  /* 0x0000005023167220 */ /* 0x000fe20000410000 */
[----:B------:R-:W-:Y:S02]  /*13d0*/  SHF.L.U32 R31, R63, 0x10, RZ ;  /* 0x000000103f1f7819 */ /* 0x000fe400000006ff */
[----:B------:R-:W-:Y:S02]  /*13e0*/  PRMT R23, R61, 0x7632, R23 ;  /* 0x000076323d177816 */ /* 0x000fe40000000017 */
        /* <DEDUP_REMOVED lines=21> */
.L_x_304:
        /* <DEDUP_REMOVED lines=26> */
.L_x_305:
[----:B------:R-:W-:Y:S01]  /*16e0*/  FFMA.FTZ R39, R22, R30, R35 ;  /* 0x0000001e16277223 */ /* 0x000fe20000010023 */
[----:B------:R-:W-:Y:S01]  /*16f0*/  FADD.FTZ R30, R30, R25 ;  /* 0x000000191e1e7221 */ /* 0x000fe20000010000 */
[----:B------:R-:W-:Y:S01]  /*1700*/  SHF.L.U32 R25, R61, 0x10, RZ ;  /* 0x000000103d197819 */ /* 0x000fe200000006ff */
[----:B------:R-:W-:Y:S01]  /*1710*/  FMUL.FTZ R35, R31, R84 ;  /* 0x000000541f237220 */ /* 0x000fe20000410000 */
[----:B------:R-:W-:Y:S02]  /*1720*/  SHF.L.U32 R37, R23, 0x10, RZ ;  /* 0x0000001017257819 */ /* 0x000fe400000006ff */
[----:B------:R-:W-:Y:S01]  /*1730*/  SHF.L.U32 R41, R60, 0x10, RZ ;  /* 0x000000103c297819 */ /* 0x000fe200000006ff */
[----:B------:R-:W-:Y:S01]  /*1740*/  FFMA.FTZ R23, R28, R35, R39 ;  /* 0x000000231c177223 */ /* 0x000fe20000010027 */
[----:B------:R-:W-:Y:S01]  /*1750*/  FADD.FTZ R25, -R20, R25 ;  /* 0x0000001914197221 */ /* 0x000fe20000010100 */
[----:B------:R-:W-:Y:S01]  /*1760*/  PRMT R39, R60, 0x7632, R39 ;  /* 0x000076323c277816 */ /* 0x000fe20000000027 */
[----:B------:R-:W-:Y:S01]  /*1770*/  FADD.FTZ R37, -R20, R37 ;  /* 0x0000002514257221 */ /* 0x000fe20000010100 */
[----:B------:R-:W-:Y:S01]  /*1780*/  FADD.FTZ R30, R30, R35 ;  /* 0x000000231e1e7221 */ /* 0x000fe20000010000 */
        /* <DEDUP_REMOVED lines=23> */
.L_x_306:
        /* <DEDUP_REMOVED lines=8> */
[----:B------:R-:W-:Y:S02]  /*1980*/  SHF.L.U32 R35, R30, 0x10, RZ ;  /* 0x000000101e237819 */ /* 0x000fe400000006ff */
[C---:B------:R-:W-:Y:S01]  /*1990*/  PRMT R30, R59.reuse, 0x7632, R30 ;  /* 0x000076323b1e7816 */ /* 0x040fe2000000001e */
[C---:B------:R-:W-:Y:S01]  /*19a0*/  FADD.FTZ R43, -R20.reuse, R43 ;  /* 0x0000002b142b7221 */ /* 0x040fe20000010100 */
[----:B------:R-:W-:Y:S01]  /*19b0*/  SHF.L.U32 R37, R59, 0x10, RZ ;  /* 0x000000103b257819 */ /* 0x000fe200000006ff */
[----:B------:R-:W-:Y:S01]  /*19c0*/  FADD.FTZ R45, -R20, R35 ;  /* 0x00000023142d7221 */ /* 0x000fe20000010100 */
[----:B------:R-:W-:Y:S01]  /*19d0*/  SHF.L.U32 R35, R30, 0x10, RZ ;  /* 0x000000101e237819 */ /* 0x000fe200000006ff */
[-C--:B------:R-:W-:Y:S01]  /*19e0*/  FMUL.FTZ R32, R43, R80.reuse ;  /* 0x000000502b207220 */ /* 0x080fe20000410000 */
[----:B------:R-:W-:Y:S01]  /*19f0*/  PRMT R40, R57, 0x7632, R40 ;  /* 0x0000763239287816 */ /* 0x000fe20000000028 */
        /* <DEDUP_REMOVED lines=20> */
.L_x_307:
[----:B------:R-:W-:Y:S01]  /*1b40*/  FFMA.FTZ R23, R34, R42, R23 ;  /* 0x0000002a22177223 */ /* 0x000fe20000010017 */
[----:B------:R-:W-:Y:S01]  /*1b50*/  FMUL.FTZ R43, R37, R84 ;  /* 0x00000054252b7220 */ /* 0x000fe20000410000 */
[----:B------:R-:W-:Y:S01]  /*1b60*/  FADD.FTZ R42, R42, R25 ;  /* 0x000000192a2a7221 */ /* 0x000fe20000010000 */
[----:B------:R-:W-:Y:S01]  /*1b70*/  SHF.L.U32 R45, R57, 0x10, RZ ;  /* 0x00000010392d7819 */ /* 0x000fe200000006ff */
[----:B------:R-:W-:Y:S01]  /*1b80*/  FMUL.FTZ R44, R35, R82 ;  /* 0x00000052232c7220 */ /* 0x000fe20000410000 */
[----:B------:R-:W-:Y:S01]  /*1b90*/  SHF.L.U32 R47, R40, 0x10, RZ ;  /* 0x00000010282f7819 */ /* 0x000fe200000006ff */
[----:B------:R-:W-:Y:S01]  /*1ba0*/  FFMA.FTZ R23, R32, R43, R23 ;  /* 0x0000002b20177223 */ /* 0x000fe20000010017 */
[--C-:B------:R-:W-:Y:S01]  /*1bb0*/  FADD.FTZ R25, R42, R43.reuse ;  /* 0x0000002b2a197221 */ /* 0x100fe20000010000 */
[----:B------:R-:W-:Y:S01]  /*1bc0*/  PRMT R43, R56, 0x7632, R43 ;  /* 0x00007632382b7816 */ /* 0x000fe2000000002b */
[C---:B------:R-:W-:Y:S01]  /*1bd0*/  FADD.FTZ R49, -R20.reuse, R45 ;  /* 0x0000002d14317221 */ /* 0x040fe20000010100 */
[----:B------:R-:W-:Y:S01]  /*1be0*/  FADD.FTZ R47, -R20, R47 ;  /* 0x0000002f142f7221 */ /* 0x000fe20000010100 */
[----:B------:R-:W-:-:S02]  /*1bf0*/  SHF.L.U32 R45, R56, 0x10, RZ ;  /* 0x00000010382d7819 */ /* 0x000fc400000006ff */
        /* <DEDUP_REMOVED lines=22> */
.L_x_308:
        /* <DEDUP_REMOVED lines=8> */
[----:B------:R-:W-:Y:S01]  /*1de0*/  PRMT R44, R18, 0x7632, R44 ;  /* 0x00007632122c7816 */ /* 0x000fe2000000002c */
[----:B------:R-:W-:Y:S01]  /*1df0*/  FADD.FTZ R53, -R20, R49 ;  /* 0x0000003114357221 */ /* 0x000fe20000010100 */
[----:B------:R-:W-:Y:S01]  /*1e00*/  FADD.FTZ R25, R46, R47 ;  /* 0x0000002f2e197221 */ /* 0x000fe20000010000 */
[----:B------:R-:W-:Y:S01]  /*1e10*/  FADD.FTZ R51, -R20, R51 ;  /* 0x0000003314337221 */ /* 0x000fe20000010100 */
[----:B------:R-:W-:Y:S01]  /*1e20*/  SHF.L.U32 R49, R44, 0x10, RZ ;  /* 0x000000102c317819 */ /* 0x000fe200000006ff */
[-C--:B------:R-:W-:Y:S01]  /*1e30*/  FMUL.FTZ R46, R53, R80.reuse ;  /* 0x00000050352e7220 */ /* 0x080fe20000410000 */
[----:B------:R-:W-:Y:S01]  /*1e40*/  SHF.L.U32 R47, R18, 0x10, RZ ;  /* 0x00000010122f7819 */ /* 0x000fe200000006ff */
[----:B------:R-:W-:Y:S01]  /*1e50*/  FMUL.FTZ R44, R51, R80 ;  /* 0x00000050332c7220 */ /* 0x000fe20000410000 */
[----:B------:R-:W-:Y:S01]  /*1e60*/  PRMT R48, R14, 0x7632, R48 ;  /* 0x000076320e307816 */ /* 0x000fe20000000030 */
        /* <DEDUP_REMOVED lines=19> */
.L_x_309:
        /* <DEDUP_REMOVED lines=34> */
.L_x_310:
[----:B------:R-:W-:Y:S01]  /*21c0*/  FFMA.FTZ R55, R44, R52, R23 ;  /* 0x000000342c377223 */ /* 0x000fe20000010017 */
[----:B------:R-:W-:Y:S01]  /*21d0*/  FMUL.FTZ R23, R53, R84 ;  /* 0x0000005435177220 */ /* 0x000fe20000410000 */
[----:B------:R-:W-:Y:S01]  /*21e0*/  FADD.FTZ R52, R52, R25 ;  /* 0x0000001934347221 */ /* 0x000fe20000010000 */
[----:B------:R-:W-:Y:S02]  /*21f0*/  SHF.L.U32 R81, R16, 0x10, RZ ;  /* 0x0000001010517819 */ /* 0x000fe400000006ff */
[----:B------:R-:W-:Y:S01]  /*2200*/  FFMA.FTZ R25, R50, R23, R55 ;  /* 0x0000001732197223 */ /* 0x000fe20000010037 */
[--C-:B------:R-:W-:Y:S01]  /*2210*/  FADD.FTZ R55, R52, R23.reuse ;  /* 0x0000001734377221 */ /* 0x100fe20000010000 */
[----:B------:R-:W-:Y:S01]  /*2220*/  PRMT R23, R16, 0x7632, R23 ;  /* 0x0000763210177816 */ /* 0x000fe20000000017 */
[----:B------:R-:W-:Y:S01]  /*2230*/  FMUL.FTZ R52, R51, R82 ;  /* 0x0000005233347220 */ /* 0x000fe20000410000 */
[----:B------:R-:W-:Y:S02]  /*2240*/  FADD.FTZ R81, -R20, R81 ;  /* 0x0000005114517221 */ /* 0x000fe40000010100 */
[----:B------:R-:W-:Y:S01]  /*2250*/  SHF.L.U32 R83, R23, 0x10, RZ ;  /* 0x0000001017537819 */ /* 0x000fe200000006ff */
[----:B------:R-:W-:Y:S01]  /*2260*/  FFMA.FTZ R23, R48, R52, R25 ;  /* 0x0000003430177223 */ /* 0x000fe20000010019 */
[--C-:B------:R-:W-:Y:S01]  /*2270*/  FADD.FTZ R25, R52, R55.reuse ;  /* 0x0000003734197221 */ /* 0x100fe20000010000 */
[----:B------:R-:W-:Y:S01]  /*2280*/  PRMT R55, R10, 0x7632, R55 ;  /* 0x000076320a377816 */ /* 0x000fe20000000037 */
[----:B------:R-:W-:Y:S01]  /*2290*/  FMUL.FTZ R52, R81, R80 ;  /* 0x0000005051347220 */ /* 0x000fe20000410000 */
[----:B------:R-:W-:-:S02]  /*22a0*/  FADD.FTZ R83, -R20, R83 ;  /* 0x0000005314537221 */ /* 0x000fc40000010100 */
[----:B------:R-:W-:Y:S02]  /*22b0*/  SHF.L.U32 R55, R55, 0x10, RZ ;  /* 0x0000001037377819 */ /* 0x000fe400000006ff */
        /* <DEDUP_REMOVED lines=21> */
.L_x_311:
[----:B------:R-:W-:Y:S01]  /*2410*/  FMUL.FTZ R90, R83, R84 ;  /* 0x00000054535a7220 */ /* 0x000fe20000410000 */
[----:B------:R-:W-:Y:S01]  /*2420*/  FMUL.FTZ R81, R55, R82 ;  /* 0x0000005237517220 */ /* 0x000fe20000410000 */
[----:B------:R-:W-:Y:S01]  /*2430*/  ISETP.GT.AND P0, PT, R8, 0x1e, PT ;  /* 0x0000001e0800780c */ /* 0x000fe20003f04270 */
[----:B------:R-:W-:Y:S01]  /*2440*/  FFMA.FTZ R85, R22, R29, RZ ;  /* 0x0000001d16557223 */ /* 0x000fe200000100ff */
[----:B------:R-:W-:Y:S01]  /*2450*/  FFMA.FTZ R23, R52, R90, R23 ;  /* 0x0000005a34177223 */ /* 0x000fe20000010017 */
[----:B------:R-:W-:Y:S01]  /*2460*/  FADD.FTZ R90, R25, R90 ;  /* 0x0000005a195a7221 */ /* 0x000fe20000010000 */
[----:B------:R-:W-:Y:S01]  /*2470*/  FADD.FTZ R22, RZ, R33 ;  /* 0x00000021ff167221 */ /* 0x000fe20000010000 */
[----:B------:R-:W0:Y:S01]  /*2480*/  S2UR UR11, SR_CgaCtaId ;  /* 0x00000000000b79c3 */ /* 0x000e220000008800 */
[----:B------:R-:W-:Y:S01]  /*2490*/  FFMA.FTZ R25, R54, R81, R23 ;  /* 0x0000005136197223 */ /* 0x000fe20000010017 */
[----:B------:R-:W-:Y:S01]  /*24a0*/  FADD.FTZ R23, R81, R90 ;  /* 0x0000005a51177221 */ /* 0x000fe20000010000 */
[----:B------:R-:W-:Y:S01]  /*24b0*/  FFMA.FTZ R81, R24, R33, RZ ;  /* 0x0000002118517223 */ /* 0x000fe200000100ff */
[----:B------:R-:W-:Y:S01]  /*24c0*/  FADD.FTZ R24, RZ, R29 ;  /* 0x0000001dff187221 */ /* 0x000fe20000010000 */
[----:B------:R-:W-:Y:S01]  /*24d0*/  UMOV UR6, 0x400 ;  /* 0x0000040000067882 */ /* 0x000fe20000000000 */
[----:B------:R-:W1:Y:S01]  /*24e0*/  SHFL.DOWN PT, R90, R25, 0x1, 0x1f ;  /* 0x08201f00195a7f89 */ /* 0x000e6200000e0000 */
[----:B------:R-:W-:Y:S01]  /*24f0*/  FFMA.FTZ R91, R28, R31, R81 ;  /* 0x0000001f1c5b7223 */ /* 0x000fe20000010051 */
[----:B------:R-:W-:Y:S01]  /*2500*/  FFMA.FTZ R81, R26, R27, R85 ;  /* 0x0000001b1a517223 */ /* 0x000fe20000010055 */
[----:B------:R-:W-:Y:S01]  /*2510*/  FADD.FTZ R26, R22, R31 ;  /* 0x0000001f161a7221 */ /* 0x000fe20000010000 */
[----:B------:R-:W2:Y:S01]  /*2520*/  SHFL.DOWN PT, R92, R23, 0x1, 0x1f ;  /* 0x08201f00175c7f89 */ /* 0x000ea200000e0000 */
        /* <DEDUP_REMOVED lines=10> */
[----:B------:R-:W3:Y:S01]  /*25d0*/  LDC R81, c[0x0][0xc] ;  /* 0x00000300ff517b82 */ /* 0x000ee20000000800 */
[----:B------:R-:W-:Y:S01]  /*25e0*/  FFMA.FTZ R27, R40, R43, R27 ;  /* 0x0000002b281b7223 */ /* 0x000fe2000001001b */
[----:B------:R-:W-:Y:S01]  /*25f0*/  FFMA.FTZ R91, R46, R47, R91 ;  /* 0x0000002f2e5b7223 */ /* 0x000fe2000001005b */
[----:B------:R-:W-:Y:S01]  /*2600*/  FADD.FTZ R26, R26, R45 ;  /* 0x0000002d1a1a7221 */ /* 0x000fe20000010000 */
[----:B------:R-:W-:Y:S01]  /*2610*/  FADD.FTZ R28, R28, R43 ;  /* 0x0000002b1c1c7221 */ /* 0x000fe20000010000 */
[----:B------:R-:W-:Y:S01]  /*2620*/  UIADD3 UR5, UR6, 0xd0, URZ ;  /* 0x000000d006057890 */ /* 0x000fe2000fffe03f */
[----:B------:R-:W-:Y:S01]  /*2630*/  FFMA.FTZ R29, R50, R53, R91 ;  /* 0x00000035321d7223 */ /* 0x000fe2000001005b */
[----:B------:R-:W-:Y:S01]  /*2640*/  FFMA.FTZ R27, R44, R49, R27 ;  /* 0x000000312c1b7223 */ /* 0x000fe2000001001b */
[----:B------:R-:W-:Y:S01]  /*2650*/  FADD.FTZ R26, R26, R47 ;  /* 0x0000002f1a1a7221 */ /* 0x000fe20000010000 */
[----:B-1----:R-:W-:Y:S01]  /*2660*/  @!P0 FADD.FTZ R25, R25, R90 ;  /* 0x0000005a19198221 */ /* 0x002fe20000010000 */
[----:B------:R-:W-:Y:S01]  /*2670*/  FADD.FTZ R28, R28, R49 ;  /* 0x000000311c1c7221 */ /* 0x000fe20000010000 */
[C---:B------:R-:W-:Y:S01]  /*2680*/  ISETP.NE.AND P3, PT, R8.reuse, RZ, PT ;  /* 0x000000ff0800720c */ /* 0x040fe20003f65270 */
[----:B0-----:R-:W-:Y:S01]  /*2690*/  ULEA UR5, UR11, UR5, 0x18 ;  /* 0x000000050b057291 */ /* 0x001fe2000f8ec03f */
[----:B--2---:R-:W-:Y:S01]  /*26a0*/  @!P0 FADD.FTZ R23, R23, R92 ;  /* 0x0000005c17178221 */ /* 0x004fe20000010000 */
[----:B------:R-:W0:Y:S01]  /*26b0*/  SHFL.DOWN PT, R90, R25, 0x2, 0x1f ;  /* 0x08401f00195a7f89 */ /* 0x000e2200000e0000 */
[----:B------:R-:W-:Y:S01]  /*26c0*/  ISETP.GT.AND P0, PT, R8, 0x1d, PT ;  /* 0x0000001d0800780c */ /* 0x000fe20003f04270 */
[----:B------:R-:W-:Y:S01]  /*26d0*/  FFMA.FTZ R27, R48, R51, R27 ;  /* 0x00000033301b7223 */ /* 0x000fe2000001001b */
[C---:B------:R-:W-:Y:S01]  /*26e0*/  ISETP.NE.AND P2, PT, R77.reuse, RZ, PT ;  /* 0x000000ff4d00720c */ /* 0x040fe20003f45270 */
[----:B------:R-:W1:Y:S01]  /*26f0*/  SHFL.DOWN PT, R92, R23, 0x2, 0x1f ;  /* 0x08401f00175c7f89 */ /* 0x000e6200000e0000 */
[----:B------:R-:W-:Y:S01]  /*2700*/  FADD.FTZ R26, R26, R53 ;  /* 0x000000351a1a7221 */ /* 0x000fe20000010000 */
[----:B------:R-:W-:Y:S01]  /*2710*/  FADD.FTZ R28, R28, R51 ;  /* 0x000000331c1c7221 */ /* 0x000fe20000010000 */
[----:B------:R-:W-:Y:S01]  /*2720*/  FFMA.FTZ R53, R54, R55, R27 ;  /* 0x0000003736357223 */ /* 0x000fe2000001001b */
[----:B------:R-:W-:Y:S01]  /*2730*/  FFMA.FTZ R52, R52, R83, R29 ;  /* 0x0000005334347223 */ /* 0x000fe2000001001d */
[----:B------:R-:W-:Y:S01]  /*2740*/  FADD.FTZ R54, R26, R83 ;  /* 0x000000531a367221 */ /* 0x000fe20000010000 */
[----:B------:R-:W-:Y:S01]  /*2750*/  FADD.FTZ R55, R28, R55 ;  /* 0x000000371c377221 */ /* 0x000fe20000010000 */
[C---:B------:R-:W-:Y:S01]  /*2760*/  LEA R85, R77.reuse, UR5, 0x4 ;  /* 0x000000054d557c11 */ /* 0x040fe2000f8e20ff */
[----:B------:R-:W-:Y:S01]  /*2770*/  BSSY B0, `(.L_x_312) ;  /* 0x000004c000007945 */ /* 0x000fe20003800000 */
[----:B------:R-:W-:Y:S01]  /*2780*/  ISETP.GT.U32.AND P4, PT, R77, 0x13, PT ;  /* 0x000000134d00780c */ /* 0x000fe20003f84070 */
[----:B------:R-:W-:-:S02]  /*2790*/  IMAD R83, R36, 0x14, R77 ;  /* 0x0000001424537824 */ /* 0x000fc400078e024d */
[----:B------:R-:W-:Y:S01]  /*27a0*/  STS.128 [R85], R52 ;  /* 0x0000003455007388 */ /* 0x000fe20000000c00 */
[----:B0-----:R-:W-:Y:S01]  /*27b0*/  @!P0 FADD.FTZ R25, R25, R90 ;  /* 0x0000005a19198221 */ /* 0x001fe20000010000 */
[----:B-1----:R-:W-:-:S04]  /*27c0*/  @!P0 FADD.FTZ R23, R23, R92 ;  /* 0x0000005c17178221 */ /* 0x002fc80000010000 */
[----:B------:R-:W0:Y:S01]  /*27d0*/  SHFL.DOWN PT, R90, R25, 0x4, 0x1f ;  /* 0x08801f00195a7f89 */ /* 0x000e2200000e0000 */
[----:B------:R-:W-:-:S03]  /*27e0*/  ISETP.GT.AND P0, PT, R8, 0x1b, PT ;  /* 0x0000001b0800780c */ /* 0x000fc60003f04270 */
[----:B------:R-:W1:Y:S10]  /*27f0*/  SHFL.DOWN PT, R92, R23, 0x4, 0x1f ;  /* 0x08801f00175c7f89 */ /* 0x000e7400000e0000 */
[----:B0-----:R-:W-:Y:S01]  /*2800*/  @!P0 FADD.FTZ R25, R25, R90 ;  /* 0x0000005a19198221 */ /* 0x001fe20000010000 */
[----:B-1----:R-:W-:Y:S01]  /*2810*/  @!P0 FADD.FTZ R23, R23, R92 ;  /* 0x0000005c17178221 */ /* 0x002fe20000010000 */
[----:B------:R-:W-:-:S03]  /*2820*/  ISETP.GT.AND P0, PT, R8, 0x17, PT ;  /* 0x000000170800780c */ /* 0x000fc60003f04270 */
[----:B------:R-:W0:Y:S04]  /*2830*/  SHFL.DOWN PT, R92, R25, 0x8, 0x1f ;  /* 0x09001f00195c7f89 */ /* 0x000e2800000e0000 */
[----:B------:R-:W1:Y:S06]  /*2840*/  SHFL.DOWN PT, R90, R23, 0x8, 0x1f ;  /* 0x09001f00175a7f89 */ /* 0x000e6c00000e0000 */
[----:B0-----:R-:W-:Y:S01]  /*2850*/  @!P0 FADD.FTZ R25, R25, R92 ;  /* 0x0000005c19198221 */ /* 0x001fe20000010000 */
[----:B-1----:R-:W-:-:S04]  /*2860*/  @!P0 FADD.FTZ R23, R23, R90 ;  /* 0x0000005a17178221 */ /* 0x002fc80000010000 */
[----:B------:R-:W0:Y:S01]  /*2870*/  SHFL.DOWN PT, R22, R25, 0x10, 0x1f ;  /* 0x0a001f0019167f89 */ /* 0x000e2200000e0000 */
[----:B------:R-:W-:Y:S01]  /*2880*/  ISETP.GT.AND P0, PT, R8, 0xf, PT ;  /* 0x0000000f0800780c */ /* 0x000fe20003f04270 */
[----:B------:R-:W1:Y:S02]  /*2890*/  LDC.64 R90, c[0x0][0x268] ;  /* 0x00009a00ff5a7b82 */ /* 0x000e640000000a00 */
[----:B------:R-:W2:Y:S10]  /*28a0*/  SHFL.DOWN PT, R24, R23, 0x10, 0x1f ;  /* 0x0a001f0017187f89 */ /* 0x000eb400000e0000 */
[----:B0-----:R-:W-:Y:S01]  /*28b0*/  @!P0 FADD.FTZ R25, R25, R22 ;  /* 0x0000001619198221 */ /* 0x001fe20000010000 */
[----:B--2---:R-:W-:-:S04]  /*28c0*/  @!P0 FADD.FTZ R23, R23, R24 ;  /* 0x0000001817178221 */ /* 0x004fc80000010000 */
[----:B------:R-:W-:Y:S02]  /*28d0*/  MOV R22, R25 ;  /* 0x0000001900167202 */ /* 0x000fe40000000f00 */
[----:B---3--:R-:W-:-:S03]  /*28e0*/  ISETP.GE.U32.AND P0, PT, R81, 0x2, PT ;  /* 0x000000025100780c */ /* 0x008fc60003f06070 */
[----:B------:R0:W-:Y:S01]  /*28f0*/  @!P3 STS.64 [R0+0x18], R22 ;  /* 0x000018160000b388 */ /* 0x0001e20000000a00 */
[----:B------:R-:W-:Y:S06]  /*2900*/  BAR.SYNC.DEFER_BLOCKING 0x0 ;  /* 0x0000000000007b1d */ /* 0x000fec0000010000 */
[----:B------:R-:W-:Y:S05]  /*2910*/  @P2 BRA `(.L_x_313) ;  /* 0x0000000000c42947 */ /* 0x000fea0003800000 */
[----:B------:R-:W-:-:S09]  /*2920*/  ULEA UR5, UR11, UR6, 0x18 ;  /* 0x000000060b057291 */ /* 0x000fd2000f8ec03f */
[----:B------:R-:W2:Y:S04]  /*2930*/  LDS.128 R24, [UR5+0x20] ;  /* 0x00002005ff187984 */ /* 0x000ea80008000c00 */
[----:B------:R-:W3:Y:S04]  /*2940*/  LDS.128 R40, [UR5+0x30] ;  /* 0x00003005ff287984 */ /* 0x000ee80008000c00 */
[----:B------:R-:W4:Y:S04]  /*2950*/  LDS.128 R36, [UR5+0x40] ;  /* 0x00004005ff247984 */ /* 0x000f280008000c00 */
[----:B------:R-:W5:Y:S04]  /*2960*/  LDS.128 R32, [UR5+0x50] ;  /* 0x00005005ff207984 */ /* 0x000f680008000c00 */
[----:B------:R-:W1:Y:S04]  /*2970*/  LDS.128 R28, [UR5+0x60] ;  /* 0x00006005ff1c7984 */ /* 0x000e680008000c00 */
[----:B------:R-:W1:Y:S01]  /*2980*/  LDS.128 R44, [UR5+0x70] ;  /* 0x00007005ff2c7984 */ /* 0x000e620008000c00 */
[----:B--2---:R-:W-:Y:S01]  /*2990*/  FADD.FTZ R49, R22, R24 ;  /* 0x0000001816317221 */ /* 0x004fe20000010000 */
[----:B0-----:R-:W-:-:S03]  /*29a0*/  FADD.FTZ R22, R23, R25 ;  /* 0x0000001917167221 */ /* 0x001fc60000010000 */
[----:B------:R-:W-:Y:S01]  /*29b0*/  FADD.FTZ R49, R49, R26 ;  /* 0x0000001a31317221 */ /* 0x000fe20000010000 */
[----:B------:R-:W-:Y:S02]  /*29c0*/  FADD.FTZ R22, R22, R27 ;  /* 0x0000001b16167221 */ /* 0x000fe40000010000 */
[----:B------:R-:W0:Y:S01]  /*29d0*/  LDS.128 R24, [UR5+0x80] ;  /* 0x00008005ff187984 */ /* 0x000e220008000c00 */
[----:B---3--:R-:W-:Y:S01]  /*29e0*/  FADD.FTZ R49, R49, R40 ;  /* 0x0000002831317221 */ /* 0x008fe20000010000 */
[----:B------:R-:W-:-:S03]  /*29f0*/  FADD.FTZ R22, R22, R41 ;  /* 0x0000002916167221 */ /* 0x000fc60000010000 */
[----:B------:R-:W-:Y:S01]  /*2a00*/  FADD.FTZ R49, R49, R42 ;  /* 0x0000002a31317221 */ /* 0x000fe20000010000 */
[----:B------:R-:W-:Y:S02]  /*2a10*/  FADD.FTZ R22, R22, R43 ;  /* 0x0000002b16167221 */ /* 0x000fe40000010000 */
[----:B------:R-:W2:Y:S01]  /*2a20*/  LDS.128 R40, [UR5+0x90] ;  /* 0x00009005ff287984 */ /* 0x000ea20008000c00 */
[----:B----4-:R-:W-:Y:S01]  /*2a30*/  FADD.FTZ R49, R49, R36 ;  /* 0x0000002431317221 */ /* 0x010fe20000010000 */
[----:B------:R-:W-:-:S03]  /*2a40*/  FADD.FTZ R22, R22, R37 ;  /* 0x0000002516167221 */ /* 0x000fc60000010000 */
[----:B------:R-:W-:Y:S01]  /*2a50*/  FADD.FTZ R49, R49, R38 ;  /* 0x0000002631317221 */ /* 0x000fe20000010000 */
[----:B------:R-:W-:Y:S02]  /*2a60*/  FADD.FTZ R22, R22, R39 ;  /* 0x0000002716167221 */ /* 0x000fe40000010000 */
[----:B------:R-:W3:Y:S01]  /*2a70*/  LDS.128 R36, [UR5+0xa0] ;  /* 0x0000a005ff247984 */ /* 0x000ee20008000c00 */
[----:B-----5:R-:W-:Y:S01]  /*2a80*/  FADD.FTZ R49, R49, R32 ;  /* 0x0000002031317221 */ /* 0x020fe20000010000 */
[----:B------:R-:W-:-:S03]  /*2a90*/  FADD.FTZ R22, R22, R33 ;  /* 0x0000002116167221 */ /* 0x000fc60000010000 */
[----:B------:R-:W-:Y:S01]  /*2aa0*/  FADD.FTZ R49, R49, R34 ;  /* 0x0000002231317221 */ /* 0x000fe20000010000 */
[----:B------:R-:W-:Y:S02]  /*2ab0*/  FADD.FTZ R32, R22, R35 ;  /* 0x0000002316207221 */ /* 0x000fe40000010000 */
[----:B------:R-:W4:Y:S01]  /*2ac0*/  LDS.64 R22, [UR5+0xb0] ;  /* 0x0000b005ff167984 */ /* 0x000f220008000a00 */
[----:B-1----:R-:W-:Y:S01]  /*2ad0*/  FADD.FTZ R49, R49, R28 ;  /* 0x0000001c31317221 */ /* 0x002fe20000010000 */
        /* <DEDUP_REMOVED lines=19> */
[----:B----4-:R-:W-:Y:S01]  /*2c10*/  FADD.FTZ R22, R49, R22 ;  /* 0x0000001631167221 */ /* 0x010fe20000010000 */
[----:B------:R-:W-:-:S07]  /*2c20*/  FADD.FTZ R23, R32, R23 ;  /* 0x0000001720177221 */ /* 0x000fce0000010000 */
.L_x_313:
[----:B------:R-:W-:Y:S05]  /*2c30*/  BSYNC B0 ;  /* 0x0000000000007941 */ /* 0x000fea0003800000 */
.L_x_312:
[----:B------:R-:W-:Y:S06]  /*2c40*/  BAR.SYNC.DEFER_BLOCKING 0x0 ;  /* 0x0000000000007b1d */ /* 0x000fec0000010000 */
[----:B------:R-:W-:Y:S04]  /*2c50*/  BSSY B0, `(.L_x_314) ;  /* 0x000009d000007945 */ /* 0x000fe80003800000 */
[----:B------:R-:W-:Y:S05]  /*2c60*/  @P4 BRA `(.L_x_315) ;  /* 0x00000008006c4947 */ /* 0x000fea0003800000 */
[----:B------:R-:W2:Y:S04]  /*2c70*/  LDS.128 R40, [R85+0x140] ;  /* 0x0001400055287984 */ /* 0x000ea80000000c00 */
[----:B------:R-:W3:Y:S04]  /*2c80*/  LDS.128 R32, [R85+0x280] ;  /* 0x0002800055207984 */ /* 0x000ee80000000c00 */
[----:B------:R-:W4:Y:S04]  /*2c90*/  LDS.128 R24, [R85+0x3c0] ;  /* 0x0003c00055187984 */ /* 0x000f280000000c00 */
[----:B------:R-:W5:Y:S04]  /*2ca0*/  LDS.128 R28, [R85+0x500] ;  /* 0x00050000551c7984 */ /* 0x000f680000000c00 */
[----:B------:R-:W0:Y:S04]  /*2cb0*/  LDS.128 R36, [R85+0x640] ;  /* 0x0006400055247984 */ /* 0x000e280000000c00 */
[----:B------:R-:W1:Y:S01]  /*2cc0*/  LDS.128 R48, [R85+0x780] ;  /* 0x0007800055307984 */ /* 0x000e620000000c00 */
[----:B--2---:R-:W-:Y:S01]  /*2cd0*/  FADD.FTZ R45, R52, R40 ;  /* 0x00000028342d7221 */ /* 0x004fe20000010000 */
[----:B------:R-:W-:Y:S01]  /*2ce0*/  FADD.FTZ R40, R53, R41 ;  /* 0x0000002935287221 */ /* 0x000fe20000010000 */
[----:B------:R-:W-:Y:S01]  /*2cf0*/  FADD.FTZ R41, R54, R42 ;  /* 0x0000002a36297221 */ /* 0x000fe20000010000 */
[----:B------:R-:W-:Y:S01]  /*2d00*/  FADD.FTZ R42, R55, R43 ;  /* 0x0000002b372a7221 */ /* 0x000fe20000010000 */
[----:B---3--:R-:W-:Y:S01]  /*2d10*/  FADD.FTZ R53, R45, R32 ;  /* 0x000000202d357221 */ /* 0x008fe20000010000 */
[----:B------:R-:W-:Y:S01]  /*2d20*/  FADD.FTZ R52, R40, R33 ;  /* 0x0000002128347221 */ /* 0x000fe20000010000 */
[----:B------:R-:W2:Y:S01]  /*2d30*/  LDS.128 R44, [R85+0x8c0] ;  /* 0x0008c000552c7984 */ /* 0x000ea20000000c00 */
[----:B------:R-:W-:Y:S01]  /*2d40*/  FADD.FTZ R55, R41, R34 ;  /* 0x0000002229377221 */ /* 0x000fe20000010000 */
[----:B------:R-:W-:Y:S01]  /*2d50*/  FADD.FTZ R54, R42, R35 ;  /* 0x000000232a367221 */ /* 0x000fe20000010000 */
[----:B----4-:R-:W-:Y:S01]  /*2d60*/  FADD.FTZ R53, R53, R24 ;  /* 0x0000001835357221 */ /* 0x010fe20000010000 */
[----:B------:R-:W3:Y:S01]  /*2d70*/  LDS.128 R40, [R85+0xa00] ;  /* 0x000a000055287984 */ /* 0x000ee20000000c00 */
[----:B------:R-:W-:Y:S01]  /*2d80*/  FADD.FTZ R52, R52, R25 ;  /* 0x0000001934347221 */ /* 0x000fe20000010000 */
[----:B------:R-:W-:Y:S01]  /*2d90*/  FADD.FTZ R55, R55, R26 ;  /* 0x0000001a37377221 */ /* 0x000fe20000010000 */
[----:B------:R-:W-:Y:S01]  /*2da0*/  FADD.FTZ R54, R54, R27 ;  /* 0x0000001b36367221 */ /* 0x000fe20000010000 */
[----:B------:R-:W4:Y:S01]  /*2db0*/  LDS.128 R32, [R85+0xb40] ;  /* 0x000b400055207984 */ /* 0x000f220000000c00 */
[----:B-----5:R-:W-:Y:S01]  /*2dc0*/  FADD.FTZ R53, R53, R28 ;  /* 0x0000001c35357221 */ /* 0x020fe20000010000 */
[----:B------:R-:W-:Y:S01]  /*2dd0*/  FADD.FTZ R52, R52, R29 ;  /* 0x0000001d34347221 */ /* 0x000fe20000010000 */
[----:B------:R-:W-:Y:S01]  /*2de0*/  FADD.FTZ R55, R55, R30 ;  /* 0x0000001e37377221 */ /* 0x000fe20000010000 */
[----:B------:R-:W5:Y:S01]  /*2df0*/  LDS.128 R24, [R85+0xc80] ;  /* 0x000c800055187984 */ /* 0x000f620000000c00 */
[----:B------:R-:W-:Y:S01]  /*2e00*/  FADD.FTZ R54, R54, R31 ;  /* 0x0000001f36367221 */ /* 0x000fe20000010000 */
        /* <DEDUP_REMOVED lines=9> */
[----:B------:R-:W1:Y:S04]  /*2ea0*/  LDS.128 R36, [R85+0xf00] ;  /* 0x000f000055247984 */ /* 0x000e680000000c00 */
[----:B------:R-:W1:Y:S01]  /*2eb0*/  LDS.128 R48, [R85+0x1040] ;  /* 0x0010400055307984 */ /* 0x000e620000000c00 */
        /* <DEDUP_REMOVED lines=13> */
[----:B------:R-:W-:Y:S01]  /*2f90*/  LDS.128 R40, [R85+0x1400] ;  /* 0x0014000055287984 */ /* 0x000fe20000000c00 */
[----:B-----5:R-:W-:Y:S01]  /*2fa0*/  FADD.FTZ R53, R53, R24 ;  /* 0x0000001835357221 */ /* 0x020fe20000010000 */
[----:B------:R-:W-:Y:S01]  /*2fb0*/  FADD.FTZ R52, R52, R25 ;  /* 0x0000001934347221 */ /* 0x000fe20000010000 */
[----:B------:R-:W-:Y:S01]  /*2fc0*/  FADD.FTZ R55, R55, R26 ;  /* 0x0000001a37377221 */ /* 0x000fe20000010000 */
[----:B------:R-:W3:Y:S01]  /*2fd0*/  LDS.128 R32, [R85+0x12c0] ;  /* 0x0012c00055207984 */ /* 0x000ee20000000c00 */
[----:B------:R-:W-:Y:S01]  /*2fe0*/  FADD.FTZ R54, R54, R27 ;  /* 0x0000001b36367221 */ /* 0x000fe20000010000 */
[----:B0-----:R-:W-:Y:S01]  /*2ff0*/  FADD.FTZ R53, R53, R28 ;  /* 0x0000001c35357221 */ /* 0x001fe20000010000 */
[----:B------:R-:W-:Y:S01]  /*3000*/  FADD.FTZ R52, R52, R29 ;  /* 0x0000001d34347221 */ /* 0x000fe20000010000 */
[----:B------:R-:W0:Y:S01]  /*3010*/  LDS.128 R24, [R85+0x1540] ;  /* 0x0015400055187984 */ /* 0x000e220000000c00 */
[----:B------:R-:W-:Y:S01]  /*3020*/  FADD.FTZ R55, R55, R30 ;  /* 0x0000001e37377221 */ /* 0x000fe20000010000 */
[----:B------:R-:W-:Y:S01]  /*3030*/  FADD.FTZ R54, R54, R31 ;  /* 0x0000001f36367221 */ /* 0x000fe20000010000 */
[----:B-1----:R-:W-:Y:S01]  /*3040*/  FADD.FTZ R53, R53, R36 ;  /* 0x0000002435357221 */ /* 0x002fe20000010000 */
[----:B------:R-:W-:Y:S01]  /*3050*/  FADD.FTZ R52, R52, R37 ;  /* 0x0000002534347221 */ /* 0x000fe20000010000 */
[----:B------:R-:W-:Y:S01]  /*3060*/  FADD.FTZ R55, R55, R38 ;  /* 0x0000002637377221 */ /* 0x000fe20000010000 */
[----:B------:R-:W-:Y:S01]  /*3070*/  FADD.FTZ R54, R54, R39 ;  /* 0x0000002736367221 */ /* 0x000fe20000010000 */
[----:B------:R-:W1:Y:S01]  /*3080*/  LDS.128 R28, [R85+0x1680] ;  /* 0x00168000551c7984 */ /* 0x000e620000000c00 */
[----:B------:R-:W-:Y:S01]  /*3090*/  FADD.FTZ R53, R53, R48 ;  /* 0x0000003035357221 */ /* 0x000fe20000010000 */
[----:B------:R-:W-:Y:S01]  /*30a0*/  FADD.FTZ R52, R52, R49 ;  /* 0x0000003134347221 */ /* 0x000fe20000010000 */
[----:B------:R-:W-:Y:S01]  /*30b0*/  FADD.FTZ R55, R55, R50 ;  /* 0x0000003237377221 */ /* 0x000fe20000010000 */
[----:B------:R-:W-:Y:S01]  /*30c0*/  FADD.FTZ R54, R54, R51 ;  /* 0x0000003336367221 */ /* 0x000fe20000010000 */
[----:B------:R-:W4:Y:S04]  /*30d0*/  LDS.128 R36, [R85+0x17c0] ;  /* 0x0017c00055247984 */ /* 0x000f280000000c00 */
[----:B------:R-:W5:Y:S01]  /*30e0*/  LDS.128 R48, [R85+0x1900] ;  /* 0x0019000055307984 */ /* 0x000f620000000c00 */
[----:B--2---:R-:W-:Y:S01]  /*30f0*/  FADD.FTZ R53, R53, R44 ;  /* 0x0000002c35357221 */ /* 0x004fe20000010000 */
[----:B------:R-:W-:Y:S01]  /*3100*/  FADD.FTZ R52, R52, R45 ;  /* 0x0000002d34347221 */ /* 0x000fe20000010000 */
[----:B------:R-:W-:Y:S01]  /*3110*/  FADD.FTZ R55, R55, R46 ;  /* 0x0000002e37377221 */ /* 0x000fe20000010000 */
[----:B------:R-:W-:-:S02]  /*3120*/  FADD.FTZ R54, R54, R47 ;  /* 0x0000002f36367221 */ /* 0x000fc40000010000 */
[----:B------:R-:W-:Y:S01]  /*3130*/  LDS.128 R44, [R85+0x1cc0] ;  /* 0x001cc000552c7984 */ /* 0x000fe20000000c00 */
[----:B---3--:R-:W-:Y:S01]  /*3140*/  FADD.FTZ R53, R53, R32 ;  /* 0x0000002035357221 */ /* 0x008fe20000010000 */
[----:B------:R-:W-:Y:S01]  /*3150*/  FADD.FTZ R52, R52, R33 ;  /* 0x0000002134347221 */ /* 0x000fe20000010000 */
[----:B------:R-:W-:Y:S01]  /*3160*/  FADD.FTZ R55, R55, R34 ;  /* 0x0000002237377221 */ /* 0x000fe20000010000 */
[----:B------:R-:W-:Y:S01]  /*3170*/  FADD.FTZ R54, R54, R35 ;  /* 0x0000002336367221 */ /* 0x000fe20000010000 */
[----:B------:R-:W-:Y:S01]  /*3180*/  FADD.FTZ R53, R53, R40 ;  /* 0x0000002835357221 */ /* 0x000fe20000010000 */
[----:B------:R-:W2:Y:S01]  /*3190*/  LDS.128 R32, [R85+0x1a40] ;  /* 0x001a400055207984 */ /* 0x000ea20000000c00 */
[----:B------:R-:W-:Y:S01]  /*31a0*/  FADD.FTZ R52, R52, R41 ;  /* 0x0000002934347221 */ /* 0x000fe20000010000 */
[----:B------:R-:W-:Y:S01]  /*31b0*/  FADD.FTZ R55, R55, R42 ;  /* 0x0000002a37377221 */ /* 0x000fe20000010000 */
[----:B------:R-:W-:Y:S01]  /*31c0*/  FADD.FTZ R54, R54, R43 ;  /* 0x0000002b36367221 */ /* 0x000fe20000010000 */
[----:B0-----:R-:W-:Y:S01]  /*31d0*/  FADD.FTZ R53, R53, R24 ;  /* 0x0000001835357221 */ /* 0x001fe20000010000 */
[----:B------:R-:W0:Y:S01]  /*31e0*/  LDS.128 R40, [R85+0x1b80] ;  /* 0x001b800055287984 */ /* 0x000e220000000c00 */
[----:B------:R-:W-:Y:S01]  /*31f0*/  FADD.FTZ R52, R52, R25 ;  /* 0x0000001934347221 */ /* 0x000fe20000010000 */
[----:B------:R-:W-:Y:S01]  /*3200*/  FADD.FTZ R55, R55, R26 ;  /* 0x0000001a37377221 */ /* 0x000fe20000010000 */
[----:B------:R-:W-:Y:S01]  /*3210*/  FADD.FTZ R54, R54, R27 ;  /* 0x0000001b36367221 */ /* 0x000fe20000010000 */
[----:B-1----:R-:W-:Y:S01]  /*3220*/  FADD.FTZ R53, R53, R28 ;  /* 0x0000001c35357221 */ /* 0x002fe20000010000 */
[----:B------:R-:W1:Y:S01]  /*3230*/  LDS.128 R24, [R85+0x1e00] ;  /* 0x001e000055187984 */ /* 0x000e620000000c00 */
        /* <DEDUP_REMOVED lines=14> */
[----:B--2---:R-:W-:Y:S01]  /*3320*/  FADD.FTZ R53, R53, R32 ;  /* 0x0000002035357221 */ /* 0x004fe20000010000 */
[----:B------:R-:W-:Y:S01]  /*3330*/  FADD.FTZ R52, R52, R33 ;  /* 0x0000002134347221 */ /* 0x000fe20000010000 */
[----:B------:R-:W-:Y:S01]  /*3340*/  FADD.FTZ R55, R55, R34 ;  /* 0x0000002237377221 */ /* 0x000fe20000010000 */
[----:B------:R-:W-:-:S02]  /*3350*/  FADD.FTZ R54, R54, R35 ;  /* 0x0000002336367221 */ /* 0x000fc40000010000 */
[----:B------:R-:W2:Y:S01]  /*3360*/  LDS.128 R32, [R85+0x2080] ;  /* 0x0020800055207984 */ /* 0x000ea20000000c00 */
[----:B0-----:R-:W-:Y:S01]  /*3370*/  FADD.FTZ R53, R53, R40 ;  /* 0x0000002835357221 */ /* 0x001fe20000010000 */
        /* <DEDUP_REMOVED lines=42> */
.L_x_315:
[----:B------:R-:W-:Y:S05]  /*3620*/  BSYNC B0 ;  /* 0x0000000000007941 */ /* 0x000fea0003800000 */
.L_x_314:
[----:B------:R-:W-:Y:S01]  /*3630*/  BSSY B0, `(.L_x_316) ;  /* 0x000000f000007945 */ /* 0x000fe20003800000 */
[----:B------:R-:W-:Y:S01]  /*3640*/  PRMT R32, R65, 0x7632, R32 ;  /* 0x0000763241207816 */ /* 0x000fe20000000020 */
[----:B-1----:R-:W-:Y:S02]  /*3650*/  IMAD.WIDE R90, R83, 0x4, R90 ;  /* 0x00000004535a7825 */ /* 0x002fe400078e025a */
[----:B------:R-:W-:Y:S05]  /*3660*/  @P4 BRA `(.L_x_317) ;  /* 0x00000000002c4947 */ /* 0x000fea0003800000 */
[----:B------:R-:W1:Y:S01]  /*3670*/  LDC.64 R24, c[0x0][0x288] ;  /* 0x0000a200ff187b82 */ /* 0x000e620000000a00 */
[-C--:B------:R-:W-:Y:S01]  /*3680*/  LEA R30, P3, R2, R90.reuse, 0x2 ;  /* 0x0000005a021e7211 */ /* 0x080fe200078610ff */
[----:B------:R2:W-:Y:S01]  /*3690*/  REDG.E.ADD.F32.FTZ.RN.STRONG.GPU desc[UR8][R90.64], R52 ;  /* 0x000000345a0079a6 */ /* 0x0005e2000c10f388 */
[----:B------:R-:W-:Y:S02]  /*36a0*/  LEA R26, P6, R4, R90, 0x2 ;  /* 0x0000005a041a7211 */ /* 0x000fe400078c10ff */
[C---:B------:R-:W-:Y:S02]  /*36b0*/  IADD3.X R31, R91.reuse, R5, RZ, P3, !PT ;  /* 0x000000055b1f7210 */ /* 0x040fe40001ffe4ff */
[----:B------:R-:W-:-:S03]  /*36c0*/  IADD3.X R27, R91, R6, RZ, P6, !PT ;  /* 0x000000065b1b7210 */ /* 0x000fc600037fe4ff */
[----:B------:R2:W-:Y:S01]  /*36d0*/  REDG.E.ADD.F32.FTZ.RN.STRONG.GPU desc[UR8][R30.64], R53 ;  /* 0x000000351e0079a6 */ /* 0x0005e2000c10f388 */
[----:B-1----:R-:W-:-:S04]  /*36e0*/  LEA R28, P4, R24, R90, 0x2 ;  /* 0x0000005a181c7211 */ /* 0x002fc800078810ff */
[----:B------:R-:W-:-:S05]  /*36f0*/  LEA.HI.X R29, R24, R91, R25, 0x2, P4 ;  /* 0x0000005b181d7211 */ /* 0x000fca00020f1419 */
[----:B------:R2:W-:Y:S04]  /*3700*/  REDG.E.ADD.F32.FTZ.RN.STRONG.GPU desc[UR8][R28.64], R54 ;  /* 0x000000361c0079a6 */ /* 0x0005e8000c10f388 */
[----:B------:R2:W-:Y:S02]  /*3710*/  REDG.E.ADD.F32.FTZ.RN.STRONG.GPU desc[UR8][R26.64], R55 ;  /* 0x000000371a0079a6 */ /* 0x0005e4000c10f388 */
.L_x_317:
[----:B------:R-:W-:Y:S05]  /*3720*/  BSYNC B0 ;  /* 0x0000000000007941 */ /* 0x000fea0003800000 */
.L_x_316:
        /* <DEDUP_REMOVED lines=16> */
[----:B------:R-:W1:Y:S01]  /*3830*/  LDC R49, c[0x0][0x10] ;  /* 0x00000400ff317b82 */ /* 0x000e620000000800 */
[----:B------:R-:W3:Y:S01]  /*3840*/  S2R R48, SR_CTAID.Y ;  /* 0x0000000000307919 */ /* 0x000ee20000002600 */
[----:B--2---:R-:W-:-:S06]  /*3850*/  LOP3.LUT R26, R67, 0x1, RZ, 0xc0, !PT ;  /* 0x00000001431a7812 */ /* 0x004fcc00078ec0ff */
[----:B------:R-:W2:Y:S08]  /*3860*/  LDC.64 R24, c[0x0][0x258] ;  /* 0x00009600ff187b82 */ /* 0x000eb00000000a00 */
[----:B------:R-:W4:Y:S01]  /*3870*/  LDC.64 R52, c[0x0][0x260] ;  /* 0x00009800ff347b82 */ /* 0x000f220000000a00 */
[----:B-1----:R-:W-:-:S04]  /*3880*/  IMAD R26, R26, R49, RZ ;  /* 0x000000311a1a7224 */ /* 0x002fc800078e02ff */
[C---:B------:R-:W-:Y:S01]  /*3890*/  IMAD R28, R26.reuse, R81, RZ ;  /* 0x000000511a1c7224 */ /* 0x040fe200078e02ff */
[----:B---3--:R-:W-:-:S04]  /*38a0*/  IADD3 R27, R26, R48, RZ ;  /* 0x000000301a1b7210 */ /* 0x008fc80007ffe0ff */
[----:B------:R-:W-:Y:S01]  /*38b0*/  SHF.L.U32 R29, R28, 0x1, RZ ;  /* 0x000000011c1d7819 */ /* 0x000fe200000006ff */
[----:B--2---:R-:W-:-:S04]  /*38c0*/  IMAD.WIDE.U32 R24, R27, 0x4, R24 ;  /* 0x000000041b187825 */ /* 0x004fc800078e0018 */
[----:B----4-:R-:W-:Y:S01]  /*38d0*/  IMAD.WIDE R52, R29, 0x4, R52 ;  /* 0x000000041d347825 */ /* 0x010fe200078e0234 */
[----:B------:R-:W-:Y:S06]  /*38e0*/  @P2 BRA `(.L_x_319) ;  /* 0x0000000000602947 */ /* 0x000fec0003800000 */
[----:B------:R-:W1:Y:S01]  /*38f0*/  S2R R8, SR_LANEID ;  /* 0x0000000000087919 */ /* 0x000e620000000000 */
[----:B------:R-:W-:Y:S01]  /*3900*/  HFMA2.MMA R28, -RZ, RZ, 0, 5.9604644775390625e-08 ;  /* 0x00000001ff1c7435 */ /* 0x000fe200000001ff */
[----:B------:R-:W-:Y:S01]  /*3910*/  VOTEU.ANY UR5, UPT, PT ;  /* 0x0000000000057886 */ /* 0x000fe200038e0100 */
[----:B------:R-:W-:Y:S01]  /*3920*/  LOP3.LUT P0, RZ, R67, 0x2, RZ, 0xc0, !PT ;  /* 0x0000000243ff7812 */ /* 0x000fe2000780c0ff */
[----:B------:R-:W-:Y:S01]  /*3930*/  UFLO.U32 UR6, UR5 ;  /* 0x00000005000672bd */ /* 0x000fe200080e0000 */
[----:B------:R-:W-:Y:S01]  /*3940*/  IMAD R27, R49, UR7, R48 ;  /* 0x00000007311b7c24 */ /* 0x000fe2000f8e0230 */
[----:B------:R-:W-:Y:S01]  /*3950*/  UPOPC UR5, UR5 ;  /* 0x00000005000572bf */ /* 0x000fe20008000000 */
[----:B------:R-:W-:Y:S02]  /*3960*/  SEL R31, R81, RZ, !P0 ;  /* 0x000000ff511f7207 */ /* 0x000fe40004000000 */
[----:B------:R-:W-:Y:S02]  /*3970*/  IMAD.WIDE.U32 R26, R27, 0x8, R52 ;  /* 0x000000081b1a7825 */ /* 0x000fe400078e0034 */
[----:B------:R-:W-:-:S02]  /*3980*/  SEL R28, R28, 0xffffffff, !P0 ;  /* 0xffffffff1c1c7807 */ /* 0x000fc40004000000 */
[----:B------:R-:W-:Y:S01]  /*3990*/  ISETP.NE.AND P0, PT, R31, -0x1, PT ;  /* 0xffffffff1f00780c */ /* 0x000fe20003f05270 */
[----:B------:R2:W-:Y:S02]  /*39a0*/  STG.E.64 desc[UR8][R26.64], R22 ;  /* 0x000000161a007986 */ /* 0x0005e4000c101b08 */
[----:B------:R-:W-:Y:S01]  /*39b0*/  IMAD R29, R28, UR5, RZ ;  /* 0x000000051c1d7c24 */ /* 0x000fe2000f8e02ff */
[----:B-1----:R-:W-:-:S13]  /*39c0*/  ISETP.EQ.U32.AND P3, PT, R8, UR6, PT ;  /* 0x0000000608007c0c */ /* 0x002fda000bf62070 */
[----:B------:R-:W-:Y:S06]  /*39d0*/  @P3 MEMBAR.ALL.GPU ;  /* 0x0000000000003992 */ /* 0x000fec000000a000 */
[----:B------:R-:W-:-:S00]  /*39e0*/  @P3 ERRBAR ;  /* 0x00000000000039ab */ /* 0x000fc00000000000 */
[----:B------:R-:W-:Y:S06]  /*39f0*/  @P3 CGAERRBAR ;  /* 0x00000000000035ab */ /* 0x000fec0000000000 */
[----:B------:R2:W-:Y:S01]  /*3a00*/  @P3 REDG.E.ADD.S32.STRONG.GPU desc[UR8][R24.64], R29 ;  /* 0x0000001d1800398e */ /* 0x0005e2000c10e388 */
[----:B------:R-:W-:Y:S05]  /*3a10*/  @!P0 BRA `(.L_x_319) ;  /* 0x0000000000148947 */ /* 0x000fea0003800000 */
.L_x_320:
[----:B--2---:R-:W2:Y:S04]  /*3a20*/  LDG.E.STRONG.GPU R26, desc[UR8][R24.64] ;  /* 0x00000008181a7981 */ /* 0x004ea8000c1ef900 */
[----:B--2---:R-:W-:Y:S01]  /*3a30*/  CCTL.IVALL ;  /* 0x00000000ff00798f */ /* 0x004fe20002000000 */
[----:B------:R-:W-:Y:S05]  /*3a40*/  YIELD ;  /* 0x0000000000007946 */ /* 0x000fea0003800000 */
[----:B------:R-:W-:-:S13]  /*3a50*/  ISETP.NE.AND P0, PT, R26, R31, PT ;  /* 0x0000001f1a00720c */ /* 0x000fda0003f05270 */
[----:B------:R-:W-:Y:S05]  /*3a60*/  @P0 BRA `(.L_x_320) ;  /* 0xfffffffc00ec0947 */ /* 0x000fea000383ffff */
.L_x_319:
[----:B------:R-:W-:Y:S01]  /*3a70*/  ISETP.NE.AND P0, PT, R81, RZ, PT ;  /* 0x000000ff5100720c */ /* 0x000fe20003f05270 */
[----:B------:R-:W-:Y:S05]  /*3a80*/  WARPSYNC.ALL ;  /* 0x0000000000007948 */ /* 0x000fea0003800000 */
[----:B------:R-:W-:Y:S07]  /*3a90*/  BAR.SYNC.DEFER_BLOCKING 0x0 ;  /* 0x0000000000007b1d */ /* 0x000fee0000010000 */
[----:B------:R-:W-:Y:S05]  /*3aa0*/  @!P0 BRA `(.L_x_318) ;  /* 0x0000000c00e88947 */ /* 0x000fea0003800000 */
[----:B--2---:R-:W-:Y:S02]  /*3ab0*/  IADD3 R24, R81, -0x1, RZ ;  /* 0xffffffff51187810 */ /* 0x004fe40007ffe0ff */
[----:B------:R-:W-:Y:S02]  /*3ac0*/  MOV R51, RZ ;  /* 0x000000ff00337202 */ /* 0x000fe40000000f00 */
[----:B------:R-:W-:-:S13]  /*3ad0*/  ISETP.GE.U32.AND P0, PT, R24, 0x3, PT ;  /* 0x000000031800780c */ /* 0x000fda0003f06070 */
[----:B------:R-:W-:Y:S05]  /*3ae0*/  @!P0 BRA `(.L_x_321) ;  /* 0x0000000c00688947 */ /* 0x000fea0003800000 */
[----:B------:R-:W-:Y:S01]  /*3af0*/  LOP3.LUT R50, R81, 0x3, RZ, 0xc0, !PT ;  /* 0x0000000351327812 */ /* 0x000fe200078ec0ff */
[----:B------:R-:W-:-:S03]  /*3b00*/  HFMA2.MMA R51, -RZ, RZ, 0, 0 ;  /* 0x00000000ff337435 */ /* 0x000fc600000001ff */
[----:B------:R-:W-:-:S04]  /*3b10*/  IADD3 R50, -R50, R81, RZ ;  /* 0x0000005132327210 */ /* 0x000fc80007ffe1ff */
[----:B------:R-:W-:-:S13]  /*3b20*/  ISETP.GT.AND P0, PT, R50, RZ, PT ;  /* 0x000000ff3200720c */ /* 0x000fda0003f04270 */
[----:B------:R-:W-:Y:S05]  /*3b30*/  @!P0 BRA `(.L_x_322) ;  /* 0x0000000800d88947 */ /* 0x000fea0003800000 */
[----:B------:R-:W-:Y:S02]  /*3b40*/  ISETP.GT.AND P3, PT, R50, 0xc, PT ;  /* 0x0000000c3200780c */ /* 0x000fe40003f64270 */
[----:B------:R-:W-:-:S11]  /*3b50*/  PLOP3.LUT P0, PT, PT, PT, PT, 0x80, 0x0 ;  /* 0x000000000000781c */ /* 0x000fd60003f0f070 */
[----:B------:R-:W-:Y:S05]  /*3b60*/  @!P3 BRA `(.L_x_323) ;  /* 0x0000000400d0b947 */ /* 0x000fea0003800000 */
[----:B------:R-:W-:-:S13]  /*3b70*/  PLOP3.LUT P0, PT, PT, PT, PT, 0x8, 0x0 ;  /* 0x000000000000781c */ /* 0x000fda0003f0e170 */
.L_x_324:
        /* <DEDUP_REMOVED lines=115> */
.L_x_323:
        /* <DEDUP_REMOVED lines=61> */
.L_x_325:
[----:B------:R-:W-:-:S13]  /*4680*/  ISETP.NE.OR P0, PT, R50, RZ, P0 ;  /* 0x000000ff3200720c */ /* 0x000fda0000705670 */
[----:B------:R-:W-:Y:S05]  /*4690*/  @!P0 BRA `(.L_x_321) ;  /* 0x00000000007c8947 */ /* 0x000fea0003800000 */
.L_x_322:
        /* <DEDUP_REMOVED lines=31> */
.L_x_321:
        /* <DEDUP_REMOVED lines=11> */
.L_x_327:
[----:B------:R-:W-:Y:S05]  /*4940*/  BSYNC B0 ;  /* 0x0000000000007941 */ /* 0x000fea0003800000 */
.L_x_326:
        /* <DEDUP_REMOVED lines=16> */
.L_x_318:
[----:B------:R-:W1:Y:S01]  /*4a50*/  S2UR UR6, SR_CgaCtaId ;  /* 0x00000000000679c3 */ /* 0x000e620000008800 */
[----:B------:R-:W-:Y:S01]  /*4a60*/  UMOV UR5, 0x400 ;  /* 0x0000040000057882 */ /* 0x000fe20000000000 */
[----:B------:R-:W-:Y:S01]  /*4a70*/  SHF.L.U32 R65, R65, 0x10, RZ ;  /* 0x0000001041417819 */ /* 0x000fe200000006ff */
[----:B------:R-:W-:Y:S01]  /*4a80*/  ULDC.64 UR14, c[0x0][0x290] ;  /* 0x0000a400000e7ab9 */ /* 0x000fe20000000a00 */
[----:B--2---:R-:W-:Y:S02]  /*4a90*/  SHF.L.U32 R29, R32, 0x10, RZ ;  /* 0x00000010201d7819 */ /* 0x004fe400000006ff */
[----:B------:R-:W-:Y:S01]  /*4aa0*/  ISETP.GE.U32.AND P0, PT, R74, UR14, PT ;  /* 0x0000000e4a007c0c */ /* 0x000fe2000bf06070 */
[----:B------:R-:W-:Y:S01]  /*4ab0*/  FADD.FTZ R65, -R20, R65 ;  /* 0x0000004114417221 */ /* 0x000fe20000010100 */
[----:B------:R-:W-:-:S03]  /*4ac0*/  SHF.L.U32 R47, R47, 0x10, RZ ;  /* 0x000000102f2f7819 */ /* 0x000fc600000006ff */
[----:B------:R-:W-:Y:S01]  /*4ad0*/  FMUL.FTZ R52, R65, R80 ;  /* 0x0000005041347220 */ /* 0x000fe20000410000 */
[----:B-1----:R-:W-:-:S09]  /*4ae0*/  ULEA UR5, UR6, UR5, 0x18 ;  /* 0x0000000506057291 */ /* 0x002fd2000f8ec03f */
[----:B------:R0:W-:Y:S01]  /*4af0*/  @!P2 STS.64 [UR5+0xc0], R22 ;  /* 0x0000c016ff00a988 */ /* 0x0001e20008000a05 */
[----:B------:R-:W-:Y:S01]  /*4b00*/  BAR.SYNC.DEFER_BLOCKING 0x0 ;  /* 0x0000000000007b1d */ /* 0x000fe20000010000 */
[----:B0-----:R-:W-:Y:S01]  /*4b10*/  FADD.FTZ R23, -R20, R29 ;  /* 0x0000001d14177221 */ /* 0x001fe20000010100 */
[----:B------:R-:W-:-:S03]  /*4b20*/  SHF.L.U32 R29, R66, 0x10, RZ ;  /* 0x00000010421d7819 */ /* 0x000fc600000006ff */
[----:B------:R-:W-:Y:S01]  /*4b30*/  FMUL.FTZ R50, R23, R80 ;  /* 0x0000005017327220 */ /* 0x000fe20000410000 */
[----:B------:R-:W0:Y:S01]  /*4b40*/  LDS.64 R24, [UR5+0xc0] ;  /* 0x0000c005ff187984 */ /* 0x000e220008000a00 */
[----:B------:R-:W-:Y:S02]  /*4b50*/  ULDC UR5, c[0x0][0x2bc] ;  /* 0x0000af0000057ab9 */ /* 0x000fe40000000800 */
[----:B0-----:R-:W-:Y:S01]  /*4b60*/  FMUL.FTZ R26, R24, UR5 ;  /* 0x00000005181a7c20 */ /* 0x001fe20008410000 */
        /* <DEDUP_REMOVED lines=21> */
.L_x_328:
[----:B------:R-:W-:Y:S04]  /*4cc0*/  BSSY B0, `(.L_x_329) ;  /* 0x0000014000007945 */ /* 0x000fe80003800000 */
[----:B------:R-:W-:Y:S05]  /*4cd0*/  @!P1 BRA `(.L_x_330) ;  /* 0x0000000000489947 */ /* 0x000fea0003800000 */
        /* <DEDUP_REMOVED lines=13> */
[----:B------:R-:W-:Y:S02]  /*4db0*/  LEA R24, P2, R22, UR12, 0x1 ;  /* 0x0000000c16187c11 */ /* 0x000fe4000f8408ff */
[----:B------:R-:W-:Y:S02]  /*4dc0*/  IADD3 R49, R23, R49, RZ ;  /* 0x0000003117317210 */ /* 0x000fe40007ffe0ff */
[----:B------:R-:W-:Y:S02]  /*4dd0*/  F2FP.BF16.F32.PACK_AB R23, R28, R31 ;  /* 0x0000001f1c17723e */ /* 0x000fe400000010ff */
[----:B------:R-:W-:-:S05]  /*4de0*/  LEA.HI.X R25, R22, UR13, R49, 0x1, P2 ;  /* 0x0000000d16197c11 */ /* 0x000fca00090f0c31 */
[----:B------:R0:W-:Y:S02]  /*4df0*/  STG.E desc[UR8][R24.64], R23 ;  /* 0x0000001718007986 */ /* 0x0001e4000c101908 */
.L_x_330:
[----:B------:R-:W-:Y:S05]  /*4e00*/  BSYNC B0 ;  /* 0x0000000000007941 */ /* 0x000fea0003800000 */
.L_x_329:
        /* <DEDUP_REMOVED lines=35> */
.L_x_331:
        /* <DEDUP_REMOVED lines=20> */
.L_x_333:
[----:B------:R-:W-:Y:S05]  /*5180*/  BSYNC B0 ;  /* 0x0000000000007941 */ /* 0x000fea0003800000 */
.L_x_332:
        /* <DEDUP_REMOVED lines=25> */
.L_x_334:
        /* <DEDUP_REMOVED lines=9> */
[----:B------:R-:W-:Y:S02]  /*53b0*/  FFMA.FTZ R43, R43, R82, -R24 ;  /* 0x000000522b2b7223 */ /* 0x000fe40000010818 */
[----:B------:R-:W-:-:S04]  /*53c0*/  IMAD.WIDE.U32 R22, R73, UR12, R22 ;  /* 0x0000000c49167c25 */ /* 0x000fc8000f8e0016 */
[----:B------:R-:W-:Y:S01]  /*53d0*/  IMAD R9, R73, UR13, R28 ;  /* 0x0000000d49097c24 */ /* 0x000fe2000f8e021c */
[----:B------:R-:W-:Y:S01]  /*53e0*/  ULDC.64 UR12, c[0x0][0x210] ;  /* 0x00008400000c7ab9 */ /* 0x000fe20000000a00 */
[-C--:B------:R-:W-:Y:S01]  /*53f0*/  FMUL.FTZ R28, R7, R80.reuse ;  /* 0x00000050071c7220 */ /* 0x080fe20000410000 */
[----:B------:R-:W-:Y:S01]  /*5400*/  FMUL.FTZ R7, R43, R80 ;  /* 0x000000502b077220 */ /* 0x000fe20000410000 */
[C---:B------:R-:W-:Y:S02]  /*5410*/  LEA R24, P3, R22.reuse, UR12, 0x1 ;  /* 0x0000000c16187c11 */ /* 0x040fe4000f8608ff */
[----:B------:R-:W-:Y:S02]  /*5420*/  IADD3 R9, R23, R9, RZ ;  /* 0x0000000917097210 */ /* 0x000fe40007ffe0ff */
[----:B------:R-:W-:Y:S02]  /*5430*/  F2FP.BF16.F32.PACK_AB R7, R7, R28 ;  /* 0x0000001c0707723e */ /* 0x000fe400000010ff */
[----:B------:R-:W-:-:S05]  /*5440*/  LEA.HI.X R25, R22, UR13, R9, 0x1, P3 ;  /* 0x0000000d16197c11 */ /* 0x000fca00098f0c09 */
[----:B------:R0:W-:Y:S02]  /*5450*/  STG.E desc[UR8][R24.64], R7 ;  /* 0x0000000718007986 */ /* 0x0001e4000c101908 */
.L_x_336:
[----:B------:R-:W-:Y:S05]  /*5460*/  BSYNC B0 ;  /* 0x0000000000007941 */ /* 0x000fea0003800000 */
.L_x_335:
[----:B------:R-:W-:Y:S02]  /*5470*/  SHF.L.U32 R23, R62, 0x10, RZ ;  /* 0x000000103e177819 */ /* 0x000fe400000006ff */
[----:B0-----:R-:W-:Y:S02]  /*5480*/  SHF.L.U32 R7, R42, 0x10, RZ ;  /* 0x000000102a077819 */ /* 0x001fe400000006ff */
[----:B------:R-:W-:Y:S01]  /*5490*/  ISETP.GE.U32.AND P3, PT, R70, UR14, PT ;  /* 0x0000000e46007c0c */ /* 0x000fe2000bf66070 */
[C---:B------:R-:W-:Y:S01]  /*54a0*/  FADD.FTZ R25, -R20.reuse, R23 ;  /* 0x0000001714197221 */ /* 0x040fe20000010100 */
[----:B------:R-:W-:Y:S01]  /*54b0*/  ISETP.GE.U32.AND P4, PT, R69, UR14, PT ;  /* 0x0000000e45007c0c */ /* 0x000fe2000bf86070 */
[----:B------:R-:W-:Y:S01]  /*54c0*/  FADD.FTZ R23, -R20, R7 ;  /* 0x0000000714177221 */ /* 0x000fe20000010100 */
[----:B------:R-:W-:Y:S01]  /*54d0*/  ISETP.GE.U32.AND P6, PT, R68, UR14, PT ;  /* 0x0000000e44007c0c */ /* 0x000fe2000bfc6070 */
[-C--:B------:R-:W-:Y:S01]  /*54e0*/  FMUL.FTZ R30, R25, R80.reuse ;  /* 0x00000050191e7220 */ /* 0x080fe20000410000 */
[----:B------:R-:W-:Y:S01]  /*54f0*/  SHF.L.U32 R47, R57, 0x10, RZ ;  /* 0x00000010392f7819 */ /* 0x000fe200000006ff */
[----:B------:R-:W-:Y:S01]  /*5500*/  FMUL.FTZ R28, R23, R80 ;  /* 0x00000050171c7220 */ /* 0x000fe20000410000 */
        /* <DEDUP_REMOVED lines=16> */
[----:B------:R-:W-:Y:S01]  /*5610*/  FADD.FTZ R9, -R20, R9 ;  /* 0x0000000914097221 */ /* 0x000fe20000010100 */
[----:B------:R-:W-:-:S02]  /*5620*/  ISETP.GE.AND.EX P3, PT, R15, UR15, PT, P3 ;  /* 0x0000000f0f007c0c */ /* 0x000fc4000bf66330 */
[----:B------:R-:W-:Y:S02]  /*5630*/  ISETP.GE.AND.EX P4, PT, R17, UR15, PT, P4 ;  /* 0x0000000f11007c0c */ /* 0x000fe4000bf86340 */
[----:B------:R-:W-:Y:S02]  /*5640*/  ISETP.GE.AND.EX P6, PT, R19, UR15, PT, P6 ;  /* 0x0000000f13007c0c */ /* 0x000fe4000bfc6360 */
[C---:B------:R-:W-:Y:S02]  /*5650*/  ISETP.GT.U32.OR P0, PT, R77.reuse, 0x27f, P0 ;  /* 0x0000027f4d00780c */ /* 0x040fe40000704470 */
[C---:B------:R-:W-:Y:S02]  /*5660*/  ISETP.GT.U32.OR P2, PT, R77.reuse, 0x27f, P2 ;  /* 0x0000027f4d00780c */ /* 0x040fe40001744470 */
[C---:B------:R-:W-:Y:S02]  /*5670*/  ISETP.GT.U32.OR P3, PT, R77.reuse, 0x27f, P3 ;  /* 0x0000027f4d00780c */ /* 0x040fe40001f64470 */
[----:B------:R-:W-:-:S02]  /*5680*/  ISETP.GT.U32.OR P4, PT, R77, 0x27f, P4 ;  /* 0x0000027f4d00780c */ /* 0x000fc40002784470 */
[----:B------:R-:W-:Y:S02]  /*5690*/  ISETP.GT.U32.OR P6, PT, R77, 0x27f, P6 ;  /* 0x0000027f4d00780c */ /* 0x000fe400037c4470 */
[----:B------:R-:W-:Y:S02]  /*56a0*/  SHF.L.U32 R59, R59, 0x10, RZ ;  /* 0x000000103b3b7819 */ /* 0x000fe400000006ff */
        /* <DEDUP_REMOVED lines=20> */
.L_x_337:
[----:B------:R-:W-:Y:S04]  /*57f0*/  BSSY B0, `(.L_x_338) ;  /* 0x0000014000007945 */ /* 0x000fe80003800000 */
[----:B------:R-:W-:Y:S05]  /*5800*/  @P0 BRA `(.L_x_339) ;  /* 0x0000000000480947 */ /* 0x000fea0003800000 */
[----:B------:R-:W-:Y:S01]  /*5810*/  ULDC.64 UR12, c[0x0][0x288] ;  /* 0x0000a200000c7ab9 */ /* 0x000fe20000000a00 */
[----:B------:R-:W-:Y:S01]  /*5820*/  MOV R22, R86 ;  /* 0x0000005600167202 */ /* 0x000fe20000000f00 */
        /* <DEDUP_REMOVED lines=11> */
[C---:B------:R-:W-:Y:S02]  /*58e0*/  LEA R24, P0, R22.reuse, UR12, 0x1 ;  /* 0x0000000c16187c11 */ /* 0x040fe4000f8008ff */
[----:B------:R-:W-:Y:S02]  /*58f0*/  IADD3 R25, R23, R25, RZ ;  /* 0x0000001917197210 */ /* 0x000fe40007ffe0ff */
[----:B------:R-:W-:Y:S02]  /*5900*/  F2FP.BF16.F32.PACK_AB R11, R11, R14 ;  /* 0x0000000e0b0b723e */ /* 0x000fe400000010ff */
[----:B------:R-:W-:-:S05]  /*5910*/  LEA.HI.X R25, R22, UR13, R25, 0x1, P0 ;  /* 0x0000000d16197c11 */ /* 0x000fca00080f0c19 */
[----:B------:R0:W-:Y:S02]  /*5920*/  STG.E desc[UR8][R24.64], R11 ;  /* 0x0000000b18007986 */ /* 0x0001e4000c101908 */
.L_x_339:
[----:B------:R-:W-:Y:S05]  /*5930*/  BSYNC B0 ;  /* 0x0000000000007941 */ /* 0x000fea0003800000 */
.L_x_338:
        /* <DEDUP_REMOVED lines=23> */
.L_x_340:
        /* <DEDUP_REMOVED lines=20> */
.L_x_342:
[----:B------:R-:W-:Y:S05]  /*5bf0*/  BSYNC B0 ;  /* 0x0000000000007941 */ /* 0x000fea0003800000 */
.L_x_341:
        /* <DEDUP_REMOVED lines=23> */
.L_x_343:
        /* <DEDUP_REMOVED lines=20> */
.L_x_345:
[----:B------:R-:W-:Y:S05]  /*5eb0*/  BSYNC B0 ;  /* 0x0000000000007941 */ /* 0x000fea0003800000 */
.L_x_344:
        /* <DEDUP_REMOVED lines=23> */
.L_x_346:
[----:B------:R-:W-:Y:S04]  /*6030*/  BSSY B0, `(.L_x_347) ;  /* 0x0000014000007945 */ /* 0x000fe80003800000 */
[----:B------:R-:W-:Y:S05]  /*6040*/  @P4 BRA `(.L_x_348) ;  /* 0x0000000000484947 */ /* 0x000fea0003800000 */
[C-C-:B------:R-:W-:Y:S01]  /*6050*/  FFMA.FTZ R12, R26.reuse, R28, R27.reuse ;  /* 0x0000001c1a0c7223 */ /* 0x140fe2000001001b */
[----:B------:R-:W-:Y:S01]  /*6060*/  FFMA.FTZ R14, R26, R24, R27 ;  /* 0x000000181a0e7223 */ /* 0x000fe2000001001b */
[----:B------:R-:W-:Y:S01]  /*6070*/  ULDC.64 UR12, c[0x0][0x288] ;  /* 0x0000a200000c7ab9 */ /* 0x000fe20000000a00 */
        /* <DEDUP_REMOVED lines=15> */
.L_x_348:
[----:B------:R-:W-:Y:S05]  /*6170*/  BSYNC B0 ;  /* 0x0000000000007941 */ /* 0x000fea0003800000 */
.L_x_347:
        /* <DEDUP_REMOVED lines=23> */
.L_x_349:
        /* <DEDUP_REMOVED lines=19> */
.L_x_351:
[----:B------:R-:W-:Y:S05]  /*6420*/  BSYNC B0 ;  /* 0x0000000000007941 */ /* 0x000fea0003800000 */
.L_x_350:
[----:B0-----:R-:W0:Y:S01]  /*6430*/  LDC R7, c[0x0][0x10] ;  /* 0x00000400ff077b82 */ /* 0x001e220000000800 */
[----:B------:R-:W-:Y:S02]  /*6440*/  IADD3 R67, R67, 0x1, RZ ;  /* 0x0000000143437810 */ /* 0x000fe40007ffe0ff */
[----:B0-----:R-:W-:-:S04]  /*6450*/  IADD3 R76, R7, R76, RZ ;  /* 0x0000004c074c7210 */ /* 0x001fc80007ffe0ff */
[----:B------:R-:W-:-:S13]  /*6460*/  ISETP.GE.AND P0, PT, R76, UR4, PT ;  /* 0x000000044c007c0c */ /* 0x000fda000bf06270 */
[----:B------:R-:W-:Y:S05]  /*6470*/  @!P0 BRA `(.L_x_352) ;  /* 0xffffff9c00b08947 */ /* 0x000fea000383ffff */
.L_x_301:
        /* <DEDUP_REMOVED lines=19> */
.L_x_354:
[----:B------:R-:W-:Y:S05]  /*65b0*/  BSYNC B0 ;  /* 0x0000000000007941 */ /* 0x000fea0003800000 */
.L_x_353:
        /* <DEDUP_REMOVED lines=11> */
.L_x_356:
[----:B------:R-:W2:Y:S04]  /*6670*/  LDG.E.STRONG.GPU R5, desc[UR8][R2.64] ;  /* 0x0000000802057981 */ /* 0x000ea8000c1ef900 */
[----:B--2---:R-:W-:Y:S01]  /*6680*/  CCTL.IVALL ;  /* 0x00000000ff00798f */ /* 0x004fe20002000000 */
[----:B------:R-:W-:Y:S05]  /*6690*/  YIELD ;  /* 0x0000000000007946 */ /* 0x000fea0003800000 */
[----:B------:R-:W-:-:S13]  /*66a0*/  ISETP.NE.AND P0, PT, R5, R0, PT ;  /* 0x000000000500720c */ /* 0x000fda0003f05270 */
[----:B------:R-:W-:Y:S05]  /*66b0*/  @P0 BRA `(.L_x_356) ;  /* 0xfffffffc00ec0947 */ /* 0x000fea000383ffff */
.L_x_355:
        /* <DEDUP_REMOVED lines=24> */
.L_x_357:
        /* <DEDUP_REMOVED lines=25> */
.L_x_358:
        /* <DEDUP_REMOVED lines=11> */
.L_x_3230:


//--------------------- .text._Z35group_norm_nhwc_bwd_one_pass_kernelI11Bf16IOBf16WLi512ELi40ELi640EEv26Group_norm_nhwc_bwd_params --------------------------
	.section	.text._Z35group_norm_nhwc_bwd_one_pass_kernelI11Bf16IOBf16WLi512ELi40ELi640EEv26Group_norm_nhwc_bwd_params,"ax",@progbits
	.align	128
        .global         _Z35group_norm_nhwc_bwd_one_pass_kernelI11Bf16IOBf16WLi512ELi40ELi640EEv26Group_norm_nhwc_bwd_params
        .type           _Z35group_norm_nhwc_bwd_one_pass_kernelI11Bf16IOBf16WLi512ELi40ELi640EEv26Group_norm_nhwc_bwd_params,@function
        .size           _Z35group_norm_nhwc_bwd_one_pass_kernelI11Bf16IOBf16WLi512ELi40ELi640EEv26Group_norm_nhwc_bwd_params,(.L_x_3231 - _Z35group_norm_nhwc_bwd_one_pass_kernelI11Bf16IOBf16WLi512ELi40ELi640EEv26Group_norm_nhwc_bwd_params)
        .other          _Z35group_norm_nhwc_bwd_one_pass_kernelI11Bf16IOBf16WLi512ELi40ELi640EEv26Group_norm_nhwc_bwd_params,@"STO_CUDA_ENTRY STV_DEFAULT"
_Z35group_norm_nhwc_bwd_one_pass_kernelI11Bf16IOBf16WLi512ELi40ELi640EEv26Group_norm_nhwc_bwd_params:
.text._Z35group_norm_nhwc_bwd_one_pass_kernelI11Bf16IOBf16WLi512ELi40ELi640EEv26Group_norm_nhwc_bwd_params:
        /* <DEDUP_REMOVED lines=50> */
.L_x_442:
        /* <DEDUP_REMOVED lines=81> */
[----:B------:R-:W-:Y:S01]  /*0830*/  CS2R R62, SRZ ;  /* 0x00000000003e7805 */ /* 0x000fe2000001ff00 */
[----:B------:R-:W-:Y:S01]  /*0840*/  ULDC.64 UR12, c[0x0][0x248] ;  /* 0x00009200000c7ab9 */ /* 0x000fe20000000a00 */
[-C--:B-1----:R-:W-:Y:S01]  /*0850*/  @!P0 IMAD R10, R7, R20.reuse, RZ ;  /* 0x00000014070a8224 */ /* 0x082fe200078e02ff */
[----:B------:R-:W-:Y:S01]  /*0860*/  @P1 IADD3 R11, R9, R11, RZ ;  /* 0x0000000b090b1210 */ /* 0x000fe20007ffe0ff */
[----:B------:R-:W1:Y:S01]  /*0870*/  @!P0 LDC.64 R6, c[0x0][0x230] ;  /* 0x00008c00ff068b82 */ /* 0x000e620000000a00 */
[----:B------:R-:W-:Y:S01]  /*0880*/  @P1 SHF.L.U32 R9, R8, 0x1, RZ ;  /* 0x0000000108091819 */ /* 0x000fe200000006ff */
[----:B------:R-:W-:Y:S01]  /*0890*/  @!P0 IMAD.WIDE.U32 R12, R64, R20, R12 ;  /* 0x00000014400c8225 */ /* 0x000fe200078e000c */
[----:B------:R-:W-:Y:S02]  /*08a0*/  @P1 SHF.L.U64.HI R16, R8, 0x1, R11 ;  /* 0x0000000108101819 */ /* 0x000fe4000001020b */
        /* <DEDUP_REMOVED lines=20> */
[----:B------:R-:W-:Y:S02]  /*09f0*/  @!P0 IADD3.X R7, R20, R7, RZ, P5, !PT ;  /* 0x0000000714078210 */ /* 0x000fe40002ffe4ff */
[----:B------:R-:W-:Y:S01]  /*0a00*/  @!P4 IADD3 R15, R15, R23, RZ ;  /* 0x000000170f0fc210 */ /* 0x000fe20007ffe0ff */
[----:B------:R-:W1:Y:S01]  /*0a10*/  @!P3 LDC.64 R4, c[0x0][0x288] ;  /* 0x0000a200ff04bb82 */ /* 0x000e620000000a00 */
[----:B0-----:R-:W-:Y:S01]  /*0a20*/  @!P0 IADD3 R8, P5, R21, R8, RZ ;  /* 0x0000000815088210 */ /* 0x001fe20007fbe0ff */
[----:B------:R0:W5:Y:S01]  /*0a30*/  @!P0 LDG.E R55, desc[UR14][R6.64] ;  /* 0x0000000e06378981 */ /* 0x000162000c1e1900 */
[----:B------:R-:W-:-:S02]  /*0a40*/  @!P4 SHF.L.U32 R23, R14, 0x1, RZ ;  /* 0x000000010e17c819 */ /* 0x000fc400000006ff */
[----:B------:R-:W-:Y:S02]  /*0a50*/  @P1 IADD3.X R39, R16, R39, RZ, P6, !PT ;  /* 0x0000002710271210 */ /* 0x000fe400037fe4ff */
[----:B------:R-:W-:Y:S02]  /*0a60*/  @!P4 SHF.L.U64.HI R16, R14, 0x1, R15 ;  /* 0x000000010e10c819 */ /* 0x000fe4000001020f */
[----:B------:R-:W-:Y:S02]  /*0a70*/  @!P0 IADD3.X R9, R20, R9, RZ, P5, !PT ;  /* 0x0000000914098210 */ /* 0x000fe40002ffe4ff */
[----:B--2---:R-:W-:Y:S01]  /*0a80*/  @!P4 IADD3 R14, P6, R23, R10, RZ ;  /* 0x0000000a170ec210 */ /* 0x004fe20007fde0ff */
[----:B------:R-:W2:Y:S02]  /*0a90*/  @!P3 LDC.64 R20, c[0x0][0x230] ;  /* 0x00008c00ff14bb82 */ /* 0x000ea40000000a00 */
[----:B------:R4:W5:Y:S01]  /*0aa0*/  @!P0 LDG.E R54, desc[UR14][R8.64] ;  /* 0x0000000e08368981 */ /* 0x000962000c1e1900 */
[----:B------:R-:W-:-:S02]  /*0ab0*/  @!P4 IADD3.X R15, R16, R11, RZ, P6, !PT ;  /* 0x0000000b100fc210 */ /* 0x000fc400037fe4ff */
[----:B---3--:R-:W-:-:S03]  /*0ac0*/  @!P4 IADD3 R22, P0, R23, R12, RZ ;  /* 0x0000000c1716c210 */ /* 0x008fc60007f1e0ff */
[----:B------:R-:W3:Y:S01]  /*0ad0*/  @!P2 LDC.64 R10, c[0x0][0x288] ;  /* 0x0000a200ff0aab82 */ /* 0x000ee20000000a00 */
[----:B------:R3:W5:Y:S01]  /*0ae0*/  @!P4 LDG.E R48, desc[UR14][R14.64] ;  /* 0x0000000e0e30c981 */ /* 0x000762000c1e1900 */
[----:B-1----:R-:W-:Y:S01]  /*0af0*/  @!P3 IMAD R12, R17, R4, RZ ;  /* 0x00000004110cb224 */ /* 0x002fe200078e02ff */
[----:B------:R-:W-:Y:S02]  /*0b00*/  @!P4 IADD3.X R23, R16, R13, RZ, P0, !PT ;  /* 0x0000000d1017c210 */ /* 0x000fe400007fe4ff */
[----:B------:R-:W-:Y:S01]  /*0b10*/  @!P3 MOV R13, R89 ;  /* 0x00000059000db202 */ /* 0x000fe20000000f00 */
[----:B------:R-:W-:Y:S01]  /*0b20*/  @!P3 IMAD R5, R27, R5, R12 ;  /* 0x000000051b05b224 */ /* 0x000fe200078e020c */
[----:B------:R-:W-:Y:S01]  /*0b30*/  @!P3 MOV R12, R86 ;  /* 0x00000056000cb202 */ /* 0x000fe20000000f00 */
[----:B0-----:R-:W0:Y:S01]  /*0b40*/  @!P3 LDC.64 R6, c[0x0][0x228] ;  /* 0x00008a00ff06bb82 */ /* 0x001e220000000a00 */
[----:B------:R-:W-:Y:S02]  /*0b50*/  ISETP.GE.U32.AND P0, PT, R35, UR18, PT ;  /* 0x0000001223007c0c */ /* 0x000fe4000bf06070 */
[----:B------:R-:W-:Y:S01]  /*0b60*/  SHF.R.S32.HI R17, RZ, 0x1f, R35 ;  /* 0x0000001fff117819 */ /* 0x000fe20000011423 */
[----:B------:R-:W-:Y:S01]  /*0b70*/  @!P3 IMAD.WIDE.U32 R12, R27, R4, R12 ;  /* 0x000000041b0cb225 */ /* 0x000fe200078e000c */
[----:B------:R-:W-:-:S02]  /*0b80*/  HFMA2.MMA R4, -RZ, RZ, 0, 0 ;  /* 0x00000000ff047435 */ /* 0x000fc400000001ff */
[----:B------:R-:W-:Y:S01]  /*0b90*/  ISETP.GE.AND.EX P0, PT, R17, UR19, PT, P0 ;  /* 0x0000001311007c0c */ /* 0x000fe2000bf06300 */
[----:B----4-:R-:W1:Y:S01]  /*0ba0*/  @!P2 LDC.64 R8, c[0x0][0x230] ;  /* 0x00008c00ff08ab82 */ /* 0x010e620000000a00 */
[----:B------:R-:W-:Y:S02]  /*0bb0*/  IADD3 R16, R70, 0x140, RZ ;  /* 0x0000014046107810 */ /* 0x000fe40007ffe0ff */
[----:B------:R-:W-:Y:S02]  /*0bc0*/  ISETP.GT.U32.OR P0, PT, R71, 0x27f, P0 ;  /* 0x0000027f4700780c */ /* 0x000fe40000704470 */
[----:B------:R-:W-:Y:S02]  /*0bd0*/  SHF.R.S32.HI R27, RZ, 0x1f, R16 ;  /* 0x0000001fff1b7819 */ /* 0x000fe40000011410 */
[----:B------:R0:W5:Y:S01]  /*0be0*/  @!P4 LDG.E R4, desc[UR14][R22.64] ;  /* 0x0000000e1604c981 */ /* 0x000162000c1e1900 */
[----:B------:R-:W-:Y:S01]  /*0bf0*/  ISETP.GE.U32.AND P4, PT, R16, UR18, PT ;  /* 0x0000001210007c0c */ /* 0x000fe2000bf86070 */
[----:B---3--:R-:W-:Y:S01]  /*0c00*/  @!P2 IMAD R14, R25, R10, RZ ;  /* 0x0000000a190ea224 */ /* 0x008fe200078e02ff */
[----:B------:R-:W-:-:S02]  /*0c10*/  @!P3 IADD3 R5, R13, R5, RZ ;  /* 0x000000050d05b210 */ /* 0x000fc40007ffe0ff */
[----:B------:R-:W-:Y:S02]  /*0c20*/  ISETP.GE.AND.EX P4, PT, R27, UR19, PT, P4 ;  /* 0x000000131b007c0c */ /* 0x000fe4000bf86340 */
[C---:B------:R-:W-:Y:S02]  /*0c30*/  @!P3 SHF.L.U32 R25, R12.reuse, 0x1, RZ ;  /* 0x000000010c19b819 */ /* 0x040fe400000006ff */
[----:B------:R-:W-:Y:S01]  /*0c40*/  @!P3 SHF.L.U64.HI R28, R12, 0x1, R5 ;  /* 0x000000010c1cb819 */ /* 0x000fe20000010205 */
[----:B------:R-:W-:Y:S01]  /*0c50*/  @!P2 IMAD R5, R29, R11, R14 ;  /* 0x0000000b1d05a224 */ /* 0x000fe200078e020e */
[----:B------:R-:W-:Y:S01]  /*0c60*/  @!P2 MOV R12, R86 ;  /* 0x00000056000ca202 */ /* 0x000fe20000000f00 */
[----:B------:R-:W3:Y:S01]  /*0c70*/  @!P0 LDC.64 R14, c[0x0][0x288] ;  /* 0x0000a200ff0e8b82 */ /* 0x000ee20000000a00 */
[----:B------:R-:W-:Y:S02]  /*0c80*/  @!P2 MOV R13, R89 ;  /* 0x00000059000da202 */ /* 0x000fe40000000f00 */
[----:B------:R-:W-:-:S02]  /*0c90*/  ISETP.GT.U32.OR P4, PT, R71, 0x27f, P4 ;  /* 0x0000027f4700780c */ /* 0x000fc40002784470 */
[----:B--2---:R-:W-:Y:S01]  /*0ca0*/  @!P3 IADD3 R20, P5, R25, R20, RZ ;  /* 0x000000141914b210 */ /* 0x004fe20007fbe0ff */
[----:B------:R-:W-:Y:S02]  /*0cb0*/  @!P2 IMAD.WIDE.U32 R10, R29, R10, R12 ;  /* 0x0000000a1d0aa225 */ /* 0x000fe400078e000c */
[----:B------:R-:W2:Y:S01]  /*0cc0*/  @!P2 LDC.64 R12, c[0x0][0x228] ;  /* 0x00008a00ff0cab82 */ /* 0x000ea20000000a00 */
[----:B------:R-:W-:Y:S02]  /*0cd0*/  @!P3 IADD3.X R21, R28, R21, RZ, P5, !PT ;  /* 0x000000151c15b210 */ /* 0x000fe40002ffe4ff */
[----:B------:R-:W-:Y:S02]  /*0ce0*/  @!P2 IADD3 R5, R11, R5, RZ ;  /* 0x000000050b05a210 */ /* 0x000fe40007ffe0ff */
[----:B0-----:R-:W-:Y:S01]  /*0cf0*/  @!P3 IADD3 R22, P5, R25, R6, RZ ;  /* 0x000000061916b210 */ /* 0x001fe20007fbe0ff */
[----:B------:R-:W5:Y:S01]  /*0d00*/  @!P3 LDG.E R56, desc[UR14][R20.64] ;  /* 0x0000000e1438b981 */ /* 0x000f62000c1e1900 */
[----:B------:R-:W-:-:S02]  /*0d10*/  @!P2 SHF.L.U32 R31, R10, 0x1, RZ ;  /* 0x000000010a1fa819 */ /* 0x000fc400000006ff */
[----:B------:R-:W-:Y:S02]  /*0d20*/  @!P2 SHF.L.U64.HI R26, R10, 0x1, R5 ;  /* 0x000000010a1aa819 */ /* 0x000fe40000010205 */
[----:B------:R-:W-:Y:S01]  /*0d30*/  @!P3 IADD3.X R23, R28, R7, RZ, P5, !PT ;  /* 0x000000071c17b210 */ /* 0x000fe20002ffe4ff */
[----:B------:R-:W0:Y:S01]  /*0d40*/  @!P4 LDC.64 R10, c[0x0][0x288] ;  /* 0x0000a200ff0acb82 */ /* 0x000e220000000a00 */
[----:B------:R-:W-:-:S03]  /*0d50*/  IADD3 R5, R70, 0x180, RZ ;  /* 0x0000018046057810 */ /* 0x000fc60007ffe0ff */
[----:B------:R4:W5:Y:S01]  /*0d60*/  @!P3 LDG.E R53, desc[UR14][R22.64] ;  /* 0x0000000e1635b981 */ /* 0x000962000c1e1900 */
[----:B------:R-:W-:Y:S02]  /*0d70*/  ISETP.GE.U32.AND P3, PT, R5, UR18, PT ;  /* 0x0000001205007c0c */ /* 0x000fe4000bf66070 */
[----:B------:R-:W-:Y:S02]  /*0d80*/  SHF.R.S32.HI R29, RZ, 0x1f, R5 ;  /* 0x0000001fff1d7819 */ /* 0x000fe40000011405 */
[----:B-1----:R-:W-:Y:S01]  /*0d90*/  @!P2 IADD3 R24, P6, R31, R8, RZ ;  /* 0x000000081f18a210 */ /* 0x002fe20007fde0ff */
[----:B---3--:R-:W-:Y:S01]  /*0da0*/  @!P0 IMAD R28, R17, R14, RZ ;  /* 0x0000000e111c8224 */ /* 0x008fe200078e02ff */
[----:B------:R-:W-:Y:S01]  /*0db0*/  ISETP.GE.AND.EX P3, PT, R29, UR19, PT, P3 ;  /* 0x000000131d007c0c */ /* 0x000fe2000bf66330 */
[----:B------:R-:W1:Y:S01]  /*0dc0*/  @!P0 LDC.64 R6, c[0x0][0x228] ;  /* 0x00008a00ff068b82 */ /* 0x000e620000000a00 */
[----:B------:R-:W-:Y:S02]  /*0dd0*/  @!P2 IADD3.X R25, R26, R9, RZ, P6, !PT ;  /* 0x000000091a19a210 */ /* 0x000fe400037fe4ff */
[----:B----4-:R-:W-:-:S02]  /*0de0*/  @!P0 MOV R22, R86 ;  /* 0x0000005600168202 */ /* 0x010fc40000000f00 */
[----:B------:R-:W-:Y:S01]  /*0df0*/  @!P0 MOV R23, R89 ;  /* 0x0000005900178202 */ /* 0x000fe20000000f00 */
[----:B------:R-:W-:Y:S01]  /*0e00*/  @!P0 IMAD R17, R35, R15, R28 ;  /* 0x0000000f23118224 */ /* 0x000fe200078e021c */
[----:B------:R-:W-:Y:S01]  /*0e10*/  ISETP.GT.U32.OR P3, PT, R71, 0x27f, P3 ;  /* 0x0000027f4700780c */ /* 0x000fe20001f64470 */
[----:B------:R-:W3:Y:S01]  /*0e20*/  @!P0 LDC.64 R8, c[0x0][0x230] ;  /* 0x00008c00ff088b82 */ /* 0x000ee20000000a00 */
[----:B--2---:R-:W-:Y:S01]  /*0e30*/  @!P2 IADD3 R20, P5, R31, R12, RZ ;  /* 0x0000000c1f14a210 */ /* 0x004fe20007fbe0ff */
[----:B------:R-:W-:Y:S01]  /*0e40*/  @!P0 IMAD.WIDE.U32 R14, R35, R14, R22 ;  /* 0x0000000e230e8225 */ /* 0x000fe200078e0016 */
[----:B------:R2:W5:Y:S02]  /*0e50*/  @!P2 LDG.E R51, desc[UR14][R24.64] ;  /* 0x0000000e1833a981 */ /* 0x000564000c1e1900 */
[----:B------:R-:W-:Y:S02]  /*0e60*/  @!P2 IADD3.X R21, R26, R13, RZ, P5, !PT ;  /* 0x0000000d1a15a210 */ /* 0x000fe40002ffe4ff */
[----:B------:R-:W-:Y:S01]  /*0e70*/  @!P0 IADD3 R15, R15, R17, RZ ;  /* 0x000000110f0f8210 */ /* 0x000fe20007ffe0ff */
[----:B------:R-:W4:Y:S01]  /*0e80*/  @!P4 LDC.64 R12, c[0x0][0x230] ;  /* 0x00008c00ff0ccb82 */ /* 0x000f220000000a00 */
[----:B------:R-:W-:Y:S01]  /*0e90*/  @!P4 MOV R22, R86 ;  /* 0x000000560016c202 */ /* 0x000fe20000000f00 */
[----:B0-----:R-:W-:Y:S01]  /*0ea0*/  @!P4 IMAD R27, R27, R10, RZ ;  /* 0x0000000a1b1bc224 */ /* 0x001fe200078e02ff */
[----:B------:R-:W-:Y:S01]  /*0eb0*/  @!P4 MOV R23, R89 ;  /* 0x000000590017c202 */ /* 0x000fe20000000f00 */
[----:B------:R1:W5:Y:S01]  /*0ec0*/  @!P2 LDG.E R50, desc[UR14][R20.64] ;  /* 0x0000000e1432a981 */ /* 0x000362000c1e1900 */
[----:B--2---:R-:W-:-:S02]  /*0ed0*/  @!P0 SHF.L.U32 R25, R14, 0x1, RZ ;  /* 0x000000010e198819 */ /* 0x004fc400000006ff */
[----:B------:R-:W-:Y:S02]  /*0ee0*/  @!P0 SHF.L.U64.HI R28, R14, 0x1, R15 ;  /* 0x000000010e1c8819 */ /* 0x000fe4000001020f */
[----:B------:R-:W-:Y:S01]  /*0ef0*/  IADD3 R17, R70, 0x1a0, RZ ;  /* 0x000001a046117810 */ /* 0x000fe20007ffe0ff */
[----:B------:R-:W0:Y:S01]  /*0f00*/  @!P3 LDC.64 R14, c[0x0][0x288] ;  /* 0x0000a200ff0ebb82 */ /* 0x000e220000000a00 */
[C---:B------:R-:W-:Y:S02]  /*0f10*/  @!P4 IMAD R31, R16.reuse, R11, R27 ;  /* 0x0000000b101fc224 */ /* 0x040fe400078e021b */
[----:B------:R-:W-:Y:S01]  /*0f20*/  @!P4 IMAD.WIDE.U32 R22, R16, R10, R22 ;  /* 0x0000000a1016c225 */ /* 0x000fe200078e0016 */
[----:B------:R-:W-:Y:S02]  /*0f30*/  ISETP.GE.U32.AND P2, PT, R17, UR18, PT ;  /* 0x0000001211007c0c */ /* 0x000fe4000bf46070 */
[----:B------:R-:W-:Y:S02]  /*0f40*/  SHF.R.S32.HI R27, RZ, 0x1f, R17 ;  /* 0x0000001fff1b7819 */ /* 0x000fe40000011411 */
[----:B------:R-:W2:Y:S02]  /*0f50*/  @!P4 LDC.64 R10, c[0x0][0x228] ;  /* 0x00008a00ff0acb82 */ /* 0x000ea40000000a00 */
[----:B------:R-:W-:-:S02]  /*0f60*/  ISETP.GE.AND.EX P2, PT, R27, UR19, PT, P2 ;  /* 0x000000131b007c0c */ /* 0x000fc4000bf46320 */
[----:B---3--:R-:W-:Y:S02]  /*0f70*/  @!P0 IADD3 R24, P6, R25, R8, RZ ;  /* 0x0000000819188210 */ /* 0x008fe40007fde0ff */
[----:B------:R-:W-:Y:S02]  /*0f80*/  ISETP.GT.U32.OR P2, PT, R71, 0x27f, P2 ;  /* 0x0000027f4700780c */ /* 0x000fe40001744470 */
[----:B-1----:R-:W-:Y:S02]  /*0f90*/  @!P0 IADD3 R20, P5, R25, R6, RZ ;  /* 0x0000000619148210 */ /* 0x002fe40007fbe0ff */
[----:B------:R-:W-:Y:S02]  /*0fa0*/  @!P0 IADD3.X R25, R28, R9, RZ, P6, !PT ;  /* 0x000000091c198210 */ /* 0x000fe400037fe4ff */
[----:B------:R-:W-:Y:S02]  /*0fb0*/  @!P4 IADD3 R9, R23, R31, RZ ;  /* 0x0000001f1709c210 */ /* 0x000fe40007ffe0ff */
[C---:B------:R-:W-:Y:S01]  /*0fc0*/  @!P4 SHF.L.U32 R31, R22.reuse, 0x1, RZ ;  /* 0x00000001161fc819 */ /* 0x040fe200000006ff */
[----:B------:R1:W5:Y:S01]  /*0fd0*/  @!P0 LDG.E R52, desc[UR14][R24.64] ;  /* 0x0000000e18348981 */ /* 0x000362000c1e1900 */
[----:B------:R-:W-:-:S02]  /*0fe0*/  @!P4 SHF.L.U64.HI R26, R22, 0x1, R9 ;  /* 0x00000001161ac819 */ /* 0x000fc40000010209 */
[----:B----4-:R-:W-:Y:S01]  /*0ff0*/  @!P4 IADD3 R22, P6, R31, R12, RZ ;  /* 0x0000000c1f16c210 */ /* 0x010fe20007fde0ff */
[----:B------:R-:W3:Y:S01]  /*1000*/  @!P3 LDC.64 R8, c[0x0][0x230] ;  /* 0x00008c00ff08bb82 */ /* 0x000ee20000000a00 */
[----:B------:R-:W-:Y:S01]  /*1010*/  @!P0 IADD3.X R21, R28, R7, RZ, P5, !PT ;  /* 0x000000071c158210 */ /* 0x000fe20002ffe4ff */
[----:B0-----:R-:W-:Y:S01]  /*1020*/  @!P3 IMAD R30, R29, R14, RZ ;  /* 0x0000000e1d1eb224 */ /* 0x001fe200078e02ff */
[----:B------:R-:W-:Y:S02]  /*1030*/  @!P4 IADD3.X R23, R26, R13, RZ, P6, !PT ;  /* 0x0000000d1a17c210 */ /* 0x000fe400037fe4ff */
[----:B-1----:R-:W-:Y:S01]  /*1040*/  @!P3 MOV R24, R86 ;  /* 0x000000560018b202 */ /* 0x002fe20000000f00 */
[----:B------:R-:W-:Y:S01]  /*1050*/  HFMA2.MMA R16, -RZ, RZ, 0, 0 ;  /* 0x00000000ff107435 */ /* 0x000fe200000001ff */
[----:B------:R-:W-:Y:S01]  /*1060*/  @!P3 MOV R25, R89 ;  /* 0x000000590019b202 */ /* 0x000fe20000000f00 */
[----:B------:R-:W0:Y:S01]  /*1070*/  @!P3 LDC.64 R6, c[0x0][0x228] ;  /* 0x00008a00ff06bb82 */ /* 0x000e220000000a00 */
[----:B------:R-:W5:Y:S01]  /*1080*/  @!P0 LDG.E R49, desc[UR14][R20.64] ;  /* 0x0000000e14318981 */ /* 0x000f62000c1e1900 */
[----:B--2---:R-:W-:Y:S01]  /*1090*/  @!P4 IADD3 R28, P0, R31, R10, RZ ;  /* 0x0000000a1f1cc210 */ /* 0x004fe20007f1e0ff */
[----:B------:R-:W-:Y:S01]  /*10a0*/  @!P3 IMAD.WIDE.U32 R24, R5, R14, R24 ;  /* 0x0000000e0518b225 */ /* 0x000fe200078e0018 */
[----:B------:R-:W-:-:S04]  /*10b0*/  HFMA2.MMA R14, -RZ, RZ, 0, 0 ;  /* 0x00000000ff0e7435 */ /* 0x000fc800000001ff */
[----:B------:R-:W1:Y:S01]  /*10c0*/  @!P2 LDC.64 R12, c[0x0][0x288] ;  /* 0x0000a200ff0cab82 */ /* 0x000e620000000a00 */
[----:B------:R-:W-:Y:S01]  /*10d0*/  @!P3 IMAD R31, R5, R15, R30 ;  /* 0x0000000f051fb224 */ /* 0x000fe200078e021e */
[----:B------:R-:W-:Y:S01]  /*10e0*/  IADD3 R15, R70, 0x1c0, RZ ;  /* 0x000001c0460f7810 */ /* 0x000fe20007ffe0ff */
[----:B------:R2:W5:Y:S01]  /*10f0*/  @!P4 LDG.E R16, desc[UR14][R22.64] ;  /* 0x0000000e1610c981 */ /* 0x000562000c1e1900 */
[----:B------:R-:W-:Y:S02]  /*1100*/  @!P4 IADD3.X R29, R26, R11, RZ, P0, !PT ;  /* 0x0000000b1a1dc210 */ /* 0x000fe400007fe4ff */
[----:B------:R-:W-:Y:S02]  /*1110*/  ISETP.GE.U32.AND P0, PT, R15, UR18, PT ;  /* 0x000000120f007c0c */ /* 0x000fe4000bf06070 */
[----:B------:R-:W-:Y:S01]  /*1120*/  SHF.R.S32.HI R41, RZ, 0x1f, R15 ;  /* 0x0000001fff297819 */ /* 0x000fe2000001140f */
[----:B------:R4:W5:Y:S03]  /*1130*/  @!P4 LDG.E R14, desc[UR14][R28.64] ;  /* 0x0000000e1c0ec981 */ /* 0x000966000c1e1900 */
[----:B------:R-:W-:Y:S01]  /*1140*/  ISETP.GE.AND.EX P4, PT, R41, UR19, PT, P0 ;  /* 0x0000001329007c0c */ /* 0x000fe2000bf86300 */
[----:B--2---:R-:W2:Y:S01]  /*1150*/  @!P2 LDC.64 R22, c[0x0][0x228] ;  /* 0x00008a00ff16ab82 */ /* 0x004ea20000000a00 */
[----:B------:R-:W-:-:S02]  /*1160*/  @!P3 IADD3 R11, R25, R31, RZ ;  /* 0x0000001f190bb210 */ /* 0x000fc40007ffe0ff */
[----:B------:R-:W-:Y:S02]  /*1170*/  ISETP.GT.U32.OR P4, PT, R71, 0x27f, P4 ;  /* 0x0000027f4700780c */ /* 0x000fe40002784470 */
[C---:B------:R-:W-:Y:S02]  /*1180*/  @!P3 SHF.L.U32 R5, R24.reuse, 0x1, RZ ;  /* 0x000000011805b819 */ /* 0x040fe400000006ff */
[----:B------:R-:W-:Y:S02]  /*1190*/  @!P3 SHF.L.U64.HI R20, R24, 0x1, R11 ;  /* 0x000000011814b819 */ /* 0x000fe4000001020b */
[----:B------:R-:W2:Y:S01]  /*11a0*/  @!P2 LDC.64 R10, c[0x0][0x230] ;  /* 0x00008c00ff0aab82 */ /* 0x000ea20000000a00 */
[C---:B---3--:R-:W-:Y:S02]  /*11b0*/  @!P3 IADD3 R24, P5, R5.reuse, R8, RZ ;  /* 0x000000080518b210 */ /* 0x048fe40007fbe0ff */
[----:B0-----:R-:W-:Y:S01]  /*11c0*/  @!P3 IADD3 R26, P0, R5, R6, RZ ;  /* 0x00000006051ab210 */ /* 0x001fe20007f1e0ff */
[----:B-1----:R-:W-:Y:S01]  /*11d0*/  @!P2 IMAD R6, R27, R12, RZ ;  /* 0x0000000c1b06a224 */ /* 0x002fe200078e02ff */
[----:B------:R-:W-:-:S02]  /*11e0*/  SHF.R.S32.HI R5, RZ, 0x1f, R69 ;  /* 0x0000001fff057819 */ /* 0x000fc40000011445 */
[----:B------:R-:W-:Y:S01]  /*11f0*/  ISETP.GE.U32.AND P6, PT, R69, UR18, PT ;  /* 0x0000001245007c0c */ /* 0x000fe2000bfc6070 */
[----:B------:R-:W0:Y:S01]  /*1200*/  @!P4 LDC.64 R34, c[0x0][0x228] ;  /* 0x00008a00ff22cb82 */ /* 0x000e220000000a00 */
[C---:B------:R-:W-:Y:S01]  /*1210*/  @!P3 IADD3.X R25, R20.reuse, R9, RZ, P5, !PT ;  /* 0x000000091419b210 */ /* 0x040fe20002ffe4ff */
[----:B------:R-:W-:Y:S01]  /*1220*/  @!P2 IMAD R9, R17, R13, R6 ;  /* 0x0000000d1109a224 */ /* 0x000fe200078e0206 */
[----:B------:R-:W-:Y:S02]  /*1230*/  @!P3 IADD3.X R27, R20, R7, RZ, P0, !PT ;  /* 0x00000007141bb210 */ /* 0x000fe400007fe4ff */
[----:B------:R-:W-:Y:S02]  /*1240*/  ISETP.GE.AND.EX P5, PT, R5, UR19, PT, P6 ;  /* 0x0000001305007c0c */ /* 0x000fe4000bfa6360 */
[----:B------:R-:W-:Y:S01]  /*1250*/  @!P2 MOV R6, R86 ;  /* 0x000000560006a202 */ /* 0x000fe20000000f00 */
[----:B------:R-:W1:Y:S01]  /*1260*/  @!P4 LDC.64 R20, c[0x0][0x288] ;  /* 0x0000a200ff14cb82 */ /* 0x000e620000000a00 */
[----:B------:R-:W-:-:S02]  /*1270*/  @!P2 MOV R7, R89 ;  /* 0x000000590007a202 */ /* 0x000fc40000000f00 */
[----:B------:R-:W-:Y:S01]  /*1280*/  ISETP.GT.U32.OR P5, PT, R71, 0x27f, P5 ;  /* 0x0000027f4700780c */ /* 0x000fe20002fa4470 */
[----:B------:R-:W-:Y:S01]  /*1290*/  @!P2 IMAD.WIDE.U32 R12, R17, R12, R6 ;  /* 0x0000000c110ca225 */ /* 0x000fe200078e0006 */
[----:B------:R-:W-:-:S04]  /*12a0*/  CS2R R6, SRZ ;  /* 0x0000000000067805 */ /* 0x000fc8000001ff00 */
[----:B------:R-:W-:Y:S02]  /*12b0*/  @!P2 IADD3 R9, R13, R9, RZ ;  /* 0x000000090d09a210 */ /* 0x000fe40007ffe0ff */
[C---:B------:R-:W-:Y:S01]  /*12c0*/  @!P2 SHF.L.U32 R37, R12.reuse, 0x1, RZ ;  /* 0x000000010c25a819 */ /* 0x040fe200000006ff */
[----:B------:R1:W5:Y:S01]  /*12d0*/  @!P3 LDG.E R6, desc[UR14][R24.64] ;  /* 0x0000000e1806b981 */ /* 0x000362000c1e1900 */
[----:B------:R-:W-:-:S03]  /*12e0*/  @!P2 SHF.L.U64.HI R8, R12, 0x1, R9 ;  /* 0x000000010c08a819 */ /* 0x000fc60000010209 */
[----:B----4-:R-:W3:Y:S01]  /*12f0*/  @!P5 LDC.64 R28, c[0x0][0x228] ;  /* 0x00008a00ff1cdb82 */ /* 0x010ee20000000a00 */
[C---:B--2---:R-:W-:Y:S01]  /*1300*/  @!P2 IADD3 R36, P6, R37.reuse, R22, RZ ;  /* 0x000000162524a210 */ /* 0x044fe20007fde0ff */
[----:B------:R2:W5:Y:S01]  /*1310*/  @!P3 LDG.E R7, desc[UR14][R26.64] ;  /* 0x0000000e1a07b981 */ /* 0x000562000c1e1900 */
[----:B------:R-:W-:Y:S02]  /*1320*/  @!P2 IADD3 R30, P3, R37, R10, RZ ;  /* 0x0000000a251ea210 */ /* 0x000fe40007f7e0ff */
[----:B------:R-:W-:-:S03]  /*1330*/  @!P2 IADD3.X R37, R8, R23, RZ, P6, !PT ;  /* 0x000000170825a210 */ /* 0x000fc600037fe4ff */
[----:B------:R-:W4:Y:S01]  /*1340*/  @!P5 LDC.64 R12, c[0x0][0x288] ;  /* 0x0000a200ff0cdb82 */ /* 0x000f220000000a00 */
[----:B------:R-:W-:Y:S02]  /*1350*/  SHF.R.S32.HI R9, RZ, 0x1f, R68 ;  /* 0x0000001fff097819 */ /* 0x000fe40000011444 */
[----:B------:R-:W-:-:S05]  /*1360*/  ISETP.GE.U32.AND P0, PT, R68, UR18, PT ;  /* 0x0000001244007c0c */ /* 0x000fca000bf06070 */
[----:B------:R-:W0:Y:S01]  /*1370*/  @!P4 LDC.64 R22, c[0x0][0x230] ;  /* 0x00008c00ff16cb82 */ /* 0x000e220000000a00 */
[----:B------:R-:W-:Y:S01]  /*1380*/  ISETP.GE.AND.EX P0, PT, R9, UR19, PT, P0 ;  /* 0x0000001309007c0c */ /* 0x000fe2000bf06300 */
[----:B-1----:R-:W-:Y:S01]  /*1390*/  @!P4 IMAD R24, R41, R20, RZ ;  /* 0x000000142918c224 */ /* 0x002fe200078e02ff */
[----:B------:R-:W-:Y:S02]  /*13a0*/  @!P4 MOV R18, R86 ;  /* 0x000000560012c202 */ /* 0x000fe40000000f00 */
[----:B------:R-:W-:Y:S02]  /*13b0*/  @!P4 MOV R19, R89 ;  /* 0x000000590013c202 */ /* 0x000fe40000000f00 */
[----:B------:R-:W-:Y:S01]  /*13c0*/  ISETP.GT.U32.OR P0, PT, R71, 0x27f, P0 ;  /* 0x0000027f4700780c */ /* 0x000fe20000704470 */
[C---:B------:R-:W-:Y:S02]  /*13d0*/  @!P4 IMAD R17, R15.reuse, R21, R24 ;  /* 0x000000150f11c224 */ /* 0x040fe400078e0218 */
[----:B------:R-:W-:Y:S01]  /*13e0*/  @!P4 IMAD.WIDE.U32 R18, R15, R20, R18 ;  /* 0x000000140f12c225 */ /* 0x000fe200078e0012 */
[----:B------:R-:W-:Y:S01]  /*13f0*/  @!P2 IADD3.X R31, R8, R11, RZ, P3, !PT ;  /* 0x0000000b081fa210 */ /* 0x000fe20001ffe4ff */
[----:B------:R-:W-:Y:S01]  /*1400*/  HFMA2.MMA R8, -RZ, RZ, 0, 0 ;  /* 0x00000000ff087435 */ /* 0x000fe200000001ff */
[----:B------:R-:W1:Y:S02]  /*1410*/  @!P5 LDC.64 R20, c[0x0][0x230] ;  /* 0x00008c00ff14db82 */ /* 0x000e640000000a00 */
[----:B------:R-:W-:-:S02]  /*1420*/  @!P4 IADD3 R17, R19, R17, RZ ;  /* 0x000000111311c210 */ /* 0x000fc40007ffe0ff */
[----:B------:R-:W-:Y:S02]  /*1430*/  MOV R10, RZ ;  /* 0x000000ff000a7202 */ /* 0x000fe40000000f00 */
[C---:B------:R-:W-:Y:S02]  /*1440*/  @!P4 SHF.L.U32 R15, R18.reuse, 0x1, RZ ;  /* 0x00000001120fc819 */ /* 0x040fe400000006ff */
[----:B------:R-:W-:Y:S01]  /*1450*/  @!P4 SHF.L.U64.HI R24, R18, 0x1, R17 ;  /* 0x000000011218c819 */ /* 0x000fe20000010211 */
[----:B----4-:R-:W-:Y:S01]  /*1460*/  @!P5 IMAD R40, R5, R12, RZ ;  /* 0x0000000c0528d224 */ /* 0x010fe200078e02ff */
[----:B------:R-:W-:Y:S01]  /*1470*/  @!P5 MOV R18, R86 ;  /* 0x000000560012d202 */ /* 0x000fe20000000f00 */
[----:B--2---:R-:W2:Y:S01]  /*1480*/  @!P0 LDC.64 R26, c[0x0][0x288] ;  /* 0x0000a200ff1a8b82 */ /* 0x004ea20000000a00 */
[----:B------:R-:W-:Y:S01]  /*1490*/  @!P5 MOV R19, R89 ;  /* 0x000000590013d202 */ /* 0x000fe20000000f00 */
[----:B------:R-:W5:Y:S01]  /*14a0*/  @!P2 LDG.E R8, desc[UR14][R30.64] ;  /* 0x0000000e1e08a981 */ /* 0x000f62000c1e1900 */
[----:B------:R-:W-:Y:S01]  /*14b0*/  SHF.R.S32.HI R11, RZ, 0x1f, R67 ;  /* 0x0000001fff0b7819 */ /* 0x000fe20000011443 */
[----:B------:R-:W-:-:S02]  /*14c0*/  @!P5 IMAD R13, R69, R13, R40 ;  /* 0x0000000d450dd224 */ /* 0x000fc400078e0228 */
[----:B------:R0:W5:Y:S01]  /*14d0*/  @!P2 LDG.E R10, desc[UR14][R36.64] ;  /* 0x0000000e240aa981 */ /* 0x000162000c1e1900 */
[----:B------:R-:W-:Y:S01]  /*14e0*/  ISETP.GE.U32.AND P2, PT, R67, UR18, PT ;  /* 0x0000001243007c0c */ /* 0x000fe2000bf46070 */
[----:B------:R-:W-:-:S03]  /*14f0*/  @!P5 IMAD.WIDE.U32 R18, R69, R12, R18 ;  /* 0x0000000c4512d225 */ /* 0x000fc600078e0012 */
[----:B------:R-:W-:Y:S02]  /*1500*/  ISETP.GE.AND.EX P2, PT, R11, UR19, PT, P2 ;  /* 0x000000130b007c0c */ /* 0x000fe4000bf46320 */
[----:B0-----:R-:W-:-:S04]  /*1510*/  @!P4 IADD3 R36, P3, R15, R22, RZ ;  /* 0x000000160f24c210 */ /* 0x001fc80007f7e0ff */
[----:B------:R-:W-:Y:S02]  /*1520*/  @!P4 IADD3.X R37, R24, R23, RZ, P3, !PT ;  /* 0x000000171825c210 */ /* 0x000fe40001ffe4ff */
[----:B------:R-:W-:Y:S01]  /*1530*/  @!P4 IADD3 R34, P3, R15, R34, RZ ;  /* 0x000000220f22c210 */ /* 0x000fe20007f7e0ff */
        /* <DEDUP_REMOVED lines=9> */
[----:B------:R-:W4:Y:S01]  /*15d0*/  @!P0 LDC.64 R18, c[0x0][0x230] ;  /* 0x00008c00ff128b82 */ /* 0x000f220000000a00 */
[C---:B-1----:R-:W-:Y:S02]  /*15e0*/  @!P5 IADD3 R30, P3, R13.reuse, R20, RZ ;  /* 0x000000140d1ed210 */ /* 0x042fe40007f7e0ff */
[----:B---3--:R-:W-:Y:S02]  /*15f0*/  @!P5 IADD3 R20, P6, R13, R28, RZ ;  /* 0x0000001c0d14d210 */ /* 0x008fe40007fde0ff */
[C---:B------:R-:W-:Y:S02]  /*1600*/  @!P5 IADD3.X R31, R40.reuse, R21, RZ, P3, !PT ;  /* 0x00000015281fd210 */ /* 0x040fe40001ffe4ff */
[----:B------:R-:W-:Y:S01]  /*1610*/  @!P5 IADD3.X R21, R40, R29, RZ, P6, !PT ;  /* 0x0000001d2815d210 */ /* 0x000fe200037fe4ff */
[----:B------:R-:W1:Y:S01]  /*1620*/  @!P2 LDC.64 R24, c[0x0][0x288] ;  /* 0x0000a200ff18ab82 */ /* 0x000e620000000a00 */
        /* <DEDUP_REMOVED lines=19> */
[----:B---3--:R-:W-:-:S02]  /*1760*/  @!P0 SHF.L.U32 R35, R28, 0x1, RZ ;  /* 0x000000011c238819 */ /* 0x008fc400000006ff */
[----:B------:R-:W-:Y:S01]  /*1770*/  MOV R28, UR12 ;  /* 0x0000000c001c7c02 */ /* 0x000fe20008000f00 */
[----:B0-----:R-:W0:Y:S01]  /*1780*/  @!P2 LDC.64 R20, c[0x0][0x230] ;  /* 0x00008c00ff14ab82 */ /* 0x001e220000000a00 */
[----:B----4-:R-:W-:Y:S02]  /*1790*/  @!P0 IADD3 R36, P4, R35, R18, RZ ;  /* 0x0000001223248210 */ /* 0x010fe40007f9e0ff */
[----:B------:R-:W-:Y:S02]  /*17a0*/  MOV R29, UR13 ;  /* 0x0000000d001d7c02 */ /* 0x000fe40008000f00 */
[----:B------:R-:W-:Y:S02]  /*17b0*/  ISETP.GE.AND.EX P3, PT, R15, UR19, PT, P3 ;  /* 0x000000130f007c0c */ /* 0x000fe4000bf66330 */
[----:B------:R-:W-:Y:S02]  /*17c0*/  @!P0 IADD3.X R37, R40, R19, RZ, P4, !PT ;  /* 0x0000001328258210 */ /* 0x000fe400027fe4ff */
[----:B------:R3:W4:Y:S01]  /*17d0*/  LDG.E.64 R18, desc[UR14][R28.64] ;  /* 0x0000000e1c127981 */ /* 0x000722000c1e1b00 */
[----:B------:R-:W-:Y:S01]  /*17e0*/  ISETP.GT.U32.OR P3, PT, R71, 0x27f, P3 ;  /* 0x0000027f4700780c */ /* 0x000fe20001f64470 */
[----:B-1----:R-:W-:Y:S01]  /*17f0*/  @!P2 IMAD R26, R11, R24, RZ ;  /* 0x000000180b1aa224 */ /* 0x002fe200078e02ff */
[----:B------:R-:W-:Y:S01]  /*1800*/  SHF.R.S32.HI R17, RZ, 0x1f, R65 ;  /* 0x0000001fff117819 */ /* 0x000fe20000011441 */
[----:B------:R1:W5:Y:S01]  /*1810*/  @!P0 LDG.E R58, desc[UR14][R36.64] ;  /* 0x0000000e243a8981 */ /* 0x000362000c1e1900 */
[----:B------:R-:W-:Y:S01]  /*1820*/  @!P2 MOV R27, R89 ;  /* 0x00000059001ba202 */ /* 0x000fe20000000f00 */
[----:B------:R-:W-:Y:S01]  /*1830*/  @!P2 IMAD R43, R67, R25, R26 ;  /* 0x00000019432ba224 */ /* 0x000fe200078e021a */
[----:B------:R-:W-:-:S02]  /*1840*/  @!P2 MOV R26, R86 ;  /* 0x00000056001aa202 */ /* 0x000fc40000000f00 */
[----:B------:R-:W-:-:S03]  /*1850*/  ISETP.GE.AND.EX P6, PT, R17, UR19, PT, P6 ;  /* 0x0000001311007c0c */ /* 0x000fc6000bfc6360 */
[----:B------:R-:W-:Y:S01]  /*1860*/  @!P2 IMAD.WIDE.U32 R24, R67, R24, R26 ;  /* 0x000000184318a225 */ /* 0x000fe200078e001a */
[----:B------:R-:W-:Y:S01]  /*1870*/  @!P0 IADD3 R34, P5, R35, R22, RZ ;  /* 0x0000001623228210 */ /* 0x000fe20007fbe0ff */
[----:B------:R-:W2:Y:S01]  /*1880*/  @!P3 LDC.64 R26, c[0x0][0x288] ;  /* 0x0000a200ff1abb82 */ /* 0x000ea20000000a00 */
[----:B------:R-:W-:Y:S02]  /*1890*/  ISETP.GT.U32.OR P4, PT, R71, 0x27f, P6 ;  /* 0x0000027f4700780c */ /* 0x000fe40003784470 */
[----:B------:R-:W-:Y:S02]  /*18a0*/  ISETP.GE.U32.AND P6, PT, R41, UR18, PT ;  /* 0x0000001229007c0c */ /* 0x000fe4000bfc6070 */
[----:B------:R-:W-:Y:S02]  /*18b0*/  SHF.R.S32.HI R45, RZ, 0x1f, R41 ;  /* 0x0000001fff2d7819 */ /* 0x000fe40000011429 */
[----:B------:R-:W-:Y:S02]  /*18c0*/  @!P0 IADD3.X R35, R40, R23, RZ, P5, !PT ;  /* 0x0000001728238210 */ /* 0x000fe40002ffe4ff */
[----:B------:R-:W-:-:S02]  /*18d0*/  @!P2 IADD3 R23, R25, R43, RZ ;  /* 0x0000002b1917a210 */ /* 0x000fc40007ffe0ff */
[C---:B------:R-:W-:Y:S01]  /*18e0*/  @!P2 SHF.L.U32 R47, R24.reuse, 0x1, RZ ;  /* 0x00000001182fa819 */ /* 0x040fe200000006ff */
[----:B------:R2:W5:Y:S01]  /*18f0*/  @!P0 LDG.E R57, desc[UR14][R34.64] ;  /* 0x0000000e22398981 */ /* 0x000562000c1e1900 */
[----:B------:R-:W-:Y:S01]  /*1900*/  ISETP.GE.AND.EX P5, PT, R45, UR19, PT, P6 ;  /* 0x000000132d007c0c */ /* 0x000fe2000bfa6360 */
[----:B---3--:R-:W3:Y:S01]  /*1910*/  @!P4 LDC.64 R28, c[0x0][0x288] ;  /* 0x0000a200ff1ccb82 */ /* 0x008ee20000000a00 */
[----:B------:R-:W-:Y:S02]  /*1920*/  @!P2 SHF.L.U64.HI R40, R24, 0x1, R23 ;  /* 0x000000011828a819 */ /* 0x000fe40000010217 */
[----:B0-----:R-:W-:Y:S02]  /*1930*/  @!P2 IADD3 R42, P6, R47, R20, RZ ;  /* 0x000000142f2aa210 */ /* 0x001fe40007fde0ff */
[----:B------:R-:W-:Y:S02]  /*1940*/  ISETP.GT.U32.OR P5, PT, R71, 0x27f, P5 ;  /* 0x0000027f4700780c */ /* 0x000fe40002fa4470 */
[----:B------:R-:W-:Y:S01]  /*1950*/  @!P2 IADD3.X R43, R40, R21, RZ, P6, !PT ;  /* 0x00000015282ba210 */ /* 0x000fe200037fe4ff */
[----:B------:R-:W0:Y:S01]  /*1960*/  @!P3 LDC.64 R22, c[0x0][0x228] ;  /* 0x00008a00ff16bb82 */ /* 0x000e220000000a00 */
[----:B-1----:R-:W-:Y:S01]  /*1970*/  @!P3 MOV R36, R86 ;  /* 0x000000560024b202 */ /* 0x002fe20000000f00 */
[----:B--2---:R-:W-:Y:S01]  /*1980*/  @!P3 IMAD R39, R15, R26, RZ ;  /* 0x0000001a0f27b224 */ /* 0x004fe200078e02ff */
[----:B------:R-:W-:-:S02]  /*1990*/  @!P3 MOV R37, R89 ;  /* 0x000000590025b202 */ /* 0x000fc40000000f00 */
[----:B------:R-:W-:Y:S02]  /*19a0*/  CS2R R72, SRZ ;  /* 0x0000000000487805 */ /* 0x000fe4000001ff00 */
[----:B------:R-:W-:Y:S01]  /*19b0*/  @!P2 IADD3 R38, P0, R47, R30, RZ ;  /* 0x0000001e2f26a210 */ /* 0x000fe20007f1e0ff */
[----:B------:R-:W1:Y:S01]  /*19c0*/  @!P3 LDC.64 R20, c[0x0][0x230] ;  /* 0x00008c00ff14bb82 */ /* 0x000e620000000a00 */
[C---:B------:R-:W-:Y:S01]  /*19d0*/  @!P3 IMAD R47, R66.reuse, R27, R39 ;  /* 0x0000001b422fb224 */ /* 0x040fe200078e0227 */
[----:B------:R2:W5:Y:S01]  /*19e0*/  @!P2 LDG.E R59, desc[UR14][R42.64] ;  /* 0x0000000e2a3ba981 */ /* 0x000562000c1e1900 */
[----:B------:R-:W-:-:S05]  /*19f0*/  @!P3 IMAD.WIDE.U32 R36, R66, R26, R36 ;  /* 0x0000001a4224b225 */ /* 0x000fca00078e0024 */
[----:B------:R-:W0:Y:S01]  /*1a00*/  @!P5 LDC.64 R24, c[0x0][0x288] ;  /* 0x0000a200ff18db82 */ /* 0x000e220000000a00 */
[----:B------:R-:W-:Y:S02]  /*1a10*/  @!P3 IADD3 R35, R37, R47, RZ ;  /* 0x0000002f2523b210 */ /* 0x000fe40007ffe0ff */
[----:B------:R-:W-:Y:S02]  /*1a20*/  @!P2 IADD3.X R39, R40, R31, RZ, P0, !PT ;  /* 0x0000001f2827a210 */ /* 0x000fe400007fe4ff */
[C---:B------:R-:W-:Y:S01]  /*1a30*/  @!P3 SHF.L.U32 R31, R36.reuse, 0x1, RZ ;  /* 0x00000001241fb819 */ /* 0x040fe200000006ff */
[----:B---3--:R-:W-:Y:S01]  /*1a40*/  @!P4 IMAD R30, R17, R28, RZ ;  /* 0x0000001c111ec224 */ /* 0x008fe200078e02ff */
[----:B------:R-:W-:Y:S01]  /*1a50*/  @!P3 SHF.L.U64.HI R40, R36, 0x1, R35 ;  /* 0x000000012428b819 */ /* 0x000fe20000010223 */
[----:B------:R-:W3:Y:S01]  /*1a60*/  @!P4 LDC.64 R26, c[0x0][0x230] ;  /* 0x00008c00ff1acb82 */ /* 0x000ee20000000a00 */
[----:B------:R-:W-:Y:S01]  /*1a70*/  @!P4 MOV R36, R86 ;  /* 0x000000560024c202 */ /* 0x000fe20000000f00 */
[----:B------:R0:W5:Y:S01]  /*1a80*/  @!P2 LDG.E R72, desc[UR14][R38.64] ;  /* 0x0000000e2648a981 */ /* 0x000162000c1e1900 */
[----:B------:R-:W-:Y:S01]  /*1a90*/  @!P4 MOV R37, R89 ;  /* 0x000000590025c202 */ /* 0x000fe20000000f00 */
[----:B--2---:R-:W-:Y:S01]  /*1aa0*/  @!P4 IMAD R43, R65, R29, R30 ;  /* 0x0000001d412bc224 */ /* 0x004fe200078e021e */
[----:B-1----:R-:W-:Y:S01]  /*1ab0*/  @!P3 IADD3 R34, P0, R31, R20, RZ ;  /* 0x000000141f22b210 */ /* 0x002fe20007f1e0ff */
[----:B------:R-:W-:Y:S01]  /*1ac0*/  @!P4 IMAD.WIDE.U32 R36, R65, R28, R36 ;  /* 0x0000001c4124c225 */ /* 0x000fe200078e0024 */
[----:B0-----:R-:W-:Y:S01]  /*1ad0*/  @!P3 IADD3 R22, P2, R31, R22, RZ ;  /* 0x000000161f16b210 */ /* 0x001fe20007f5e0ff */
[----:B------:R-:W0:Y:S01]  /*1ae0*/  @!P4 LDC.64 R28, c[0x0][0x228] ;  /* 0x00008a00ff1ccb82 */ /* 0x000e220000000a00 */
[----:B------:R-:W-:-:S02]  /*1af0*/  @!P3 IADD3.X R35, R40, R21, RZ, P0, !PT ;  /* 0x000000152823b210 */ /* 0x000fc400007fe4ff */
[----:B------:R-:W-:-:S05]  /*1b00*/  @!P4 IADD3 R37, R37, R43, RZ ;  /* 0x0000002b2525c210 */ /* 0x000fca0007ffe0ff */
[----:B------:R-:W1:Y:S08]  /*1b10*/  @!P5 LDC.64 R30, c[0x0][0x230] ;  /* 0x00008c00ff1edb82 */ /* 0x000e700000000a00 */
[----:B------:R-:W2:Y:S01]  /*1b20*/  @!P5 LDC.64 R20, c[0x0][0x228] ;  /* 0x00008a00ff14db82 */ /* 0x000ea20000000a00 */
[C---:B------:R-:W-:Y:S01]  /*1b30*/  @!P4 SHF.L.U32 R39, R36.reuse, 0x1, RZ ;  /* 0x000000012427c819 */ /* 0x040fe200000006ff */
[----:B------:R-:W-:Y:S01]  /*1b40*/  @!P5 IMAD R42, R45, R24, RZ ;  /* 0x000000182d2ad224 */ /* 0x000fe200078e02ff */
[----:B------:R-:W-:-:S02]  /*1b50*/  @!P4 SHF.L.U64.HI R38, R36, 0x1, R37 ;  /* 0x000000012426c819 */ /* 0x000fc40000010225 */
[----:B------:R-:W-:Y:S02]  /*1b60*/  CS2R R74, SRZ ;  /* 0x00000000004a7805 */ /* 0x000fe4000001ff00 */
[----:B------:R-:W-:Y:S01]  /*1b70*/  @!P5 MOV R36, R86 ;  /* 0x000000560024d202 */ /* 0x000fe20000000f00 */
[----:B------:R0:W5:Y:S01]  /*1b80*/  @!P3 LDG.E R73, desc[UR14][R34.64] ;  /* 0x0000000e2249b981 */ /* 0x000162000c1e1900 */
[----:B------:R-:W-:Y:S01]  /*1b90*/  @!P5 MOV R37, R89 ;  /* 0x000000590025d202 */ /* 0x000fe20000000f00 */
[C---:B------:R-:W-:Y:S02]  /*1ba0*/  @!P5 IMAD R43, R41.reuse, R25, R42 ;  /* 0x00000019292bd224 */ /* 0x040fe400078e022a */
[----:B------:R-:W-:Y:S01]  /*1bb0*/  @!P5 IMAD.WIDE.U32 R24, R41, R24, R36 ;  /* 0x000000182918d225 */ /* 0x000fe200078e0024 */
[----:B------:R-:W-:Y:S02]  /*1bc0*/  @!P3 IADD3.X R23, R40, R23, RZ, P2, !PT ;  /* 0x000000172817b210 */ /* 0x000fe400017fe4ff */
[----:B---3--:R-:W-:-:S02]  /*1bd0*/  @!P4 IADD3 R26, P0, R39, R26, RZ ;  /* 0x0000001a271ac210 */ /* 0x008fc40007f1e0ff */
[----:B------:R-:W-:Y:S01]  /*1be0*/  @!P5 IADD3 R37, R25, R43, RZ ;  /* 0x0000002b1925d210 */ /* 0x000fe20007ffe0ff */
[----:B------:R3:W5:Y:S01]  /*1bf0*/  @!P3 LDG.E R74, desc[UR14][R22.64] ;  /* 0x0000000e164ab981 */ /* 0x000762000c1e1900 */
[----:B------:R-:W-:Y:S02]  /*1c00*/  @!P5 SHF.L.U32 R25, R24, 0x1, RZ ;  /* 0x000000011819d819 */ /* 0x000fe400000006ff */
[----:B------:R-:W-:Y:S02]  /*1c10*/  @!P4 IADD3.X R27, R38, R27, RZ, P0, !PT ;  /* 0x0000001b261bc210 */ /* 0x000fe400007fe4ff */
[----:B0-----:R-:W-:Y:S02]  /*1c20*/  @!P4 IADD3 R28, P0, R39, R28, RZ ;  /* 0x0000001c271cc210 */ /* 0x001fe40007f1e0ff */
[----:B------:R-:W-:Y:S02]  /*1c30*/  @!P5 SHF.L.U64.HI R24, R24, 0x1, R37 ;  /* 0x000000011818d819 */ /* 0x000fe40000010225 */
[----:B------:R-:W-:-:S02]  /*1c40*/  CS2R R76, SRZ ;  /* 0x00000000004c7805 */ /* 0x000fc4000001ff00 */
[C---:B-1----:R-:W-:Y:S02]  /*1c50*/  @!P5 IADD3 R30, P2, R25.reuse, R30, RZ ;  /* 0x0000001e191ed210 */ /* 0x042fe40007f5e0ff */
[----:B------:R-:W-:Y:S02]  /*1c60*/  CS2R R78, SRZ ;  /* 0x00000000004e7805 */ /* 0x000fe4000001ff00 */
[----:B--2---:R-:W-:Y:S01]  /*1c70*/  @!P5 IADD3 R20, P3, R25, R20, RZ ;  /* 0x000000141914d210 */ /* 0x004fe20007f7e0ff */
[----:B------:R3:W5:Y:S01]  /*1c80*/  @!P4 LDG.E R75, desc[UR14][R26.64] ;  /* 0x0000000e1a4bc981 */ /* 0x000762000c1e1900 */
        /* <DEDUP_REMOVED lines=10> */
[----:B----4-:R-:W-:-:S13]  /*1d30*/  R2UR UR13, R18 ;  /* 0x00000000120d72ca */ /* 0x010fda00000e0000 */
        /* <DEDUP_REMOVED lines=11> */
[----:B---3--:R-:W-:Y:S05]  /*1df0*/  @P0 BRA `(.L_x_361) ;  /* 0x0000000000400947 */ /* 0x008fea0003800000 */
        /* <DEDUP_REMOVED lines=16> */
.L_x_361:
[----:B------:R-:W-:Y:S05]  /*1f00*/  BSYNC B0 ;  /* 0x0000000000007941 */ /* 0x000fea0003800000 */
.L_x_360:
        /* <DEDUP_REMOVED lines=14> */
[----:B------:R-:W-:Y:S01]  /*1ff0*/  SHF.L.U32 R22, R61, 0x10, RZ ;  /* 0x000000103d167819 */ /* 0x000fe200000006ff */
        /* <DEDUP_REMOVED lines=23> */
.L_x_362:
[----:B------:R-:W-:Y:S01]  /*2170*/  FMUL.FTZ R19, R22, R81 ;  /* 0x0000005116137220 */ /* 0x000fe20000410000 */
[----:B------:R-:W-:Y:S01]  /*2180*/  FADD.FTZ R24, R35, -UR13 ;  /* 0x8000000d23187e21 */ /* 0x000fe20008010000 */
[----:B------:R-:W-:Y:S01]  /*2190*/  FFMA.FTZ R38, R21, R22, RZ ;  /* 0x0000001615267223 */ /* 0x000fe200000100ff */
        /* <DEDUP_REMOVED lines=23> */
.L_x_363:
[----:B------:R-:W-:Y:S01]  /*2310*/  FFMA.FTZ R28, R18, R26, R21 ;  /* 0x0000001a121c7223 */ /* 0x000fe20000010015 */
[----:B------:R-:W-:Y:S01]  /*2320*/  FADD.FTZ R21, RZ, R22 ;  /* 0x00000016ff157221 */ /* 0x000fe20000010000 */
[----:B------:R-:W-:Y:S01]  /*2330*/  FADD.FTZ R29, R26, R19 ;  /* 0x000000131a1d7221 */ /* 0x000fe20000010000 */
[----:B------:R-:W-:Y:S01]  /*2340*/  FFMA.FTZ R19, R27, R20, R38 ;  /* 0x000000141b137223 */ /* 0x000fe20000010026 */
[----:B------:R-:W-:Y:S01]  /*2350*/  FMUL.FTZ R26, R20, R81 ;  /* 0x00000051141a7220 */ /* 0x000fe20000410000 */
[----:B------:R-:W-:Y:S01]  /*2360*/  FADD.FTZ R20, R21, R20 ;  /* 0x0000001415147221 */ /* 0x000fe20000010000 */
[----:B------:R-:W-:Y:S01]  /*2370*/  FFMA.FTZ R21, R18, R23, RZ ;  /* 0x0000001712157223 */ /* 0x000fe200000100ff */
[--C-:B------:R-:W-:Y:S01]  /*2380*/  FADD.FTZ R22, RZ, R23.reuse ;  /* 0x00000017ff167221 */ /* 0x100fe20000010000 */
        /* <DEDUP_REMOVED lines=35> */
.L_x_364:
[----:B------:R-:W-:Y:S01]  /*25c0*/  FMUL.FTZ R27, R28, R81 ;  /* 0x000000511c1b7220 */ /* 0x000fe20000410000 */
[----:B------:R-:W-:Y:S01]  /*25d0*/  FADD.FTZ R30, R25, R26 ;  /* 0x0000001a191e7221 */ /* 0x000fe20000010000 */
        /* <DEDUP_REMOVED lines=37> */
.L_x_365:
[----:B------:R-:W-:Y:S01]  /*2830*/  FMUL.FTZ R24, R26, R81 ;  /* 0x000000511a187220 */ /* 0x000fe20000410000 */
[----:B------:R-:W-:Y:S01]  /*2840*/  PRMT R25, R73, 0x7632, R25 ;  /* 0x0000763249197816 */ /* 0x000fe20000000019 */
[----:B------:R-:W-:Y:S01]  /*2850*/  FADD.FTZ R29, R22, R27 ;  /* 0x0000001b161d7221 */ /* 0x000fe20000010000 */
[----:B------:R-:W-:Y:S01]  /*2860*/  FADD.FTZ R20, R20, R26 ;  /* 0x0000001a14147221 */ /* 0x000fe20000010000 */
[C---:B------:R-:W-:Y:S01]  /*2870*/  FFMA.FTZ R19, R36.reuse, R26, R19 ;  /* 0x0000001a24137223 */ /* 0x040fe20000010013 */
[----:B------:R-:W-:Y:S01]  /*2880*/  FFMA.FTZ R26, R36, R24, R37 ;  /* 0x00000018241a7223 */ /* 0x000fe20000010025 */
[----:B------:R-:W-:Y:S01]  /*2890*/  FADD.FTZ R21, R21, R28 ;  /* 0x0000001c15157221 */ /* 0x000fe20000010000 */
[----:B------:R-:W-:Y:S01]  /*28a0*/  FFMA.FTZ R18, R23, R28, R18 ;  /* 0x0000001c17127223 */ /* 0x000fe20000010012 */
[----:B------:R-:W-:Y:S01]  /*28b0*/  FMUL.FTZ R22, R28, R82 ;  /* 0x000000521c167220 */ /* 0x000fe20000410000 */
[----:B------:R-:W-:Y:S02]  /*28c0*/  SHF.L.U32 R27, R73, 0x10, RZ ;  /* 0x00000010491b7819 */ /* 0x000fe400000006ff */
        /* <DEDUP_REMOVED lines=29> */
.L_x_366:
[----:B------:R-:W-:Y:S01]  /*2aa0*/  FMUL.FTZ R27, R24, R81 ;  /* 0x00000051181b7220 */ /* 0x000fe20000410000 */
[--C-:B------:R-:W-:Y:S01]  /*2ab0*/  FADD.FTZ R28, R22, R25.reuse ;  /* 0x00000019161c7221 */ /* 0x100fe20000010000 */
[----:B------:R-:W-:Y:S01]  /*2ac0*/  PRMT R25, R75, 0x7632, R25 ;  /* 0x000076324b197816 */ /* 0x000fe20000000019 */
[----:B------:R-:W-:Y:S01]  /*2ad0*/  FADD.FTZ R20, R20, R24 ;  /* 0x0000001814147221 */ /* 0x000fe20000010000 */
[C---:B------:R-:W-:Y:S01]  /*2ae0*/  FFMA.FTZ R19, R37.reuse, R24, R19 ;  /* 0x0000001825137223 */ /* 0x040fe20000010013 */
        /* <DEDUP_REMOVED lines=34> */
.L_x_367:
[----:B------:R-:W-:Y:S01]  /*2d10*/  FMUL.FTZ R25, R24, R81 ;  /* 0x0000005118197220 */ /* 0x000fe20000410000 */
[----:B------:R-:W-:Y:S01]  /*2d20*/  PRMT R26, R55, 0x7632, R26 ;  /* 0x00007632371a7816 */ /* 0x000fe2000000001a */
[----:B------:R-:W-:Y:S01]  /*2d30*/  FADD.FTZ R30, R22, R27 ;  /* 0x0000001b161e7221 */ /* 0x000fe20000010000 */
[----:B------:R-:W-:Y:S01]  /*2d40*/  FADD.FTZ R20, R20, R24 ;  /* 0x0000001814147221 */ /* 0x000fe20000010000 */
[C---:B------:R-:W-:Y:S01]  /*2d50*/  FFMA.FTZ R19, R37.reuse, R24, R19 ;  /* 0x0000001825137223 */ /* 0x040fe20000010013 */
[----:B------:R-:W-:Y:S01]  /*2d60*/  FFMA.FTZ R24, R37, R25, R36 ;  /* 0x0000001925187223 */ /* 0x000fe20000010024 */
[----:B------:R-:W-:Y:S01]  /*2d70*/  FMUL.FTZ R22, R28, R82 ;  /* 0x000000521c167220 */ /* 0x000fe20000410000 */
[----:B------:R-:W-:Y:S01]  /*2d80*/  SHF.L.U32 R27, R55, 0x10, RZ ;  /* 0x00000010371b7819 */ /* 0x000fe200000006ff */
[C---:B------:R-:W-:Y:S01]  /*2d90*/  FFMA.FTZ R18, R23.reuse, R28, R18 ;  /* 0x0000001c17127223 */ /* 0x040fe20000010012 */
        /* <DEDUP_REMOVED lines=30> */
.L_x_368:
        /* <DEDUP_REMOVED lines=39> */
.L_x_369:
        /* <DEDUP_REMOVED lines=39> */
.L_x_370:
[----:B------:R-:W-:Y:S01]  /*3460*/  FMUL.FTZ R25, R28, R81 ;  /* 0x000000511c197220 */ /* 0x000fe20000410000 */
[----:B------:R-:W-:Y:S01]  /*3470*/  PRMT R26, R52, 0x7632, R26 ;  /* 0x00007632341a7816 */ /* 0x000fe2000000001a */
[----:B------:R-:W-:Y:S01]  /*3480*/  FADD.FTZ R24, R20, R28 ;  /* 0x0000001c14187221 */ /* 0x000fe20000010000 */
[----:B------:R-:W-:Y:S01]  /*3490*/  FADD.FTZ R20, R21, R29 ;  /* 0x0000001d15147221 */ /* 0x000fe20000010000 */
[----:B------:R-:W-:Y:S01]  /*34a0*/  FADD.FTZ R30, R22, R27 ;  /* 0x0000001b161e7221 */ /* 0x000fe20000010000 */
[----:B------:R-:W-:Y:S01]  /*34b0*/  FFMA.FTZ R19, R37, R28, R19 ;  /* 0x0000001c25137223 */ /* 0x000fe20000010013 */
[----:B------:R-:W-:Y:S01]  /*34c0*/  FFMA.FTZ R21, R23, R29, R18 ;  /* 0x0000001d17157223 */ /* 0x000fe20000010012 */
        /* <DEDUP_REMOVED lines=33> */
.L_x_371:
        /* <DEDUP_REMOVED lines=36> */
.L_x_372:
[----:B------:R-:W-:Y:S01]  /*3920*/  FFMA.FTZ R34, R22, R31, R19 ;  /* 0x0000001f16227223 */ /* 0x000fe20000010013 */
[----:B------:R-:W-:Y:S01]  /*3930*/  FMUL.FTZ R32, R28, R81 ;  /* 0x000000511c207220 */ /* 0x000fe20000410000 */
[----:B------:R-:W-:Y:S01]  /*3940*/  FADD.FTZ R33, R31, R18 ;  /* 0x000000121f217221 */ /* 0x000fe20000010000 */
[----:B------:R-:W-:Y:S02]  /*3950*/  SHF.L.U32 R31, R48, 0x10, RZ ;  /* 0x00000010301f7819 */ /* 0x000fe400000006ff */
[----:B------:R-:W-:Y:S01]  /*3960*/  SHF.L.U32 R29, R29, 0x10, RZ ;  /* 0x000000101d1d7819 */ /* 0x000fe200000006ff */
[----:B------:R-:W-:Y:S01]  /*3970*/  FADD.FTZ R18, R33, R32 ;  /* 0x0000002021127221 */ /* 0x000fe20000010000 */
[----:B------:R-:W-:Y:S01]  /*3980*/  FFMA.FTZ R19, R25, R32, R34 ;  /* 0x0000002019137223 */ /* 0x000fe20000010022 */
[C---:B------:R-:W-:Y:S01]  /*3990*/  PRMT R33, R4.reuse, 0x7632, R33 ;  /* 0x0000763204217816 */ /* 0x040fe20000000021 */
[----:B------:R-:W-:Y:S01]  /*39a0*/  FADD.FTZ R31, R31, -UR13 ;  /* 0x8000000d1f1f7e21 */ /* 0x000fe20008010000 */
[----:B------:R-:W-:Y:S01]  /*39b0*/  FADD.FTZ R34, R29, -UR13 ;  /* 0x8000000d1d227e21 */ /* 0x000fe20008010000 */
[----:B------:R-:W-:-:S02]  /*39c0*/  SHF.L.U32 R32, R4, 0x10, RZ ;  /* 0x0000001004207819 */ /* 0x000fc400000006ff */
[----:B------:R-:W-:Y:S01]  /*39d0*/  SHF.L.U32 R29, R33, 0x10, RZ ;  /* 0x00000010211d7819 */ /* 0x000fe200000006ff */
[----:B------:R-:W-:Y:S01]  /*39e0*/  FMUL.FTZ R31, R31, UR18 ;  /* 0x000000121f1f7c20 */ /* 0x000fe20008410000 */
        /* <DEDUP_REMOVED lines=21> */
.L_x_373:
[----:B------:R-:W-:Y:S01]  /*3b40*/  FFMA.FTZ R38, R26, R33, R19 ;  /* 0x000000211a267223 */ /* 0x000fe20000010013 */
[----:B------:R-:W-:Y:S01]  /*3b50*/  FADD.FTZ R37, R33, R18 ;  /* 0x0000001221257221 */ /* 0x000fe20000010000 */
[----:B------:R-:W-:Y:S01]  /*3b60*/  PRMT R33, R6, 0x7632, R33 ;  /* 0x0000763206217816 */ /* 0x000fe20000000021 */
[----:B------:R-:W-:Y:S01]  /*3b70*/  FMUL.FTZ R36, R32, R81 ;  /* 0x0000005120247220 */ /* 0x000fe20000410000 */
[----:B------:R-:W-:Y:S01]  /*3b80*/  SHF.L.U32 R35, R6, 0x10, RZ ;  /* 0x0000001006237819 */ /* 0x000fe200000006ff */
[----:B------:R-:W-:Y:S01]  /*3b90*/  FMUL.FTZ R39, R29, R82 ;  /* 0x000000521d277220 */ /* 0x000fe20000410000 */
        /* <DEDUP_REMOVED lines=9> */
[----:B------:R-:W-:Y:S01]  /*3c30*/  PRMT R37, R8, 0x7632, R37 ;  /* 0x0000763208257816 */ /* 0x000fe20000000025 */
        /* <DEDUP_REMOVED lines=20> */
.L_x_374:
[----:B------:R-:W-:Y:S01]  /*3d80*/  FFMA.FTZ R42, R34, R39, R19 ;  /* 0x00000027222a7223 */ /* 0x000fe20000010013 */
[----:B------:R-:W-:Y:S01]  /*3d90*/  FMUL.FTZ R40, R38, R81 ;  /* 0x0000005126287220 */ /* 0x000fe20000410000 */
[----:B------:R-:W-:Y:S01]  /*3da0*/  FADD.FTZ R41, R39, R18 ;  /* 0x0000001227297221 */ /* 0x000fe20000010000 */
        /* <DEDUP_REMOVED lines=26> */
[----:B-1----:R-:W-:Y:S01]  /*3f50*/  FMUL.FTZ R37, R37, R90 ;  /* 0x0000005a25257220 */ /* 0x002fe20000410000 */
[----:B------:R-:W-:Y:S02]  /*3f60*/  FADD.FTZ R90, -R90, 1 ;  /* 0x3f8000005a5a7421 */ /* 0x000fe40000010100 */
[----:B------:R-:W-:Y:S02]  /*3f70*/  FMUL.FTZ R42, R42, R47 ;  /* 0x0000002f2a2a7220 */ /* 0x000fe40000410000 */
[----:B------:R-:W-:-:S04]  /*3f80*/  FFMA.FTZ R90, R43, R90, 1 ;  /* 0x3f8000002b5a7423 */ /* 0x000fc8000001005a */
[----:B------:R-:W-:-:S07]  /*3f90*/  FMUL.FTZ R37, R37, R90 ;  /* 0x0000005a25257220 */ /* 0x000fce0000410000 */
.L_x_375:
[----:B------:R-:W-:Y:S01]  /*3fa0*/  FFMA.FTZ R46, R36, R41, R19 ;  /* 0x00000029242e7223 */ /* 0x000fe20000010013 */
[----:B------:R-:W-:Y:S01]  /*3fb0*/  FMUL.FTZ R44, R42, R81 ;  /* 0x000000512a2c7220 */ /* 0x000fe20000410000 */
[--C-:B------:R-:W-:Y:S01]  /*3fc0*/  FADD.FTZ R43, R41, R18.reuse ;  /* 0x00000012292b7221 */ /* 0x100fe20000010000 */
[C---:B------:R-:W-:Y:S01]  /*3fd0*/  PRMT R18, R12.reuse, 0x7632, R18 ;  /* 0x000076320c127816 */ /* 0x040fe20000000012 */
[----:B------:R-:W-:Y:S01]  /*3fe0*/  FMUL.FTZ R41, R37, R82 ;  /* 0x0000005225297220 */ /* 0x000fe20000410000 */
[----:B------:R-:W-:Y:S01]  /*3ff0*/  FFMA.FTZ R19, R39, R44, R46 ;  /* 0x0000002c27137223 */ /* 0x000fe2000001002e */
[----:B------:R-:W-:Y:S01]  /*4000*/  FADD.FTZ R44, R43, R44 ;  /* 0x0000002c2b2c7221 */ /* 0x000fe20000010000 */
[----:B------:R-:W-:Y:S02]  /*4010*/  SHF.L.U32 R43, R12, 0x10, RZ ;  /* 0x000000100c2b7819 */ /* 0x000fe400000006ff */
        /* <DEDUP_REMOVED lines=29> */
.L_x_376:
[----:B------:R-:W-:Y:S01]  /*41f0*/  FMUL.FTZ R46, R90, R81 ;  /* 0x000000515a2e7220 */ /* 0x000fe20000410000 */
[----:B------:R-:W-:-:S03]  /*4200*/  PRMT R47, R77, 0x7632, R47 ;  /* 0x000076324d2f7816 */ /* 0x000fc6000000002f */
[----:B------:R-:W-:Y:S01]  /*4210*/  FFMA.FTZ R45, R43, R46, R18 ;  /* 0x0000002e2b2d7223 */ /* 0x000fe20000010012 */
[----:B------:R-:W-:Y:S01]  /*4220*/  FADD.FTZ R46, R19, R46 ;  /* 0x0000002e132e7221 */ /* 0x000fe20000010000 */
[----:B------:R-:W-:Y:S01]  /*4230*/  FMUL.FTZ R19, R41, R82 ;  /* 0x0000005229137220 */ /* 0x000fe20000410000 */
[----:B------:R-:W-:-:S03]  /*4240*/  SHF.L.U32 R47, R47, 0x10, RZ ;  /* 0x000000102f2f7819 */ /* 0x000fc600000006ff */
[--C-:B------:R-:W-:Y:S01]  /*4250*/  FFMA.FTZ R18, R44, R19, R45.reuse ;  /* 0x000000132c127223 */ /* 0x100fe2000001002d */
[C---:B------:R-:W-:Y:S01]  /*4260*/  PRMT R45, R78.reuse, 0x7632, R45 ;  /* 0x000076324e2d7816 */ /* 0x040fe2000000002d */
[----:B------:R-:W-:Y:S01]  /*4270*/  FADD.FTZ R19, R19, R46 ;  /* 0x0000002e13137221 */ /* 0x000fe20000010000 */
[----:B------:R-:W-:Y:S02]  /*4280*/  SHF.L.U32 R46, R78, 0x10, RZ ;  /* 0x000000104e2e7819 */ /* 0x000fe400000006ff */
[----:B------:R-:W-:-:S03]  /*4290*/  SHF.L.U32 R45, R45, 0x10, RZ ;  /* 0x000000102d2d7819 */ /* 0x000fc600000006ff */
[----:B------:R-:W-:Y:S02]  /*42a0*/  FADD.FTZ R46, R46, -UR13 ;  /* 0x8000000d2e2e7e21 */ /* 0x000fe40008010000 */
[----:B------:R-:W-:Y:S02]  /*42b0*/  FADD.FTZ R92, R45, -UR13 ;  /* 0x8000000d2d5c7e21 */ /* 0x000fe40008010000 */
        /* <DEDUP_REMOVED lines=22> */
.L_x_377:
[----:B------:R-:W-:Y:S01]  /*4420*/  FMUL.FTZ R83, R46, R81 ;  /* 0x000000512e537220 */ /* 0x000fe20000410000 */
[----:B------:R-:W-:Y:S01]  /*4430*/  ISETP.GT.AND P0, PT, R0, 0x1e, PT ;  /* 0x0000001e0000780c */ /* 0x000fe20003f04270 */
[----:B------:R-:W0:Y:S01]  /*4440*/  S2UR UR19, SR_CgaCtaId ;  /* 0x00000000001379c3 */ /* 0x000e220000008800 */
[----:B------:R-:W-:Y:S01]  /*4450*/  FFMA.FTZ R21, R22, R23, R21 ;  /* 0x0000001716157223 */ /* 0x000fe20000010015 */
[----:B------:R-:W-:Y:S01]  /*4460*/  FFMA.FTZ R85, R45, R83, R18 ;  /* 0x000000532d557223 */ /* 0x000fe20000010012 */
[----:B------:R-:W-:Y:S01]  /*4470*/  FADD.FTZ R83, R19, R83 ;  /* 0x0000005313537221 */ /* 0x000fe20000010000 */
[----:B------:R-:W-:Y:S01]  /*4480*/  FMUL.FTZ R19, R47, R82 ;  /* 0x000000522f137220 */ /* 0x000fe20000410000 */
[----:B------:R-:W-:Y:S01]  /*4490*/  FADD.FTZ R20, R20, R23 ;  /* 0x0000001714147221 */ /* 0x000fe20000010000 */
[----:B------:R-:W-:Y:S01]  /*44a0*/  FFMA.FTZ R30, R25, R28, R30 ;  /* 0x0000001c191e7223 */ /* 0x000fe2000001001e */
[----:B------:R-:W-:Y:S01]  /*44b0*/  FADD.FTZ R23, R24, R28 ;  /* 0x0000001c18177221 */ /* 0x000fe20000010000 */
[----:B------:R-:W-:Y:S01]  /*44c0*/  FFMA.FTZ R18, R92, R19, R85 ;  /* 0x000000135c127223 */ /* 0x000fe20000010055 */
[----:B------:R-:W-:Y:S01]  /*44d0*/  FADD.FTZ R19, R19, R83 ;  /* 0x0000005313137221 */ /* 0x000fe20000010000 */
[----:B------:R-:W-:Y:S01]  /*44e0*/  FFMA.FTZ R25, R26, R27, R21 ;  /* 0x0000001b1a197223 */ /* 0x000fe20000010015 */
[----:B------:R-:W-:Y:S01]  /*44f0*/  FFMA.FTZ R30, R31, R32, R30 ;  /* 0x000000201f1e7223 */ /* 0x000fe2000001001e */
[----:B------:R-:W-:Y:S01]  /*4500*/  FADD.FTZ R23, R23, R32 ;  /* 0x0000002017177221 */ /* 0x000fe20000010000 */
[----:B------:R-:W1:Y:S01]  /*4510*/  SHFL.DOWN PT, R83, R18, 0x1, 0x1f ;  /* 0x08201f0012537f89 */ /* 0x000e6200000e0000 */
[----:B------:R-:W-:Y:S01]  /*4520*/  FADD.FTZ R20, R20, R27 ;  /* 0x0000001b14147221 */ /* 0x000fe20000010000 */
        /* <DEDUP_REMOVED lines=9> */
[----:B------:R-:W-:Y:S01]  /*45c0*/  UMOV UR12, 0x400 ;  /* 0x00000400000c7882 */ /* 0x000fe20000000000 */
[----:B------:R-:W-:Y:S01]  /*45d0*/  FFMA.FTZ R30, R43, R90, R30 ;  /* 0x0000005a2b1e7223 */ /* 0x000fe2000001001e */
[----:B------:R-:W-:Y:S01]  /*45e0*/  FADD.FTZ R23, R23, R90 ;  /* 0x0000005a17177221 */ /* 0x000fe20000010000 */
[----:B------:R-:W-:Y:S01]  /*45f0*/  UIADD3 UR11, UR12, 0xd0, URZ ;  /* 0x000000d00c0b7890 */ /* 0x000fe2000fffe03f */
[----:B------:R-:W3:Y:S01]  /*4600*/  LDC.64 R90, c[0x0][0x268] ;  /* 0x00009a00ff5a7b82 */ /* 0x000ee20000000a00 */
[----:B------:R-:W-:Y:S01]  /*4610*/  FFMA.FTZ R25, R40, R37, R25 ;  /* 0x0000002528197223 */ /* 0x000fe20000010019 */
[----:B------:R-:W-:Y:S01]  /*4620*/  FADD.FTZ R20, R20, R37 ;  /* 0x0000002514147221 */ /* 0x000fe20000010000 */
[----:B------:R-:W-:Y:S01]  /*4630*/  ISETP.NE.AND P3, PT, R0, RZ, PT ;  /* 0x000000ff0000720c */ /* 0x000fe20003f65270 */
[----:B0-----:R-:W-:Y:S01]  /*4640*/  ULEA UR11, UR19, UR11, 0x18 ;  /* 0x0000000b130b7291 */ /* 0x001fe2000f8ec03f */
[----:B------:R-:W-:Y:S01]  /*4650*/  FFMA.FTZ R25, R44, R41, R25 ;  /* 0x000000292c197223 */ /* 0x000fe20000010019 */
[----:B------:R-:W-:Y:S01]  /*4660*/  ISETP.NE.AND P2, PT, R71, RZ, PT ;  /* 0x000000ff4700720c */ /* 0x000fe20003f45270 */
        /* <DEDUP_REMOVED lines=44> */
[----:B----4-:R-:W-:-:S03]  /*4930*/  FADD.FTZ R18, R19, R21 ;  /* 0x0000001513127221 */ /* 0x010fc60000010000 */
        /* <DEDUP_REMOVED lines=19> */
[----:B------:R-:W-:Y:S02]  /*4a70*/  FADD.FTZ R36, R18, R37 ;  /* 0x0000002512247221 */ /* 0x000fe40000010000 */
[----:B------:R-:W4:Y:S01]  /*4a80*/  LDS.64 R18, [UR11+0xb0] ;  /* 0x0000b00bff127984 */ /* 0x000f220008000a00 */
        /* <DEDUP_REMOVED lines=20> */
.L_x_379:
[----:B------:R-:W-:Y:S05]  /*4bd0*/  BSYNC B0 ;  /* 0x0000000000007941 */ /* 0x000fea0003800000 */
.L_x_378:
        /* <DEDUP_REMOVED lines=158> */
.L_x_381:
[----:B------:R-:W-:Y:S05]  /*55c0*/  BSYNC B0 ;  /* 0x0000000000007941 */ /* 0x000fea0003800000 */
.L_x_380:
        /* <DEDUP_REMOVED lines=17> */
.L_x_383:
[----:B------:R-:W-:Y:S05]  /*56e0*/  BSYNC B0 ;  /* 0x0000000000007941 */ /* 0x000fea0003800000 */
.L_x_382:
        /* <DEDUP_REMOVED lines=45> */
.L_x_386:
[----:B------:R-:W2:Y:S04]  /*59c0*/  LDG.E.STRONG.GPU R22, desc[UR14][R20.64] ;  /* 0x0000000e14167981 */ /* 0x000ea8000c1ef900 */
[----:B--2---:R-:W-:Y:S01]  /*59d0*/  CCTL.IVALL ;  /* 0x00000000ff00798f */ /* 0x004fe20002000000 */
[----:B------:R-:W-:Y:S05]  /*59e0*/  YIELD ;  /* 0x0000000000007946 */ /* 0x000fea0003800000 */
[----:B------:R-:W-:-:S13]  /*59f0*/  ISETP.NE.AND P0, PT, R22, R25, PT ;  /* 0x000000191600720c */ /* 0x000fda0003f05270 */
[----:B------:R-:W-:Y:S05]  /*5a00*/  @P0 BRA `(.L_x_386) ;  /* 0xfffffffc00ec0947 */ /* 0x000fea000383ffff */
.L_x_385:
        /* <DEDUP_REMOVED lines=17> */
.L_x_390:
        /* <DEDUP_REMOVED lines=115> */
.L_x_389:
        /* <DEDUP_REMOVED lines=61> */
.L_x_391:
[----:B------:R-:W-:-:S13]  /*6620*/  ISETP.NE.OR P0, PT, R42, RZ, P0 ;  /* 0x000000ff2a00720c */ /* 0x000fda0000705670 */
[----:B------:R-:W-:Y:S05]  /*6630*/  @!P0 BRA `(.L_x_387) ;  /* 0x00000000007c8947 */ /* 0x000fea0003800000 */
.L_x_388:
        /* <DEDUP_REMOVED lines=31> */
.L_x_387:
        /* <DEDUP_REMOVED lines=11> */
.L_x_393:
[----:B------:R-:W-:Y:S05]  /*68e0*/  BSYNC B0 ;  /* 0x0000000000007941 */ /* 0x000fea0003800000 */
.L_x_392:
        /* <DEDUP_REMOVED lines=16> */
.L_x_384:
        /* <DEDUP_REMOVED lines=15> */
[----:B------:R0:W-:Y:S01]  /*6ae0*/  @!P2 STS.64 [UR11+0xc0], R18 ;  /* 0x0000c012ff00a988 */ /* 0x0001e20008000a0b */
[----:B------:R-:W-:Y:S01]  /*6af0*/  BAR.SYNC.DEFER_BLOCKING 0x0 ;  /* 0x0000000000007b1d */ /* 0x000fe20000010000 */
[----:B0-----:R-:W-:-:S05]  /*6b00*/  SHF.L.U32 R18, R61, 0x10, RZ ;  /* 0x000000103d127819 */ /* 0x001fca00000006ff */
[----:B------:R-:W0:Y:S02]  /*6b10*/  LDS.64 R20, [UR11+0xc0] ;  /* 0x0000c00bff147984 */ /* 0x000e240008000a00 */
[----:B0-----:R-:W-:Y:S01]  /*6b20*/  FMUL.FTZ R20, R20, UR12 ;  /* 0x0000000c14147c20 */ /* 0x001fe20008410000 */
[----:B-1----:R-:W-:-:S04]  /*6b30*/  FMUL.FTZ R22, R21, UR12 ;  /* 0x0000000c15167c20 */ /* 0x002fc80008410000 */
[----:B------:R-:W-:Y:S01]  /*6b40*/  R2UR UR11, R20 ;  /* 0x00000000140b72ca */ /* 0x000fe200000e0000 */
[----:B------:R-:W-:-:S14]  /*6b50*/  @!P5 BRA `(.L_x_394) ;  /* 0x000000000048d947 */ /* 0x000fdc0003800000 */
        /* <DEDUP_REMOVED lines=18> */
.L_x_394:
        /* <DEDUP_REMOVED lines=20> */
.L_x_396:
[----:B------:R-:W-:Y:S05]  /*6dc0*/  BSYNC B0 ;  /* 0x0000000000007941 */ /* 0x000fea0003800000 */
.L_x_395:
        /* <DEDUP_REMOVED lines=29> */
.L_x_397:
[----:B------:R-:W-:Y:S04]  /*6fa0*/  BSSY B0, `(.L_x_398) ;  /* 0x0000014000007945 */ /* 0x000fe80003800000 */
[----:B------:R-:W-:Y:S05]  /*6fb0*/  @P0 BRA `(.L_x_399) ;  /* 0x0000000000480947 */ /* 0x000fea0003800000 */
[--C-:B------:R-:W-:Y:S01]  /*6fc0*/  FFMA.FTZ R19, R63, UR11, R22.reuse ;  /* 0x0000000b3f137c23 */ /* 0x100fe20008010016 */
[----:B------:R-:W-:Y:S01]  /*6fd0*/  FFMA.FTZ R18, R27, UR11, R22 ;  /* 0x0000000b1b127c23 */ /* 0x000fe20008010016 */
[----:B------:R-:W-:Y:S02]  /*6fe0*/  ULDC.64 UR22, c[0x0][0x288] ;  /* 0x0000a20000167ab9 */ /* 0x000fe40000000a00 */
[----:B0-----:R-:W-:Y:S02]  /*6ff0*/  IMAD R20, R5, UR22, RZ ;  /* 0x0000001605147c24 */ /* 0x001fe4000f8e02ff */
        /* <DEDUP_REMOVED lines=14> */
.L_x_399:
[----:B------:R-:W-:Y:S05]  /*70e0*/  BSYNC B0 ;  /* 0x0000000000007941 */ /* 0x000fea0003800000 */
.L_x_398:
[----:B------:R-:W-:Y:S01]  /*70f0*/  ISETP.GE.U32.AND P4, PT, R68, UR20, PT ;  /* 0x0000001444007c0c */ /* 0x000fe2000bf86070 */
[----:B------:R-:W-:Y:S01]  /*7100*/  FADD.FTZ R58, R58, -UR13 ;  /* 0x8000000d3a3a7e21 */ /* 0x000fe20008010000 */
[----:B------:R-:W-:Y:S01]  /*7110*/  ISETP.GE.U32.AND P2, PT, R67, UR20, PT ;  /* 0x0000001443007c0c */ /* 0x000fe2000bf46070 */
[----:B------:R-:W-:Y:S01]  /*7120*/  FADD.FTZ R36, R36, -UR13 ;  /* 0x8000000d24247e21 */ /* 0x000fe20008010000 */
[----:B------:R-:W-:Y:S01]  /*7130*/  ISETP.GE.U32.AND P3, PT, R66, UR20, PT ;  /* 0x0000001442007c0c */ /* 0x000fe2000bf66070 */
[----:B------:R-:W-:Y:S01]  /*7140*/  FMUL.FTZ R27, R58, UR18 ;  /* 0x000000123a1b7c20 */ /* 0x000fe20008410000 */
[----:B------:R-:W-:Y:S01]  /*7150*/  ISETP.GE.AND.EX P4, PT, R9, UR21, PT, P4 ;  /* 0x0000001509007c0c */ /* 0x000fe2000bf86340 */
[----:B------:R-:W-:Y:S01]  /*7160*/  FMUL.FTZ R25, R36, UR18 ;  /* 0x0000001224197c20 */ /* 0x000fe20008410000 */
[----:B------:R-:W-:Y:S02]  /*7170*/  ISETP.GE.AND.EX P2, PT, R11, UR21, PT, P2 ;  /* 0x000000150b007c0c */ /* 0x000fe4000bf46320 */
[----:B------:R-:W-:-:S02]  /*7180*/  SHF.L.U32 R18, R57, 0x10, RZ ;  /* 0x0000001039127819 */ /* 0x000fc400000006ff */
[----:B------:R-:W-:Y:S02]  /*7190*/  ISETP.GE.U32.AND P0, PT, R65, UR20, PT ;  /* 0x0000001441007c0c */ /* 0x000fe4000bf06070 */
[----:B------:R-:W-:Y:S02]  /*71a0*/  ISETP.GE.AND.EX P3, PT, R15, UR21, PT, P3 ;  /* 0x000000150f007c0c */ /* 0x000fe4000bf66330 */
[C---:B------:R-:W-:Y:S02]  /*71b0*/  ISETP.GT.U32.OR P4, PT, R71.reuse, 0x27f, P4 ;  /* 0x0000027f4700780c */ /* 0x040fe40002784470 */
[----:B------:R-:W-:Y:S02]  /*71c0*/  ISETP.GT.U32.OR P2, PT, R71, 0x27f, P2 ;  /* 0x0000027f4700780c */ /* 0x000fe40001744470 */
[----:B------:R-:W-:Y:S02]  /*71d0*/  SHF.L.U32 R35, R35, 0x10, RZ ;  /* 0x0000001023237819 */ /* 0x000fe400000006ff */
[----:B------:R-:W-:-:S02]  /*71e0*/  SHF.L.U32 R59, R59, 0x10, RZ ;  /* 0x000000103b3b7819 */ /* 0x000fc400000006ff */
[----:B------:R-:W-:Y:S01]  /*71f0*/  SHF.L.U32 R34, R34, 0x10, RZ ;  /* 0x0000001022227819 */ /* 0x000fe200000006ff */
[----:B------:R-:W-:Y:S06]  /*7200*/  @!P5 BRA `(.L_x_400) ;  /* 0x000000000048d947 */ /* 0x000fec0003800000 */
[----:B-1----:R-:W-:Y:S01]  /*7210*/  FFMA.FTZ R5, R27, R81, R80 ;  /* 0x000000511b057223 */ /* 0x002fe20000010050 */
        /* <DEDUP_REMOVED lines=17> */
.L_x_400:
        /* <DEDUP_REMOVED lines=20> */
.L_x_402:
[----:B------:R-:W-:Y:S05]  /*7470*/  BSYNC B0 ;  /* 0x0000000000007941 */ /* 0x000fea0003800000 */
.L_x_401:
[----:B------:R-:W-:Y:S01]  /*7480*/  FADD.FTZ R59, R59, -UR13 ;  /* 0x8000000d3b3b7e21 */ /* 0x000fe20008010000 */
[----:B------:R-:W-:Y:S01]  /*7490*/  FADD.FTZ R34, R34, -UR13 ;  /* 0x8000000d22227e21 */ /* 0x000fe20008010000 */
[----:B------:R-:W-:Y:S02]  /*74a0*/  SHF.L.U32 R72, R72, 0x10, RZ ;  /* 0x0000001048487819 */ /* 0x000fe400000006ff */
[----:B------:R-:W-:Y:S01]  /*74b0*/  SHF.L.U32 R33, R33, 0x10, RZ ;  /* 0x0000001021217819 */ /* 0x000fe200000006ff */
[----:B------:R-:W-:Y:S01]  /*74c0*/  FMUL.FTZ R59, R59, UR18 ;  /* 0x000000123b3b7c20 */ /* 0x000fe20008410000 */
[----:B0-----:R-:W-:Y:S01]  /*74d0*/  FMUL.FTZ R23, R34, UR18 ;  /* 0x0000001222177c20 */ /* 0x001fe20008410000 */
[----:B------:R-:W-:Y:S06]  /*74e0*/  @!P5 BRA `(.L_x_403) ;  /* 0x000000000048d947 */ /* 0x000fec0003800000 */
[----:B-12---:R-:W-:Y:S01]  /*74f0*/  FFMA.FTZ R5, R59, R81, R80 ;  /* 0x000000513b057223 */ /* 0x006fe20000010050 */
        /* <DEDUP_REMOVED lines=17> */
.L_x_403:
[----:B------:R-:W-:Y:S04]  /*7610*/  BSSY B0, `(.L_x_404) ;  /* 0x0000014000007945 */ /* 0x000fe80003800000 */
[----:B------:R-:W-:Y:S05]  /*7620*/  @P2 BRA `(.L_x_405) ;  /* 0x0000000000482947 */ /* 0x000fea0003800000 */
[--C-:B------:R-:W-:Y:S01]  /*7630*/  FFMA.FTZ R18, R23, UR11, R22.reuse ;  /* 0x0000000b17127c23 */ /* 0x100fe20008010016 */
[----:B------:R-:W-:Y:S01]  /*7640*/  ULDC.64 UR22, c[0x0][0x288] ;  /* 0x0000a20000167ab9 */ /* 0x000fe20000000a00 */
[----:B-12---:R-:W-:Y:S01]  /*7650*/  FFMA.FTZ R5, R59, UR11, R22 ;  /* 0x0000000b3b057c23 */ /* 0x006fe20008010016 */
[----:B------:R-:W-:Y:S01]  /*7660*/  MOV R19, R89 ;  /* 0x0000005900137202 */ /* 0x000fe20000000f00 */
[----:B------:R-:W-:Y:S01]  /*7670*/  FFMA.FTZ R33, R33, R82, -R18 ;  /* 0x0000005221217223 */ /* 0x000fe20000010812 */
[----:B------:R-:W-:Y:S01]  /*7680*/  MOV R18, R86 ;  /* 0x0000005600127202 */ /* 0x000fe20000000f00 */
[----:B------:R-:W-:Y:S02]  /*7690*/  IMAD R20, R11, UR22, RZ ;  /* 0x000000160b147c24 */ /* 0x000fe4000f8e02ff */
[----:B------:R-:W-:Y:S02]  /*76a0*/  FFMA.FTZ R5, R72, R81, -R5 ;  /* 0x0000005148057223 */ /* 0x000fe40000010805 */
        /* <DEDUP_REMOVED lines=10> */
.L_x_405:
[----:B------:R-:W-:Y:S05]  /*7750*/  BSYNC B0 ;  /* 0x0000000000007941 */ /* 0x000fea0003800000 */
.L_x_404:
[----:B------:R-:W-:Y:S02]  /*7760*/  SHF.L.U32 R73, R73, 0x10, RZ ;  /* 0x0000001049497819 */ /* 0x000fe400000006ff */
[----:B------:R-:W-:Y:S02]  /*7770*/  SHF.L.U32 R32, R32, 0x10, RZ ;  /* 0x0000001020207819 */ /* 0x000fe400000006ff */
[----:B------:R-:W-:Y:S01]  /*7780*/  ISETP.GE.AND.EX P0, PT, R17, UR21, PT, P0 ;  /* 0x0000001511007c0c */ /* 0x000fe2000bf06300 */
[----:B------:R-:W-:Y:S01]  /*7790*/  FADD.FTZ R73, R73, -UR13 ;  /* 0x8000000d49497e21 */ /* 0x000fe20008010000 */
        /* <DEDUP_REMOVED lines=8> */
[----:B012---:R-:W-:Y:S01]  /*7820*/  FFMA.FTZ R5, R73, R81, R80 ;  /* 0x0000005149057223 */ /* 0x007fe20000010050 */
        /* <DEDUP_REMOVED lines=17> */
.L_x_406:
[----:B------:R-:W-:Y:S04]  /*7940*/  BSSY B0, `(.L_x_407) ;  /* 0x0000014000007945 */ /* 0x000fe80003800000 */
[----:B------:R-:W-:Y:S05]  /*7950*/  @P3 BRA `(.L_x_408) ;  /* 0x0000000000483947 */ /* 0x000fea0003800000 */
[--C-:B------:R-:W-:Y:S01]  /*7960*/  FFMA.FTZ R18, R23, UR11, R22.reuse ;  /* 0x0000000b17127c23 */ /* 0x100fe20008010016 */
[----:B------:R-:W-:Y:S01]  /*7970*/  ULDC.64 UR22, c[0x0][0x288] ;  /* 0x0000a20000167ab9 */ /* 0x000fe20000000a00 */
[----:B012---:R-:W-:Y:S01]  /*7980*/  FFMA.FTZ R5, R73, UR11, R22 ;  /* 0x0000000b49057c23 */ /* 0x007fe20008010016 */
        /* <DEDUP_REMOVED lines=15> */
.L_x_408:
[----:B------:R-:W-:Y:S05]  /*7a80*/  BSYNC B0 ;  /* 0x0000000000007941 */ /* 0x000fea0003800000 */
.L_x_407:
        /* <DEDUP_REMOVED lines=9> */
[----:B0123--:R-:W-:Y:S01]  /*7b20*/  SHF.R.S32.HI R5, RZ, 0x1f, R64 ;  /* 0x0000001fff057819 */ /* 0x00ffe20000011440 */
        /* <DEDUP_REMOVED lines=19> */
.L_x_409:
[----:B------:R-:W-:Y:S04]  /*7c60*/  BSSY B0, `(.L_x_410) ;  /* 0x0000014000007945 */ /* 0x000fe80003800000 */
[----:B------:R-:W-:Y:S05]  /*7c70*/  @P0 BRA `(.L_x_411) ;  /* 0x0000000000480947 */ /* 0x000fea0003800000 */
[--C-:B------:R-:W-:Y:S01]  /*7c80*/  FFMA.FTZ R18, R23, UR11, R22.reuse ;  /* 0x0000000b17127c23 */ /* 0x100fe20008010016 */
[----:B------:R-:W-:Y:S01]  /*7c90*/  ULDC.64 UR22, c[0x0][0x288] ;  /* 0x0000a20000167ab9 */ /* 0x000fe20000000a00 */
[----:B------:R-:W-:Y:S01]  /*7ca0*/  FFMA.FTZ R9, R75, UR11, R22 ;  /* 0x0000000b4b097c23 */ /* 0x000fe20008010016 */
        /* <DEDUP_REMOVED lines=15> */
.L_x_411:
[----:B------:R-:W-:Y:S05]  /*7da0*/  BSYNC B0 ;  /* 0x0000000000007941 */ /* 0x000fea0003800000 */
.L_x_410:
[C---:B------:R-:W-:Y:S02]  /*7db0*/  PRMT R11, R55.reuse, 0x7632, R11 ;  /* 0x00007632370b7816 */ /* 0x040fe4000000000b */
[----:B------:R-:W-:Y:S02]  /*7dc0*/  SHF.L.U32 R55, R55, 0x10, RZ ;  /* 0x0000001037377819 */ /* 0x000fe400000006ff */
[----:B------:R-:W-:Y:S02]  /*7dd0*/  SHF.L.U32 R11, R11, 0x10, RZ ;  /* 0x000000100b0b7819 */ /* 0x000fe400000006ff */
[----:B0-----:R-:W-:Y:S01]  /*7de0*/  IADD3 R9, R70, 0xe0, RZ ;  /* 0x000000e046097810 */ /* 0x001fe20007ffe0ff */
        /* <DEDUP_REMOVED lines=30> */
.L_x_412:
[----:B------:R-:W-:Y:S04]  /*7fd0*/  BSSY B0, `(.L_x_413) ;  /* 0x0000014000007945 */ /* 0x000fe80003800000 */
[----:B------:R-:W-:Y:S05]  /*7fe0*/  @P2 BRA `(.L_x_414) ;  /* 0x0000000000482947 */ /* 0x000fea0003800000 */
[----:B------:R-:W-:Y:S01]  /*7ff0*/  FFMA.FTZ R18, R27, UR11, R22 ;  /* 0x0000000b1b127c23 */ /* 0x000fe20008010016 */
[----:B------:R-:W-:Y:S01]  /*8000*/  ULDC.64 UR22, c[0x0][0x288] ;  /* 0x0000a20000167ab9 */ /* 0x000fe20000000a00 */
[----:B------:R-:W-:Y:S01]  /*8010*/  MOV R19, R89 ;  /* 0x0000005900137202 */ /* 0x000fe20000000f00 */
[----:B------:R-:W-:Y:S02]  /*8020*/  IMAD R21, R5, UR22, RZ ;  /* 0x0000001605157c24 */ /* 0x000fe4000f8e02ff */
[----:B------:R-:W-:Y:S01]  /*8030*/  FFMA.FTZ R5, R17, R82, -R18 ;  /* 0x0000005211057223 */ /* 0x000fe20000010812 */
[----:B------:R-:W-:Y:S01]  /*8040*/  MOV R18, R86 ;  /* 0x0000005600127202 */ /* 0x000fe20000000f00 */
[----:B------:R-:W-:Y:S01]  /*8050*/  FFMA.FTZ R15, R55, UR11, R22 ;  /* 0x0000000b370f7c23 */ /* 0x000fe20008010016 */
[----:B------:R-:W-:Y:S02]  /*8060*/  IMAD R21, R64, UR23, R21 ;  /* 0x0000001740157c24 */ /* 0x000fe4000f8e0215 */
[----:B------:R-:W-:Y:S01]  /*8070*/  FMUL.FTZ R5, R5, UR18 ;  /* 0x0000001205057c20 */ /* 0x000fe20008410000 */
[----:B------:R-:W-:Y:S01]  /*8080*/  FFMA.FTZ R15, R54, R81, -R15 ;  /* 0x00000051360f7223 */ /* 0x000fe2000001080f */
        /* <DEDUP_REMOVED lines=8> */
.L_x_414:
[----:B------:R-:W-:Y:S05]  /*8110*/  BSYNC B0 ;  /* 0x0000000000007941 */ /* 0x000fea0003800000 */
.L_x_413:
        /* <DEDUP_REMOVED lines=34> */
.L_x_415:
[----:B------:R-:W-:Y:S04]  /*8340*/  BSSY B0, `(.L_x_416) ;  /* 0x0000014000007945 */ /* 0x000fe80003800000 */
[----:B------:R-:W-:Y:S05]  /*8350*/  @P0 BRA `(.L_x_417) ;  /* 0x0000000000480947 */ /* 0x000fea0003800000 */
[--C-:B------:R-:W-:Y:S01]  /*8360*/  FFMA.FTZ R17, R31, UR11, R22.reuse ;  /* 0x0000000b1f117c23 */ /* 0x100fe20008010016 */
        /* <DEDUP_REMOVED lines=17> */
.L_x_417:
[----:B------:R-:W-:Y:S05]  /*8480*/  BSYNC B0 ;  /* 0x0000000000007941 */ /* 0x000fea0003800000 */
.L_x_416:
        /* <DEDUP_REMOVED lines=34> */
.L_x_418:
[----:B------:R-:W-:Y:S04]  /*86b0*/  BSSY B0, `(.L_x_419) ;  /* 0x0000014000007945 */ /* 0x000fe80003800000 */
[----:B------:R-:W-:Y:S05]  /*86c0*/  @P2 BRA `(.L_x_420) ;  /* 0x0000000000482947 */ /* 0x000fea0003800000 */
[--C-:B------:R-:W-:Y:S01]  /*86d0*/  FFMA.FTZ R18, R27, UR11, R22.reuse ;  /* 0x0000000b1b127c23 */ /* 0x100fe20008010016 */
[----:B------:R-:W-:Y:S01]  /*86e0*/  ULDC.64 UR22, c[0x0][0x288] ;  /* 0x0000a20000167ab9 */ /* 0x000fe20000000a00 */
[----:B------:R-:W-:Y:S01]  /*86f0*/  FFMA.FTZ R17, R51, UR11, R22 ;  /* 0x0000000b33117c23 */ /* 0x000fe20008010016 */
[----:B------:R-:W-:Y:S02]  /*8700*/  IMAD R24, R15, UR22, RZ ;  /* 0x000000160f187c24 */ /* 0x000fe4000f8e02ff */
[----:B------:R-:W-:Y:S01]  /*8710*/  FFMA.FTZ R15, R19, R82, -R18 ;  /* 0x00000052130f7223 */ /* 0x000fe20000010812 */
[----:B------:R-:W-:Y:S01]  /*8720*/  MOV R18, R86 ;  /* 0x0000005600127202 */ /* 0x000fe20000000f00 */
[----:B------:R-:W-:Y:S01]  /*8730*/  FFMA.FTZ R17, R50, R81, -R17 ;  /* 0x0000005132117223 */ /* 0x000fe20000010811 */
        /* <DEDUP_REMOVED lines=11> */
.L_x_420:
[----:B------:R-:W-:Y:S05]  /*87f0*/  BSYNC B0 ;  /* 0x0000000000007941 */ /* 0x000fea0003800000 */
.L_x_419:
        /* <DEDUP_REMOVED lines=34> */
.L_x_421:
        /* <DEDUP_REMOVED lines=20> */
.L_x_423:
[----:B------:R-:W-:Y:S05]  /*8b60*/  BSYNC B0 ;  /* 0x0000000000007941 */ /* 0x000fea0003800000 */
.L_x_422:
[C---:B------:R-:W-:Y:S02]  /*8b70*/  PRMT R11, R16.reuse, 0x7632, R11 ;  /* 0x00007632100b7816 */ /* 0x040fe4000000000b */
[----:B------:R-:W-:Y:S02]  /*8b80*/  SHF.L.U32 R17, R16, 0x10, RZ ;  /* 0x0000001010117819 */ /* 0x000fe400000006ff */
[----:B------:R-:W-:Y:S02]  /*8b90*/  SHF.L.U32 R11, R11, 0x10, RZ ;  /* 0x000000100b0b7819 */ /* 0x000fe400000006ff */
[C---:B0-----:R-:W-:Y:S01]  /*8ba0*/  PRMT R19, R14.reuse, 0x7632, R19 ;  /* 0x000076320e137816 */ /* 0x041fe20000000013 */
        /* <DEDUP_REMOVED lines=30> */
.L_x_424:
        /* <DEDUP_REMOVED lines=20> */
.L_x_426:
[----:B------:R-:W-:Y:S05]  /*8ed0*/  BSYNC B0 ;  /* 0x0000000000007941 */ /* 0x000fea0003800000 */
.L_x_425:
[C---:B0-----:R-:W-:Y:S02]  /*8ee0*/  PRMT R14, R48.reuse, 0x7632, R14 ;  /* 0x00007632300e7816 */ /* 0x041fe4000000000e */
[----:B------:R-:W-:Y:S02]  /*8ef0*/  SHF.L.U32 R48, R48, 0x10, RZ ;  /* 0x0000001030307819 */ /* 0x000fe400000006ff */
[----:B------:R-:W-:Y:S02]  /*8f00*/  SHF.L.U32 R14, R14, 0x10, RZ ;  /* 0x000000100e0e7819 */ /* 0x000fe400000006ff */
[----:B------:R-:W-:Y:S01]  /*8f10*/  IADD3 R5, R70, 0x180, RZ ;  /* 0x0000018046057810 */ /* 0x000fe20007ffe0ff */
[----:B------:R-:W-:Y:S01]  /*8f20*/  FADD.FTZ R48, R48, -UR13 ;  /* 0x8000000d30307e21 */ /* 0x000fe20008010000 */
[----:B------:R-:W-:Y:S01]  /*8f30*/  ISETP.GE.AND.EX P0, PT, R11, UR21, PT, P0 ;  /* 0x000000150b007c0c */ /* 0x000fe2000bf06300 */
[----:B------:R-:W-:Y:S01]  /*8f40*/  FADD.FTZ R14, R14, -UR13 ;  /* 0x8000000d0e0e7e21 */ /* 0x000fe20008010000 */
[----:B------:R-:W-:Y:S01]  /*8f50*/  PRMT R15, R4, 0x7632, R15 ;  /* 0x00007632040f7816 */ /* 0x000fe2000000000f */
[----:B------:R-:W-:Y:S01]  /*8f60*/  FMUL.FTZ R27, R48, UR18 ;  /* 0x00000012301b7c20 */ /* 0x000fe20008410000 */
[----:B------:R-:W-:Y:S01]  /*8f70*/  SHF.L.U32 R16, R4, 0x10, RZ ;  /* 0x0000001004107819 */ /* 0x000fe200000006ff */
        /* <DEDUP_REMOVED lines=24> */
.L_x_427:
        /* <DEDUP_REMOVED lines=20> */
.L_x_429:
[----:B------:R-:W-:Y:S05]  /*9240*/  BSYNC B0 ;  /* 0x0000000000007941 */ /* 0x000fea0003800000 */
.L_x_428:
[C---:B------:R-:W-:Y:S02]  /*9250*/  PRMT R11, R6.reuse, 0x7632, R11 ;  /* 0x00007632060b7816 */ /* 0x040fe4000000000b */
[----:B0-----:R-:W-:Y:S02]  /*9260*/  SHF.L.U32 R9, R6, 0x10, RZ ;  /* 0x0000001006097819 */ /* 0x001fe400000006ff */
[----:B------:R-:W-:Y:S02]  /*9270*/  SHF.L.U32 R6, R11, 0x10, RZ ;  /* 0x000000100b067819 */ /* 0x000fe400000006ff */
[----:B------:R-:W-:Y:S01]  /*9280*/  PRMT R15, R7, 0x7632, R15 ;  /* 0x00007632070f7816 */ /* 0x000fe2000000000f */
[----:B------:R-:W-:Y:S01]  /*9290*/  FADD.FTZ R11, R9, -UR13 ;  /* 0x8000000d090b7e21 */ /* 0x000fe20008010000 */
[----:B------:R-:W-:Y:S01]  /*92a0*/  SHF.L.U32 R14, R7, 0x10, RZ ;  /* 0x00000010070e7819 */ /* 0x000fe200000006ff */
[----:B------:R-:W-:Y:S01]  /*92b0*/  FADD.FTZ R7, R6, -UR13 ;  /* 0x8000000d06077e21 */ /* 0x000fe20008010000 */
[----:B------:R-:W-:Y:S01]  /*92c0*/  ISETP.GE.AND.EX P2, PT, R4, UR21, PT, P2 ;  /* 0x0000001504007c0c */ /* 0x000fe2000bf46320 */
[----:B------:R-:W-:Y:S01]  /*92d0*/  FMUL.FTZ R23, R11, UR18 ;  /* 0x000000120b177c20 */ /* 0x000fe20008410000 */
[----:B------:R-:W-:Y:S01]  /*92e0*/  PRMT R25, R8, 0x7632, R25 ;  /* 0x0000763208197816 */ /* 0x000fe20000000019 */
[----:B------:R-:W-:Y:S01]  /*92f0*/  FMUL.FTZ R21, R7, UR18 ;  /* 0x0000001207157c20 */ /* 0x000fe20008410000 */
[----:B------:R-:W-:-:S02]  /*9300*/  ISETP.GT.U32.OR P2, PT, R71, 0x27f, P2 ;  /* 0x0000027f4700780c */ /* 0x000fc40001744470 */
[----:B------:R-:W-:Y:S02]  /*9310*/  IADD3 R6, R70, 0x1a0, RZ ;  /* 0x000001a046067810 */ /* 0x000fe40007ffe0ff */
        /* <DEDUP_REMOVED lines=20> */
.L_x_430:
[----:B------:R-:W-:Y:S04]  /*9460*/  BSSY B0, `(.L_x_431) ;  /* 0x0000014000007945 */ /* 0x000fe80003800000 */
[----:B------:R-:W-:Y:S05]  /*9470*/  @P2 BRA `(.L_x_432) ;  /* 0x0000000000482947 */ /* 0x000fea0003800000 */
[--C-:B------:R-:W-:Y:S01]  /*9480*/  FFMA.FTZ R7, R23, UR11, R22.reuse ;  /* 0x0000000b17077c23 */ /* 0x100fe20008010016 */
[----:B------:R-:W-:Y:S01]  /*9490*/  ULDC.64 UR22, c[0x0][0x288] ;  /* 0x0000a20000167ab9 */ /* 0x000fe20000000a00 */
[----:B------:R-:W-:Y:S01]  /*94a0*/  MOV R15, R89 ;  /* 0x00000059000f7202 */ /* 0x000fe20000000f00 */
[----:B------:R-:W-:Y:S01]  /*94b0*/  FFMA.FTZ R16, R21, UR11, R22 ;  /* 0x0000000b15107c23 */ /* 0x000fe20008010016 */
        /* <DEDUP_REMOVED lines=14> */
.L_x_432:
[----:B------:R-:W-:Y:S05]  /*95a0*/  BSYNC B0 ;  /* 0x0000000000007941 */ /* 0x000fea0003800000 */
.L_x_431:
[----:B0-----:R-:W-:Y:S02]  /*95b0*/  IADD3 R7, R70, 0x1c0, RZ ;  /* 0x000001c046077810 */ /* 0x001fe40007ffe0ff */
[----:B------:R-:W-:Y:S02]  /*95c0*/  SHF.L.U32 R11, R8, 0x10, RZ ;  /* 0x00000010080b7819 */ /* 0x000fe400000006ff */
[----:B------:R-:W-:Y:S02]  /*95d0*/  SHF.L.U32 R9, R25, 0x10, RZ ;  /* 0x0000001019097819 */ /* 0x000fe400000006ff */
[----:B------:R-:W-:Y:S01]  /*95e0*/  IADD3 R4, R70, 0x1e0, RZ ;  /* 0x000001e046047810 */ /* 0x000fe20007ffe0ff */
[----:B------:R-:W-:Y:S01]  /*95f0*/  FADD.FTZ R14, R11, -UR13 ;  /* 0x8000000d0b0e7e21 */ /* 0x000fe20008010000 */
        /* <DEDUP_REMOVED lines=10> */
[----:B------:R-:W-:Y:S02]  /*96a0*/  PRMT R15, R10, 0x7632, R15 ;  /* 0x000076320a0f7816 */ /* 0x000fe4000000000f */
[----:B------:R-:W-:Y:S02]  /*96b0*/  ISETP.GE.AND.EX P0, PT, R8, UR21, PT, P2 ;  /* 0x0000001508007c0c */ /* 0x000fe4000bf06320 */
[----:B------:R-:W-:-:S02]  /*96c0*/  ISETP.GE.AND.EX P2, PT, R5, UR21, PT, P4 ;  /* 0x0000001505007c0c */ /* 0x000fc4000bf46340 */
        /* <DEDUP_REMOVED lines=22> */
.L_x_433:
[----:B------:R-:W-:Y:S04]  /*9830*/  BSSY B0, `(.L_x_434) ;  /* 0x0000014000007945 */ /* 0x000fe80003800000 */
[----:B------:R-:W-:Y:S05]  /*9840*/  @P3 BRA `(.L_x_435) ;  /* 0x0000000000483947 */ /* 0x000fea0003800000 */
[--C-:B------:R-:W-:Y:S01]  /*9850*/  FFMA.FTZ R9, R25, UR11, R22.reuse ;  /* 0x0000000b19097c23 */ /* 0x100fe20008010016 */
[----:B------:R-:W-:Y:S01]  /*9860*/  FFMA.FTZ R14, R23, UR11, R22 ;  /* 0x0000000b170e7c23 */ /* 0x000fe20008010016 */
[----:B------:R-:W-:Y:S02]  /*9870*/  ULDC.64 UR20, c[0x0][0x288] ;  /* 0x0000a20000147ab9 */ /* 0x000fe40000000a00 */
[----:B------:R-:W-:Y:S01]  /*9880*/  FFMA.FTZ R9, R10, R81, -R9 ;  /* 0x000000510a097223 */ /* 0x000fe20000010809 */
[----:B------:R-:W-:Y:S01]  /*9890*/  FFMA.FTZ R16, R11, R82, -R14 ;  /* 0x000000520b107223 */ /* 0x000fe2000001080e */
[----:B------:R-:W-:Y:S01]  /*98a0*/  MOV R10, R86 ;  /* 0x00000056000a7202 */ /* 0x000fe20000000f00 */
[----:B------:R-:W-:Y:S01]  /*98b0*/  IMAD R17, R26, UR20, RZ ;  /* 0x000000141a117c24 */ /* 0x000fe2000f8e02ff */
[----:B------:R-:W-:Y:S01]  /*98c0*/  MOV R11, R89 ;  /* 0x00000059000b7202 */ /* 0x000fe20000000f00 */
[----:B------:R-:W-:Y:S02]  /*98d0*/  FMUL.FTZ R9, R9, UR18 ;  /* 0x0000001209097c20 */ /* 0x000fe40008410000 */
[----:B------:R-:W-:-:S02]  /*98e0*/  IMAD R17, R6, UR21, R17 ;  /* 0x0000001506117c24 */ /* 0x000fc4000f8e0211 */
        /* <DEDUP_REMOVED lines=8> */
.L_x_435:
[----:B------:R-:W-:Y:S05]  /*9970*/  BSYNC B0 ;  /* 0x0000000000007941 */ /* 0x000fea0003800000 */
.L_x_434:
[C---:B------:R-:W-:Y:S02]  /*9980*/  PRMT R6, R12.reuse, 0x7632, R6 ;  /* 0x000076320c067816 */ /* 0x040fe40000000006 */
[----:B------:R-:W-:Y:S02]  /*9990*/  SHF.L.U32 R12, R12, 0x10, RZ ;  /* 0x000000100c0c7819 */ /* 0x000fe400000006ff */
[----:B------:R-:W-:Y:S02]  /*99a0*/  SHF.L.U32 R6, R6, 0x10, RZ ;  /* 0x0000001006067819 */ /* 0x000fe400000006ff */
[C---:B0-----:R-:W-:Y:S01]  /*99b0*/  PRMT R9, R13.reuse, 0x7632, R9 ;  /* 0x000076320d097816 */ /* 0x041fe20000000009 */
        /* <DEDUP_REMOVED lines=29> */
.L_x_436:
[----:B------:R-:W-:Y:S04]  /*9b90*/  BSSY B0, `(.L_x_437) ;  /* 0x0000014000007945 */ /* 0x000fe80003800000 */
[----:B------:R-:W-:Y:S05]  /*9ba0*/  @P0 BRA `(.L_x_438) ;  /* 0x0000000000480947 */ /* 0x000fea0003800000 */
[--C-:B------:R-:W-:Y:S01]  /*9bb0*/  FFMA.FTZ R11, R23, UR11, R22.reuse ;  /* 0x0000000b170b7c23 */ /* 0x100fe20008010016 */
[----:B------:R-:W-:Y:S01]  /*9bc0*/  FFMA.FTZ R6, R21, UR11, R22 ;  /* 0x0000000b15067c23 */ /* 0x000fe20008010016 */
[----:B------:R-:W-:Y:S02]  /*9bd0*/  ULDC.64 UR20, c[0x0][0x288] ;  /* 0x0000a20000147ab9 */ /* 0x000fe40000000a00 */
[----:B------:R-:W-:Y:S01]  /*9be0*/  FFMA.FTZ R11, R10, R81, -R11 ;  /* 0x000000510a0b7223 */ /* 0x000fe2000001080b */
[----:B------:R-:W-:Y:S02]  /*9bf0*/  IMAD R10, R8, UR20, RZ ;  /* 0x00000014080a7c24 */ /* 0x000fe4000f8e02ff */
[----:B------:R-:W-:Y:S01]  /*9c00*/  FFMA.FTZ R6, R9, R82, -R6 ;  /* 0x0000005209067223 */ /* 0x000fe20000010806 */
[----:B------:R-:W-:Y:S01]  /*9c10*/  MOV R8, R86 ;  /* 0x0000005600087202 */ /* 0x000fe20000000f00 */
[----:B------:R-:W-:Y:S01]  /*9c20*/  FMUL.FTZ R11, R11, UR18 ;  /* 0x000000120b0b7c20 */ /* 0x000fe20008410000 */
[----:B------:R-:W-:-:S03]  /*9c30*/  MOV R9, R89 ;  /* 0x0000005900097202 */ /* 0x000fc60000000f00 */
[----:B------:R-:W-:-:S04]  /*9c40*/  IMAD.WIDE.U32 R8, R7, UR20, R8 ;  /* 0x0000001407087c25 */ /* 0x000fc8000f8e0008 */
[----:B------:R-:W-:Y:S01]  /*9c50*/  IMAD R7, R7, UR21, R10 ;  /* 0x0000001507077c24 */ /* 0x000fe2000f8e020a */
[----:B------:R-:W-:Y:S01]  /*9c60*/  ULDC.64 UR20, c[0x0][0x210] ;  /* 0x0000840000147ab9 */ /* 0x000fe20000000a00 */
[----:B------:R-:W-:Y:S01]  /*9c70*/  FMUL.FTZ R10, R6, UR18 ;  /* 0x00000012060a7c20 */ /* 0x000fe20008410000 */
[----:B------:R-:W-:Y:S02]  /*9c80*/  LEA R6, P0, R8, UR20, 0x1 ;  /* 0x0000001408067c11 */ /* 0x000fe4000f8008ff */
[----:B------:R-:W-:Y:S02]  /*9c90*/  IADD3 R7, R9, R7, RZ ;  /* 0x0000000709077210 */ /* 0x000fe40007ffe0ff */
[----:B------:R-:W-:Y:S02]  /*9ca0*/  F2FP.BF16.F32.PACK_AB R9, R10, R11 ;  /* 0x0000000b0a09723e */ /* 0x000fe400000010ff */
[----:B------:R-:W-:-:S05]  /*9cb0*/  LEA.HI.X R7, R8, UR21, R7, 0x1, P0 ;  /* 0x0000001508077c11 */ /* 0x000fca00080f0c07 */
[----:B------:R0:W-:Y:S02]  /*9cc0*/  STG.E desc[UR14][R6.64], R9 ;  /* 0x0000000906007986 */ /* 0x0001e4000c10190e */
.L_x_438:
[----:B------:R-:W-:Y:S05]  /*9cd0*/  BSYNC B0 ;  /* 0x0000000000007941 */ /* 0x000fea0003800000 */
.L_x_437:
[----:B0-----:R-:W-:Y:S01]  /*9ce0*/  PRMT R7, R77, 0x7632, R7 ;  /* 0x000076324d077816 */ /* 0x001fe20000000007 */
        /* <DEDUP_REMOVED lines=26> */
.L_x_439:
[----:B------:R-:W-:Y:S04]  /*9e90*/  BSSY B0, `(.L_x_440) ;  /* 0x0000013000007945 */ /* 0x000fe80003800000 */
[----:B------:R-:W-:Y:S05]  /*9ea0*/  @P2 BRA `(.L_x_441) ;  /* 0x0000000000442947 */ /* 0x000fea0003800000 */
[----:B------:R-:W-:Y:S01]  /*9eb0*/  ULDC.64 UR12, c[0x0][0x288] ;  /* 0x0000a200000c7ab9 */ /* 0x000fe20000000a00 */
[--C-:B------:R-:W-:Y:S01]  /*9ec0*/  FFMA.FTZ R9, R15, UR11, R22.reuse ;  /* 0x0000000b0f097c23 */ /* 0x100fe20008010016 */
[----:B------:R-:W-:Y:S01]  /*9ed0*/  MOV R87, R89 ;  /* 0x0000005900577202 */ /* 0x000fe20000000f00 */
        /* <DEDUP_REMOVED lines=14> */
.L_x_441:
[----:B------:R-:W-:Y:S05]  /*9fc0*/  BSYNC B0 ;  /* 0x0000000000007941 */ /* 0x000fea0003800000 */
.L_x_440:
[----:B------:R-:W-:Y:S01]  /*9fd0*/  ULDC UR11, c[0x0][0x10] ;  /* 0x00000400000b7ab9 */ /* 0x000fe20000000800 */
[----:B------:R-:W-:Y:S02]  /*9fe0*/  UIADD3 UR4, UR4, 0x1, URZ ;  /* 0x0000000104047890 */ /* 0x000fe4000fffe03f */
[----:B------:R-:W-:-:S04]  /*9ff0*/  UIADD3 UR6, UR11, UR6, URZ ;  /* 0x000000060b067290 */ /* 0x000fc8000fffe03f */
[----:B------:R-:W-:-:S06]  /*a000*/  UISETP.GE.AND UP0, UPT, UR6, UR5, UPT ;  /* 0x000000050600728c */ /* 0x000fcc000bf06270 */
[----:B------:R-:W-:-:S13]  /*a010*/  PLOP3.LUT P0, PT, PT, PT, UP0, 0x80, 0x0 ;  /* 0x000000000000781c */ /* 0x000fda0003f0f008 */
[----:B------:R-:W-:Y:S05]  /*a020*/  @!P0 BRA `(.L_x_442) ;  /* 0xffffff6000bc8947 */ /* 0x000fea000383ffff */
.L_x_359:
        /* <DEDUP_REMOVED lines=19> */
.L_x_444:
[----:B------:R-:W-:Y:S05]  /*a160*/  BSYNC B0 ;  /* 0x0000000000007941 */ /* 0x000fea0003800000 */
.L_x_443:
        /* <DEDUP_REMOVED lines=11> */
.L_x_446:
[----:B------:R-:W2:Y:S04]  /*a220*/  LDG.E.STRONG.GPU R5, desc[UR14][R2.64] ;  /* 0x0000000e02057981 */ /* 0x000ea8000c1ef900 */
[----:B--2---:R-:W-:Y:S01]  /*a230*/  CCTL.IVALL ;  /* 0x00000000ff00798f */ /* 0x004fe20002000000 */
[----:B------:R-:W-:Y:S05]  /*a240*/  YIELD ;  /* 0x0000000000007946 */ /* 0x000fea0003800000 */
[----:B------:R-:W-:-:S13]  /*a250*/  ISETP.NE.AND P0, PT, R5, R0, PT ;  /* 0x000000000500720c */ /* 0x000fda0003f05270 */
[----:B------:R-:W-:Y:S05]  /*a260*/  @P0 BRA `(.L_x_446) ;  /* 0xfffffffc00ec0947 */ /* 0x000fea000383ffff */
.L_x_445:
        /* <DEDUP_REMOVED lines=24> */
.L_x_447:
        /* <DEDUP_REMOVED lines=25> */
.L_x_448:
        /* <DEDUP_REMOVED lines=16> */
.L_x_3231:


//--------------------- .text._Z35group_norm_nhwc_bwd_one_pass_kernelI11Bf16IOFp16WLi64ELi40ELi640EEv26Group_norm_nhwc_bwd_params --------------------------
	.section	.text._Z35group_norm_nhwc_bwd_one_pass_kernelI11Bf16IOFp16WLi64ELi40ELi640EEv26Group_norm_nhwc_bwd_params,"ax",@progbits
	.align	128
        .global         _Z35group_norm_nhwc_bwd_one_pass_kernelI11Bf16IOFp16WLi64ELi40ELi640EEv26Group_norm_nhwc_bwd_params
        .type           _Z35group_norm_nhwc_bwd_one_pass_kernelI11Bf16IOFp16WLi64ELi40ELi640EEv26Group_norm_nhwc_bwd_params,@function
        .size           _Z35group_norm_nhwc_bwd_one_pass_kernelI11Bf16IOFp16WLi64ELi40ELi640EEv26Group_norm_nhwc_bwd_params,(.L_x_3232 - _Z35group_norm_nhwc_bwd_one_pass_kernelI11Bf16IOFp16WLi64ELi40ELi640EEv26Group_norm_nhwc_bwd_params)
        .other          _Z35group_norm_nhwc_bwd_one_pass_kernelI11Bf16IOFp16WLi64ELi40ELi640EEv26Group_norm_nhwc_bwd_params,@"STO_CUDA_ENTRY STV_DEFAULT"
_Z35group_norm_nhwc_bwd_one_pass_kernelI11Bf16IOFp16WLi64ELi40ELi640EEv26Group_norm_nhwc_bwd_params:
.text._Z35group_norm_nhwc_bwd_one_pass_kernelI11Bf16IOFp16WLi64ELi40ELi640EEv26Group_norm_nhwc_bwd_params:
        /* <DEDUP_REMOVED lines=48> */
.L_x_476:
        /* <DEDUP_REMOVED lines=116> */
[----:B--2---:R-:W-:-:S02]  /*0a40*/  HADD2.F32 R24, -RZ, R24.H0_H0 ;  /* 0x20000018ff187230 */ /* 0x004fc40000004100 */
[----:B---3--:R-:W-:Y:S02]  /*0a50*/  HADD2.F32 R6, -RZ, R6.H0_H0 ;  /* 0x20000006ff067230 */ /* 0x008fe40000004100 */
[----:B----4-:R-:W-:Y:S02]  /*0a60*/  @P0 HADD2.F32 R7, -RZ, R13.H0_H0 ;  /* 0x2000000dff070230 */ /* 0x010fe40000004100 */
[----:B------:R-:W-:-:S07]  /*0a70*/  @P0 HADD2.F32 R5, -RZ, R12.H0_H0 ;  /* 0x2000000cff050230 */ /* 0x000fce0000004100 */
.L_x_451:
[----:B------:R-:W-:Y:S05]  /*0a80*/  BSYNC B0 ;  /* 0x0000000000007941 */ /* 0x000fea0003800000 */
.L_x_450:
        /* <DEDUP_REMOVED lines=37> */
.L_x_452:
        /* <DEDUP_REMOVED lines=26> */
.L_x_453:
        /* <DEDUP_REMOVED lines=105> */
.L_x_455:
[----:B------:R-:W-:Y:S05]  /*1510*/  BSYNC B0 ;  /* 0x0000000000007941 */ /* 0x000fea0003800000 */
.L_x_454:
        /* <DEDUP_REMOVED lines=158> */
.L_x_457:
[----:B------:R-:W-:Y:S05]  /*1f00*/  BSYNC B0 ;  /* 0x0000000000007941 */ /* 0x000fea0003800000 */
.L_x_456:
        /* <DEDUP_REMOVED lines=20> */
.L_x_459:
[----:B------:R-:W-:Y:S05]  /*2050*/  BSYNC B0 ;  /* 0x0000000000007941 */ /* 0x000fea0003800000 */
.L_x_458:
        /* <DEDUP_REMOVED lines=34> */
.L_x_462:
[----:B------:R-:W2:Y:S04]  /*2280*/  LDG.E.STRONG.GPU R12, desc[UR14][R10.64] ;  /* 0x0000000e0a0c7981 */ /* 0x000ea8000c1ef900 */
[----:B--2---:R-:W-:Y:S01]  /*2290*/  CCTL.IVALL ;  /* 0x00000000ff00798f */ /* 0x004fe20002000000 */
[----:B------:R-:W-:Y:S05]  /*22a0*/  YIELD ;  /* 0x0000000000007946 */ /* 0x000fea0003800000 */
[----:B------:R-:W-:-:S13]  /*22b0*/  ISETP.NE.AND P0, PT, R12, R15, PT ;  /* 0x0000000f0c00720c */ /* 0x000fda0003f05270 */
[----:B------:R-:W-:Y:S05]  /*22c0*/  @P0 BRA `(.L_x_462) ;  /* 0xfffffffc00ec0947 */ /* 0x000fea000383ffff */
.L_x_461:
        /* <DEDUP_REMOVED lines=17> */
.L_x_466:
        /* <DEDUP_REMOVED lines=115> */
.L_x_465:
        /* <DEDUP_REMOVED lines=61> */
.L_x_467:
[----:B------:R-:W-:-:S13]  /*2ee0*/  ISETP.NE.OR P0, PT, R20, RZ, P0 ;  /* 0x000000ff1400720c */ /* 0x000fda0000705670 */
[----:B------:R-:W-:Y:S05]  /*2ef0*/  @!P0 BRA `(.L_x_463) ;  /* 0x00000000007c8947 */ /* 0x000fea0003800000 */
.L_x_464:
        /* <DEDUP_REMOVED lines=31> */
.L_x_463:
        /* <DEDUP_REMOVED lines=11> */
.L_x_469:
[----:B------:R-:W-:Y:S05]  /*31a0*/  BSYNC B0 ;  /* 0x0000000000007941 */ /* 0x000fea0003800000 */
.L_x_468:
        /* <DEDUP_REMOVED lines=16> */
.L_x_460:
        /* <DEDUP_REMOVED lines=41> */
.L_x_470:
        /* <DEDUP_REMOVED lines=20> */
.L_x_472:
[----:B------:R-:W-:Y:S05]  /*3680*/  BSYNC B0 ;  /* 0x0000000000007941 */ /* 0x000fea0003800000 */
.L_x_471:
        /* <DEDUP_REMOVED lines=26> */
.L_x_473:
        /* <DEDUP_REMOVED lines=24> */
.L_x_475:
[----:B------:R-:W-:Y:S05]  /*39b0*/  BSYNC B0 ;  /* 0x0000000000007941 */ /* 0x000fea0003800000 */
.L_x_474:
[----:B------:R-:W-:Y:S01]  /*39c0*/  ULDC UR8, c[0x0][0x10] ;  /* 0x0000040000087ab9 */ /* 0x000fe20000000800 */
[----:B------:R-:W-:Y:S02]  /*39d0*/  UIADD3 UR4, UR4, 0x1, URZ ;  /* 0x0000000104047890 */ /* 0x000fe4000fffe03f */
[----:B------:R-:W-:-:S04]  /*39e0*/  UIADD3 UR7, UR8, UR7, URZ ;  /* 0x0000000708077290 */ /* 0x000fc8000fffe03f */
[----:B------:R-:W-:-:S06]  /*39f0*/  UISETP.GE.AND UP0, UPT, UR7, UR5, UPT ;  /* 0x000000050700728c */ /* 0x000fcc000bf06270 */
[----:B------:R-:W-:-:S13]  /*3a00*/  PLOP3.LUT P0, PT, PT, PT, UP0, 0x80, 0x0 ;  /* 0x000000000000781c */ /* 0x000fda0003f0f008 */
[----:B------:R-:W-:Y:S05]  /*3a10*/  @!P0 BRA `(.L_x_476) ;  /* 0xffffffc800388947 */ /* 0x000fea000383ffff */
.L_x_449:
        /* <DEDUP_REMOVED lines=19> */
.L_x_478:
[----:B------:R-:W-:Y:S05]  /*3b50*/  BSYNC B0 ;  /* 0x0000000000007941 */ /* 0x000fea0003800000 */
.L_x_477:
        /* <DEDUP_REMOVED lines=11> */
.L_x_480:
[----:B------:R-:W2:Y:S04]  /*3c10*/  LDG.E.STRONG.GPU R5, desc[UR14][R2.64] ;  /* 0x0000000e02057981 */ /* 0x000ea8000c1ef900 */
[----:B--2---:R-:W-:Y:S01]  /*3c20*/  CCTL.IVALL ;  /* 0x00000000ff00798f */ /* 0x004fe20002000000 */
[----:B------:R-:W-:Y:S05]  /*3c30*/  YIELD ;  /* 0x0000000000007946 */ /* 0x000fea0003800000 */
[----:B------:R-:W-:-:S13]  /*3c40*/  ISETP.NE.AND P0, PT, R5, R0, PT ;  /* 0x000000000500720c */ /* 0x000fda0003f05270 */
[----:B------:R-:W-:Y:S05]  /*3c50*/  @P0 BRA `(.L_x_480) ;  /* 0xfffffffc00ec0947 */ /* 0x000fea000383ffff */
.L_x_479:
        /* <DEDUP_REMOVED lines=24> */
.L_x_481:
        /* <DEDUP_REMOVED lines=17> */
[----:B--2---:R-:W-:Y:S02]  /*3ef0*/  F2FP.F16.F32.PACK_AB R3, R15, R0 ;  /* 0x000000000f03723e */ /* 0x004fe400000000ff */
[----:B------:R-:W-:Y:S02]  /*3f00*/  SHF.R.S32.HI R0, RZ, 0x1f, R31 ;  /* 0x0000001fff007819 */ /* 0x000fe4000001141f */
[----:B---3--:R-:W-:Y:S01]  /*3f10*/  F2FP.F16.F32.PACK_AB R21, R19, R16 ;  /* 0x000000101315723e */ /* 0x008fe200000000ff */
[----:B------:R2:W-:Y:S04]  /*3f20*/  STG.E desc[UR14][R8.64], R3 ;  /* 0x0000000308007986 */ /* 0x0005e8000c10190e */
[----:B------:R2:W-:Y:S01]  /*3f30*/  STG.E desc[UR14][R10.64], R21 ;  /* 0x000000150a007986 */ /* 0x0005e2000c10190e */
[----:B------:R-:W-:-:S13]  /*3f40*/  ISETP.GT.AND.EX P0, PT, R25, R0, PT, P0 ;  /* 0x000000001900720c */ /* 0x000fda0003f04300 */
[----:B--2---:R-:W-:Y:S05]  /*3f50*/  @P0 BRA `(.L_x_481) ;  /* 0xfffffffc00a00947 */ /* 0x004fea000383ffff */
[----:B------:R-:W-:Y:S05]  /*3f60*/  EXIT ;  /* 0x000000000000794d */ /* 0x000fea0003800000 */
.L_x_482:
        /* <DEDUP_REMOVED lines=9> */
.L_x_3232:


//--------------------- .text._Z35group_norm_nhwc_bwd_one_pass_kernelI11Bf16IOFp16WLi128ELi40ELi640EEv26Group_norm_nhwc_bwd_params --------------------------
	.section	.text._Z35group_norm_nhwc_bwd_one_pass_kernelI11Bf16IOFp16WLi128ELi40ELi640EEv26Group_norm_nhwc_bwd_params,"ax",@progbits
	.align	128
        .global         _Z35group_norm_nhwc_bwd_one_pass_kernelI11Bf16IOFp16WLi128ELi40ELi640EEv26Group_norm_nhwc_bwd_params
        .type           _Z35group_norm_nhwc_bwd_one_pass_kernelI11Bf16IOFp16WLi128ELi40ELi640EEv26Group_norm_nhwc_bwd_params,@function
        .size           _Z35group_norm_nhwc_bwd_one_pass_kernelI11Bf16IOFp16WLi128ELi40ELi640EEv26Group_norm_nhwc_bwd_params,(.L_x_3233 - _Z35group_norm_nhwc_bwd_one_pass_kernelI11Bf16IOFp16WLi128ELi40ELi640EEv26Group_norm_nhwc_bwd_params)
        .other          _Z35group_norm_nhwc_bwd_one_pass_kernelI11Bf16IOFp16WLi128ELi40ELi640EEv26Group_norm_nhwc_bwd_params,@"STO_CUDA_ENTRY STV_DEFAULT"
_Z35group_norm_nhwc_bwd_one_pass_kernelI11Bf16IOFp16WLi128ELi40ELi640EEv26Group_norm_nhwc_bwd_params:
.text._Z35group_norm_nhwc_bwd_one_pass_kernelI11Bf16IOFp16WLi128ELi40ELi640EEv26Group_norm_nhwc_bwd_params:
        /* <DEDUP_REMOVED lines=44> */
.L_x_518:
        /* <DEDUP_REMOVED lines=170> */
[----:B--2---:R-:W-:Y:S02]  /*0d60*/  HADD2.F32 R30, -RZ, R30.H0_H0 ;  /* 0x2000001eff1e7230 */ /* 0x004fe40000004100 */
[----:B---3--:R-:W-:Y:S02]  /*0d70*/  HADD2.F32 R5, -RZ, R5.H0_H0 ;  /* 0x20000005ff057230 */ /* 0x008fe40000004100 */
[----:B----4-:R-:W-:Y:S02]  /*0d80*/  @P0 HADD2.F32 R29, -RZ, R7.H0_H0 ;  /* 0x20000007ff1d0230 */ /* 0x010fe40000004100 */
[----:B------:R-:W-:-:S07]  /*0d90*/  @P0 HADD2.F32 R28, -RZ, R6.H0_H0 ;  /* 0x20000006ff1c0230 */ /* 0x000fce0000004100 */
.L_x_485:
[----:B------:R-:W-:Y:S05]  /*0da0*/  BSYNC B0 ;  /* 0x0000000000007941 */ /* 0x000fea0003800000 */
.L_x_484:
        /* <DEDUP_REMOVED lines=38> */
.L_x_486:
        /* <DEDUP_REMOVED lines=26> */
.L_x_487:
        /* <DEDUP_REMOVED lines=34> */
.L_x_488:
        /* <DEDUP_REMOVED lines=37> */
.L_x_489:
        /* <DEDUP_REMOVED lines=111> */
.L_x_491:
[----:B------:R-:W-:Y:S05]  /*1d10*/  BSYNC B0 ;  /* 0x0000000000007941 */ /* 0x000fea0003800000 */
.L_x_490:
        /* <DEDUP_REMOVED lines=158> */
.L_x_493:
[----:B------:R-:W-:Y:S05]  /*2700*/  BSYNC B0 ;  /* 0x0000000000007941 */ /* 0x000fea0003800000 */
.L_x_492:
        /* <DEDUP_REMOVED lines=20> */
.L_x_495:
[----:B------:R-:W-:Y:S05]  /*2850*/  BSYNC B0 ;  /* 0x0000000000007941 */ /* 0x000fea0003800000 */
.L_x_494:
        /* <DEDUP_REMOVED lines=36> */
.L_x_498:
[----:B------:R-:W2:Y:S04]  /*2aa0*/  LDG.E.STRONG.GPU R10, desc[UR12][R8.64] ;  /* 0x0000000c080a7981 */ /* 0x000ea8000c1ef900 */
[----:B--2---:R-:W-:Y:S01]  /*2ab0*/  CCTL.IVALL ;  /* 0x00000000ff00798f */ /* 0x004fe20002000000 */
[----:B------:R-:W-:Y:S05]  /*2ac0*/  YIELD ;  /* 0x0000000000007946 */ /* 0x000fea0003800000 */
[----:B------:R-:W-:-:S13]  /*2ad0*/  ISETP.NE.AND P0, PT, R10, R13, PT ;  /* 0x0000000d0a00720c */ /* 0x000fda0003f05270 */
[----:B------:R-:W-:Y:S05]  /*2ae0*/  @P0 BRA `(.L_x_498) ;  /* 0xfffffffc00ec0947 */ /* 0x000fea000383ffff */
.L_x_497:
        /* <DEDUP_REMOVED lines=17> */
.L_x_502:
        /* <DEDUP_REMOVED lines=115> */
.L_x_501:
        /* <DEDUP_REMOVED lines=61> */
.L_x_503:
[----:B------:R-:W-:-:S13]  /*3700*/  ISETP.NE.OR P0, PT, R20, RZ, P0 ;  /* 0x000000ff1400720c */ /* 0x000fda0000705670 */
[----:B------:R-:W-:Y:S05]  /*3710*/  @!P0 BRA `(.L_x_499) ;  /* 0x00000000007c8947 */ /* 0x000fea0003800000 */
.L_x_500:
        /* <DEDUP_REMOVED lines=31> */
.L_x_499:
        /* <DEDUP_REMOVED lines=11> */
.L_x_505:
[----:B------:R-:W-:Y:S05]  /*39c0*/  BSYNC B0 ;  /* 0x0000000000007941 */ /* 0x000fea0003800000 */
.L_x_504:
        /* <DEDUP_REMOVED lines=16> */
.L_x_496:
        /* <DEDUP_REMOVED lines=39> */
.L_x_506:
        /* <DEDUP_REMOVED lines=20> */
.L_x_508:
[----:B------:R-:W-:Y:S05]  /*3e80*/  BSYNC B0 ;  /* 0x0000000000007941 */ /* 0x000fea0003800000 */
.L_x_507:
        /* <DEDUP_REMOVED lines=28> */
.L_x_509:
        /* <DEDUP_REMOVED lines=33> */
.L_x_511:
[----:B------:R-:W-:Y:S05]  /*4260*/  BSYNC B0 ;  /* 0x0000000000007941 */ /* 0x000fea0003800000 */
.L_x_510:
        /* <DEDUP_REMOVED lines=33> */
.L_x_512:
        /* <DEDUP_REMOVED lines=20> */
.L_x_514:
[----:B------:R-:W-:Y:S05]  /*45c0*/  BSYNC B0 ;  /* 0x0000000000007941 */ /* 0x000fea0003800000 */
.L_x_513:
        /* <DEDUP_REMOVED lines=27> */
.L_x_515:
        /* <DEDUP_REMOVED lines=19> */
.L_x_517:
[----:B------:R-:W-:Y:S05]  /*48b0*/  BSYNC B0 ;  /* 0x0000000000007941 */ /* 0x000fea0003800000 */
.L_x_516:
        /* <DEDUP_REMOVED lines=9> */
.L_x_483:
        /* <DEDUP_REMOVED lines=19> */
.L_x_520:
[----:B------:R-:W-:Y:S05]  /*4a80*/  BSYNC B0 ;  /* 0x0000000000007941 */ /* 0x000fea0003800000 */
.L_x_519:
        /* <DEDUP_REMOVED lines=11> */
.L_x_522:
[----:B------:R-:W2:Y:S04]  /*4b40*/  LDG.E.STRONG.GPU R5, desc[UR12][R2.64] ;  /* 0x0000000c02057981 */ /* 0x000ea8000c1ef900 */
[----:B--2---:R-:W-:Y:S01]  /*4b50*/  CCTL.IVALL ;  /* 0x00000000ff00798f */ /* 0x004fe20002000000 */
[----:B------:R-:W-:Y:S05]  /*4b60*/  YIELD ;  /* 0x0000000000007946 */ /* 0x000fea0003800000 */
[----:B------:R-:W-:-:S13]  /*4b70*/  ISETP.NE.AND P0, PT, R5, R0, PT ;  /* 0x000000000500720c */ /* 0x000fda0003f05270 */
[----:B------:R-:W-:Y:S05]  /*4b80*/  @P0 BRA `(.L_x_522) ;  /* 0xfffffffc00ec0947 */ /* 0x000fea000383ffff */
.L_x_521:
        /* <DEDUP_REMOVED lines=24> */
.L_x_523:
        /* <DEDUP_REMOVED lines=25> */
.L_x_524:
        /* <DEDUP_REMOVED lines=14> */
.L_x_3233:


//--------------------- .text._Z35group_norm_nhwc_bwd_one_pass_kernelI11Bf16IOFp16WLi256ELi40ELi640EEv26Group_norm_nhwc_bwd_params --------------------------
	.section	.text._Z35group_norm_nhwc_bwd_one_pass_kernelI11Bf16IOFp16WLi256ELi40ELi640EEv26Group_norm_nhwc_bwd_params,"ax",@progbits
	.align	128
        .global         _Z35group_norm_nhwc_bwd_one_pass_kernelI11Bf16IOFp16WLi256ELi40ELi640EEv26Group_norm_nhwc_bwd_params
        .type           _Z35group_norm_nhwc_bwd_one_pass_kernelI11Bf16IOFp16WLi256ELi40ELi640EEv26Group_norm_nhwc_bwd_params,@function
        .size           _Z35group_norm_nhwc_bwd_one_pass_kernelI11Bf16IOFp16WLi256ELi40ELi640EEv26Group_norm_nhwc_bwd_params,(.L_x_3234 - _Z35group_norm_nhwc_bwd_one_pass_kernelI11Bf16IOFp16WLi256ELi40ELi640EEv26Group_norm_nhwc_bwd_params)
        .other          _Z35group_norm_nhwc_bwd_one_pass_kernelI11Bf16IOFp16WLi256ELi40ELi640EEv26Group_norm_nhwc_bwd_params,@"STO_CUDA_ENTRY STV_DEFAULT"
_Z35group_norm_nhwc_bwd_one_pass_kernelI11Bf16IOFp16WLi256ELi40ELi640EEv26Group_norm_nhwc_bwd_params:
.text._Z35group_norm_nhwc_bwd_one_pass_kernelI11Bf16IOFp16WLi256ELi40ELi640EEv26Group_norm_nhwc_bwd_params:
        /* <DEDUP_REMOVED lines=52> */
.L_x_576:
        /* <DEDUP_REMOVED lines=248> */
.L_x_527:
[----:B------:R-:W-:Y:S05]  /*12c0*/  BSYNC B0 ;  /* 0x0000000000007941 */ /* 0x000fea0003800000 */
.L_x_526:
        /* <DEDUP_REMOVED lines=39> */
.L_x_528:
        /* <DEDUP_REMOVED lines=26> */
.L_x_529:
        /* <DEDUP_REMOVED lines=34> */
.L_x_530:
        /* <DEDUP_REMOVED lines=36> */
.L_x_531:
        /* <DEDUP_REMOVED lines=34> */
.L_x_532:
        /* <DEDUP_REMOVED lines=36> */
.L_x_533:
        /* <DEDUP_REMOVED lines=34> */
.L_x_534:
        /* <DEDUP_REMOVED lines=37> */
.L_x_535:
        /* <DEDUP_REMOVED lines=130> */
.L_x_537:
[----:B------:R-:W-:Y:S05]  /*2c30*/  BSYNC B0 ;  /* 0x0000000000007941 */ /* 0x000fea0003800000 */
.L_x_536:
        /* <DEDUP_REMOVED lines=158> */
.L_x_539:
[----:B------:R-:W-:Y:S05]  /*3620*/  BSYNC B0 ;  /* 0x0000000000007941 */ /* 0x000fea0003800000 */
.L_x_538:
        /* <DEDUP_REMOVED lines=15> */
.L_x_541:
[----:B------:R-:W-:Y:S05]  /*3720*/  BSYNC B0 ;  /* 0x0000000000007941 */ /* 0x000fea0003800000 */
.L_x_540:
        /* <DEDUP_REMOVED lines=47> */
.L_x_544:
[----:B--2---:R-:W2:Y:S04]  /*3a20*/  LDG.E.STRONG.GPU R26, desc[UR8][R24.64] ;  /* 0x00000008181a7981 */ /* 0x004ea8000c1ef900 */
[----:B--2---:R-:W-:Y:S01]  /*3a30*/  CCTL.IVALL ;  /* 0x00000000ff00798f */ /* 0x004fe20002000000 */
[----:B------:R-:W-:Y:S05]  /*3a40*/  YIELD ;  /* 0x0000000000007946 */ /* 0x000fea0003800000 */
[----:B------:R-:W-:-:S13]  /*3a50*/  ISETP.NE.AND P0, PT, R26, R31, PT ;  /* 0x0000001f1a00720c */ /* 0x000fda0003f05270 */
[----:B------:R-:W-:Y:S05]  /*3a60*/  @P0 BRA `(.L_x_544) ;  /* 0xfffffffc00ec0947 */ /* 0x000fea000383ffff */
.L_x_543:
        /* <DEDUP_REMOVED lines=17> */
.L_x_548:
        /* <DEDUP_REMOVED lines=115> */
.L_x_547:
        /* <DEDUP_REMOVED lines=61> */
.L_x_549:
[----:B------:R-:W-:-:S13]  /*4680*/  ISETP.NE.OR P0, PT, R50, RZ, P0 ;  /* 0x000000ff3200720c */ /* 0x000fda0000705670 */
[----:B------:R-:W-:Y:S05]  /*4690*/  @!P0 BRA `(.L_x_545) ;  /* 0x00000000007c8947 */ /* 0x000fea0003800000 */
.L_x_546:
        /* <DEDUP_REMOVED lines=31> */
.L_x_545:
        /* <DEDUP_REMOVED lines=11> */
.L_x_551:
[----:B------:R-:W-:Y:S05]  /*4940*/  BSYNC B0 ;  /* 0x0000000000007941 */ /* 0x000fea0003800000 */
.L_x_550:
        /* <DEDUP_REMOVED lines=16> */
.L_x_542:
        /* <DEDUP_REMOVED lines=39> */
.L_x_552:
        /* <DEDUP_REMOVED lines=20> */
.L_x_554:
[----:B------:R-:W-:Y:S05]  /*4e00*/  BSYNC B0 ;  /* 0x0000000000007941 */ /* 0x000fea0003800000 */
.L_x_553:
        /* <DEDUP_REMOVED lines=35> */
.L_x_555:
        /* <DEDUP_REMOVED lines=20> */
.L_x_557:
[----:B------:R-:W-:Y:S05]  /*5180*/  BSYNC B0 ;  /* 0x0000000000007941 */ /* 0x000fea0003800000 */
.L_x_556:
        /* <DEDUP_REMOVED lines=25> */
.L_x_558:
        /* <DEDUP_REMOVED lines=20> */
.L_x_560:
[----:B------:R-:W-:Y:S05]  /*5460*/  BSYNC B0 ;  /* 0x0000000000007941 */ /* 0x000fea0003800000 */
.L_x_559:
        /* <DEDUP_REMOVED lines=56> */
.L_x_561:
        /* <DEDUP_REMOVED lines=20> */
.L_x_563:
[----:B------:R-:W-:Y:S05]  /*5930*/  BSYNC B0 ;  /* 0x0000000000007941 */ /* 0x000fea0003800000 */
.L_x_562:
        /* <DEDUP_REMOVED lines=23> */
.L_x_564:
        /* <DEDUP_REMOVED lines=20> */
.L_x_566:
[----:B------:R-:W-:Y:S05]  /*5bf0*/  BSYNC B0 ;  /* 0x0000000000007941 */ /* 0x000fea0003800000 */
.L_x_565:
        /* <DEDUP_REMOVED lines=23> */
.L_x_567:
        /* <DEDUP_REMOVED lines=20> */
.L_x_569:
[----:B------:R-:W-:Y:S05]  /*5eb0*/  BSYNC B0 ;  /* 0x0000000000007941 */ /* 0x000fea0003800000 */
.L_x_568:
        /* <DEDUP_REMOVED lines=23> */
.L_x_570:
        /* <DEDUP_REMOVED lines=20> */
.L_x_572:
[----:B------:R-:W-:Y:S05]  /*6170*/  BSYNC B0 ;  /* 0x0000000000007941 */ /* 0x000fea0003800000 */
.L_x_571:
        /* <DEDUP_REMOVED lines=23> */
.L_x_573:
        /* <DEDUP_REMOVED lines=19> */
.L_x_575:
[----:B------:R-:W-:Y:S05]  /*6420*/  BSYNC B0 ;  /* 0x0000000000007941 */ /* 0x000fea0003800000 */
.L_x_574:
[----:B0-----:R-:W0:Y:S01]  /*6430*/  LDC R7, c[0x0][0x10] ;  /* 0x00000400ff077b82 */ /* 0x001e220000000800 */
[----:B------:R-:W-:Y:S02]  /*6440*/  IADD3 R67, R67, 0x1, RZ ;  /* 0x0000000143437810 */ /* 0x000fe40007ffe0ff */
[----:B0-----:R-:W-:-:S04]  /*6450*/  IADD3 R76, R7, R76, RZ ;  /* 0x0000004c074c7210 */ /* 0x001fc80007ffe0ff */
[----:B------:R-:W-:-:S13]  /*6460*/  ISETP.GE.AND P0, PT, R76, UR4, PT ;  /* 0x000000044c007c0c */ /* 0x000fda000bf06270 */
[----:B------:R-:W-:Y:S05]  /*6470*/  @!P0 BRA `(.L_x_576) ;  /* 0xffffff9c00b08947 */ /* 0x000fea000383ffff */
.L_x_525:
        /* <DEDUP_REMOVED lines=19> */
.L_x_578:
[----:B------:R-:W-:Y:S05]  /*65b0*/  BSYNC B0 ;  /* 0x0000000000007941 */ /* 0x000fea0003800000 */
.L_x_577:
        /* <DEDUP_REMOVED lines=11> */
.L_x_580:
[----:B------:R-:W2:Y:S04]  /*6670*/  LDG.E.STRONG.GPU R5, desc[UR8][R2.64] ;  /* 0x0000000802057981 */ /* 0x000ea8000c1ef900 */
[----:B--2---:R-:W-:Y:S01]  /*6680*/  CCTL.IVALL ;  /* 0x00000000ff00798f */ /* 0x004fe20002000000 */
[----:B------:R-:W-:Y:S05]  /*6690*/  YIELD ;  /* 0x0000000000007946 */ /* 0x000fea0003800000 */
[----:B------:R-:W-:-:S13]  /*66a0*/  ISETP.NE.AND P0, PT, R5, R0, PT ;  /* 0x000000000500720c */ /* 0x000fda0003f05270 */
[----:B------:R-:W-:Y:S05]  /*66b0*/  @P0 BRA `(.L_x_580) ;  /* 0xfffffffc00ec0947 */ /* 0x000fea000383ffff */
.L_x_579:
        /* <DEDUP_REMOVED lines=24> */
.L_x_581:
        /* <DEDUP_REMOVED lines=25> */
.L_x_582:
        /* <DEDUP_REMOVED lines=11> */
.L_x_3234:


//--------------------- .text._Z35group_norm_nhwc_bwd_one_pass_kernelI11Bf16IOFp16WLi512ELi40ELi640EEv26Group_norm_nhwc_bwd_params --------------------------
	.section	.text._Z35group_norm_nhwc_bwd_one_pass_kernelI11Bf16IOFp16WLi512ELi40ELi640EEv26Group_norm_nhwc_bwd_params,"ax",@progbits
	.align	128
        .global         _Z35group_norm_nhwc_bwd_one_pass_kernelI11Bf16IOFp16WLi512ELi40ELi640EEv26Group_norm_nhwc_bwd_params
        .type           _Z35group_norm_nhwc_bwd_one_pass_kernelI11Bf16IOFp16WLi512ELi40ELi640EEv26Group_norm_nhwc_bwd_params,@function
        .size           _Z35group_norm_nhwc_bwd_one_pass_kernelI11Bf16IOFp16WLi512ELi40ELi640EEv26Group_norm_nhwc_bwd_params,(.L_x_3235 - _Z35group_norm_nhwc_bwd_one_pass_kernelI11Bf16IOFp16WLi512ELi40ELi640EEv26Group_norm_nhwc_bwd_params)
        .other          _Z35group_norm_nhwc_bwd_one_pass_kernelI11Bf16IOFp16WLi512ELi40ELi640EEv26Group_norm_nhwc_bwd_params,@"STO_CUDA_ENTRY STV_DEFAULT"
_Z35group_norm_nhwc_bwd_one_pass_kernelI11Bf16IOFp16WLi512ELi40ELi640EEv26Group_norm_nhwc_bwd_params:
.text._Z35group_norm_nhwc_bwd_one_pass_kernelI11Bf16IOFp16WLi512ELi40ELi640EEv26Group_norm_nhwc_bwd_params:
        /* <DEDUP_REMOVED lines=50> */
.L_x_666:
        /* <DEDUP_REMOVED lines=446> */
.L_x_585:
[----:B------:R-:W-:Y:S05]  /*1f00*/  BSYNC B0 ;  /* 0x0000000000007941 */ /* 0x000fea0003800000 */
.L_x_584:
        /* <DEDUP_REMOVED lines=38> */
.L_x_586:
        /* <DEDUP_REMOVED lines=26> */
.L_x_587:
        /* <DEDUP_REMOVED lines=43> */
.L_x_588:
        /* <DEDUP_REMOVED lines=39> */
.L_x_589:
        /* <DEDUP_REMOVED lines=39> */
.L_x_590:
        /* <DEDUP_REMOVED lines=39> */
.L_x_591:
        /* <DEDUP_REMOVED lines=39> */
.L_x_592:
        /* <DEDUP_REMOVED lines=39> */
.L_x_593:
        /* <DEDUP_REMOVED lines=39> */
.L_x_594:
        /* <DEDUP_REMOVED lines=40> */
.L_x_595:
        /* <DEDUP_REMOVED lines=36> */
.L_x_596:
        /* <DEDUP_REMOVED lines=34> */
.L_x_597:
        /* <DEDUP_REMOVED lines=36> */
.L_x_598:
        /* <DEDUP_REMOVED lines=34> */
.L_x_599:
        /* <DEDUP_REMOVED lines=37> */
.L_x_600:
        /* <DEDUP_REMOVED lines=35> */
.L_x_601:
        /* <DEDUP_REMOVED lines=123> */
.L_x_603:
[----:B------:R-:W-:Y:S05]  /*4bd0*/  BSYNC B0 ;  /* 0x0000000000007941 */ /* 0x000fea0003800000 */
.L_x_602:
        /* <DEDUP_REMOVED lines=158> */
.L_x_605:
[----:B------:R-:W-:Y:S05]  /*55c0*/  BSYNC B0 ;  /* 0x0000000000007941 */ /* 0x000fea0003800000 */
.L_x_604:
        /* <DEDUP_REMOVED lines=17> */
.L_x_607:
[----:B------:R-:W-:Y:S05]  /*56e0*/  BSYNC B0 ;  /* 0x0000000000007941 */ /* 0x000fea0003800000 */
.L_x_606:
        /* <DEDUP_REMOVED lines=45> */
.L_x_610:
[----:B------:R-:W2:Y:S04]  /*59c0*/  LDG.E.STRONG.GPU R22, desc[UR14][R20.64] ;  /* 0x0000000e14167981 */ /* 0x000ea8000c1ef900 */
[----:B--2---:R-:W-:Y:S01]  /*59d0*/  CCTL.IVALL ;  /* 0x00000000ff00798f */ /* 0x004fe20002000000 */
[----:B------:R-:W-:Y:S05]  /*59e0*/  YIELD ;  /* 0x0000000000007946 */ /* 0x000fea0003800000 */
[----:B------:R-:W-:-:S13]  /*59f0*/  ISETP.NE.AND P0, PT, R22, R25, PT ;  /* 0x000000191600720c */ /* 0x000fda0003f05270 */
[----:B------:R-:W-:Y:S05]  /*5a00*/  @P0 BRA `(.L_x_610) ;  /* 0xfffffffc00ec0947 */ /* 0x000fea000383ffff */
.L_x_609:
        /* <DEDUP_REMOVED lines=17> */
.L_x_614:
        /* <DEDUP_REMOVED lines=115> */
.L_x_613:
        /* <DEDUP_REMOVED lines=61> */
.L_x_615:
[----:B------:R-:W-:-:S13]  /*6620*/  ISETP.NE.OR P0, PT, R42, RZ, P0 ;  /* 0x000000ff2a00720c */ /* 0x000fda0000705670 */
[----:B------:R-:W-:Y:S05]  /*6630*/  @!P0 BRA `(.L_x_611) ;  /* 0x00000000007c8947 */ /* 0x000fea0003800000 */
.L_x_612:
        /* <DEDUP_REMOVED lines=31> */
.L_x_611:
        /* <DEDUP_REMOVED lines=11> */
.L_x_617:
[----:B------:R-:W-:Y:S05]  /*68e0*/  BSYNC B0 ;  /* 0x0000000000007941 */ /* 0x000fea0003800000 */
.L_x_616:
        /* <DEDUP_REMOVED lines=16> */
.L_x_608:
        /* <DEDUP_REMOVED lines=41> */
.L_x_618:
        /* <DEDUP_REMOVED lines=20> */
.L_x_620:
[----:B------:R-:W-:Y:S05]  /*6dc0*/  BSYNC B0 ;  /* 0x0000000000007941 */ /* 0x000fea0003800000 */
.L_x_619:
        /* <DEDUP_REMOVED lines=29> */
.L_x_621:
        /* <DEDUP_REMOVED lines=20> */
.L_x_623:
[----:B------:R-:W-:Y:S05]  /*70e0*/  BSYNC B0 ;  /* 0x0000000000007941 */ /* 0x000fea0003800000 */
.L_x_622:
        /* <DEDUP_REMOVED lines=36> */
.L_x_624:
        /* <DEDUP_REMOVED lines=20> */
.L_x_626:
[----:B------:R-:W-:Y:S05]  /*7470*/  BSYNC B0 ;  /* 0x0000000000007941 */ /* 0x000fea0003800000 */
.L_x_625:
        /* <DEDUP_REMOVED lines=25> */
.L_x_627:
        /* <DEDUP_REMOVED lines=20> */
.L_x_629:
[----:B------:R-:W-:Y:S05]  /*7750*/  BSYNC B0 ;  /* 0x0000000000007941 */ /* 0x000fea0003800000 */
.L_x_628:
        /* <DEDUP_REMOVED lines=30> */
.L_x_630:
        /* <DEDUP_REMOVED lines=20> */
.L_x_632:
[----:B------:R-:W-:Y:S05]  /*7a80*/  BSYNC B0 ;  /* 0x0000000000007941 */ /* 0x000fea0003800000 */
.L_x_631:
        /* <DEDUP_REMOVED lines=29> */
.L_x_633:
        /* <DEDUP_REMOVED lines=20> */
.L_x_635:
[----:B------:R-:W-:Y:S05]  /*7da0*/  BSYNC B0 ;  /* 0x0000000000007941 */ /* 0x000fea0003800000 */
.L_x_634:
        /* <DEDUP_REMOVED lines=34> */
.L_x_636:
        /* <DEDUP_REMOVED lines=20> */
.L_x_638:
[----:B------:R-:W-:Y:S05]  /*8110*/  BSYNC B0 ;  /* 0x0000000000007941 */ /* 0x000fea0003800000 */
.L_x_637:
        /* <DEDUP_REMOVED lines=34> */
.L_x_639:
        /* <DEDUP_REMOVED lines=20> */
.L_x_641:
[----:B------:R-:W-:Y:S05]  /*8480*/  BSYNC B0 ;  /* 0x0000000000007941 */ /* 0x000fea0003800000 */
.L_x_640:
        /* <DEDUP_REMOVED lines=34> */
.L_x_642:
        /* <DEDUP_REMOVED lines=20> */
.L_x_644:
[----:B------:R-:W-:Y:S05]  /*87f0*/  BSYNC B0 ;  /* 0x0000000000007941 */ /* 0x000fea0003800000 */
.L_x_643:
        /* <DEDUP_REMOVED lines=34> */
.L_x_645:
        /* <DEDUP_REMOVED lines=20> */
.L_x_647:
[----:B------:R-:W-:Y:S05]  /*8b60*/  BSYNC B0 ;  /* 0x0000000000007941 */ /* 0x000fea0003800000 */
.L_x_646:
        /* <DEDUP_REMOVED lines=34> */
.L_x_648:
        /* <DEDUP_REMOVED lines=20> */
.L_x_650:
[----:B------:R-:W-:Y:S05]  /*8ed0*/  BSYNC B0 ;  /* 0x0000000000007941 */ /* 0x000fea0003800000 */
.L_x_649:
        /* <DEDUP_REMOVED lines=34> */
.L_x_651:
        /* <DEDUP_REMOVED lines=20> */
.L_x_653:
[----:B------:R-:W-:Y:S05]  /*9240*/  BSYNC B0 ;  /* 0x0000000000007941 */ /* 0x000fea0003800000 */
.L_x_652:
        /* <DEDUP_REMOVED lines=33> */
.L_x_654:
        /* <DEDUP_REMOVED lines=20> */
.L_x_656:
[----:B------:R-:W-:Y:S05]  /*95a0*/  BSYNC B0 ;  /* 0x0000000000007941 */ /* 0x000fea0003800000 */
.L_x_655:
        /* <DEDUP_REMOVED lines=40> */
.L_x_657:
        /* <DEDUP_REMOVED lines=20> */
.L_x_659:
[----:B------:R-:W-:Y:S05]  /*9970*/  BSYNC B0 ;  /* 0x0000000000007941 */ /* 0x000fea0003800000 */
.L_x_658:
        /* <DEDUP_REMOVED lines=33> */
.L_x_660:
        /* <DEDUP_REMOVED lines=20> */
.L_x_662:
[----:B------:R-:W-:Y:S05]  /*9cd0*/  BSYNC B0 ;  /* 0x0000000000007941 */ /* 0x000fea0003800000 */
.L_x_661:
        /* <DEDUP_REMOVED lines=27> */
.L_x_663:
        /* <DEDUP_REMOVED lines=19> */
.L_x_665:
[----:B------:R-:W-:Y:S05]  /*9fc0*/  BSYNC B0 ;  /* 0x0000000000007941 */ /* 0x000fea0003800000 */
.L_x_664:
[----:B------:R-:W-:Y:S01]  /*9fd0*/  ULDC UR11, c[0x0][0x10] ;  /* 0x00000400000b7ab9 */ /* 0x000fe20000000800 */
[----:B------:R-:W-:Y:S02]  /*9fe0*/  UIADD3 UR4, UR4, 0x1, URZ ;  /* 0x0000000104047890 */ /* 0x000fe4000fffe03f */
[----:B------:R-:W-:-:S04]  /*9ff0*/  UIADD3 UR6, UR11, UR6, URZ ;  /* 0x000000060b067290 */ /* 0x000fc8000fffe03f */
[----:B------:R-:W-:-:S06]  /*a000*/  UISETP.GE.AND UP0, UPT, UR6, UR5, UPT ;  /* 0x000000050600728c */ /* 0x000fcc000bf06270 */
[----:B------:R-:W-:-:S13]  /*a010*/  PLOP3.LUT P0, PT, PT, PT, UP0, 0x80, 0x0 ;  /* 0x000000000000781c */ /* 0x000fda0003f0f008 */
[----:B------:R-:W-:Y:S05]  /*a020*/  @!P0 BRA `(.L_x_666) ;  /* 0xffffff6000bc8947 */ /* 0x000fea000383ffff */
.L_x_583:
        /* <DEDUP_REMOVED lines=19> */
.L_x_668:
[----:B------:R-:W-:Y:S05]  /*a160*/  BSYNC B0 ;  /* 0x0000000000007941 */ /* 0x000fea0003800000 */
.L_x_667:
        /* <DEDUP_REMOVED lines=11> */
.L_x_670:
[----:B------:R-:W2:Y:S04]  /*a220*/  LDG.E.STRONG.GPU R5, desc[UR14][R2.64] ;  /* 0x0000000e02057981 */ /* 0x000ea8000c1ef900 */
[----:B--2---:R-:W-:Y:S01]  /*a230*/  CCTL.IVALL ;  /* 0x00000000ff00798f */ /* 0x004fe20002000000 */
[----:B------:R-:W-:Y:S05]  /*a240*/  YIELD ;  /* 0x0000000000007946 */ /* 0x000fea0003800000 */
[----:B------:R-:W-:-:S13]  /*a250*/  ISETP.NE.AND P0, PT, R5, R0, PT ;  /* 0x000000000500720c */ /* 0x000fda0003f05270 */
[----:B------:R-:W-:Y:S05]  /*a260*/  @P0 BRA `(.L_x_670) ;  /* 0xfffffffc00ec0947 */ /* 0x000fea000383ffff */
.L_x_669:
        /* <DEDUP_REMOVED lines=24> */
.L_x_671:
        /* <DEDUP_REMOVED lines=25> */
.L_x_672:
        /* <DEDUP_REMOVED lines=16> */
.L_x_3235:


//--------------------- .text._Z35group_norm_nhwc_bwd_one_pass_kernelI11Fp16IOFp32WLi64ELi40ELi640EEv26Group_norm_nhwc_bwd_params --------------------------
	.section	.text._Z35group_norm_nhwc_bwd_one_pass_kernelI11Fp16IOFp32WLi64ELi40ELi640EEv26Group_norm_nhwc_bwd_params,"ax",@progbits
	.align	128
        .global         _Z35group_norm_nhwc_bwd_one_pass_kernelI11Fp16IOFp32WLi64ELi40ELi640EEv26Group_norm_nhwc_bwd_params
        .type           _Z35group_norm_nhwc_bwd_one_pass_kernelI11Fp16IOFp32WLi64ELi40ELi640EEv26Group_norm_nhwc_bwd_params,@function
        .size           _Z35group_norm_nhwc_bwd_one_pass_kernelI11Fp16IOFp32WLi64ELi40ELi640EEv26Group_norm_nhwc_bwd_params,(.L_x_3236 - _Z35group_norm_nhwc_bwd_one_pass_kernelI11Fp16IOFp32WLi64ELi40ELi640EEv26Group_norm_nhwc_bwd_params)
        .other          _Z35group_norm_nhwc_bwd_one_pass_kernelI11Fp16IOFp32WLi64ELi40ELi640EEv26Group_norm_nhwc_bwd_params,@"STO_CUDA_ENTRY STV_DEFAULT"
_Z35group_norm_nhwc_bwd_one_pass_kernelI11Fp16IOFp32WLi64ELi40ELi640EEv26Group_norm_nhwc_bwd_params:
.text._Z35group_norm_nhwc_bwd_one_pass_kernelI11Fp16IOFp32WLi64ELi40ELi640EEv26Group_norm_nhwc_bwd_params:
        /* <DEDUP_REMOVED lines=48> */
.L_x_700:
        /* <DEDUP_REMOVED lines=114> */
.L_x_675:
[----:B------:R-:W-:Y:S05]  /*0a20*/  BSYNC B0 ;  /* 0x0000000000007941 */ /* 0x000fea0003800000 */
.L_x_674:
[----:B------:R-:W-:Y:S01]  /*0a30*/  ISETP.NE.AND P2, PT, RZ, UR18, PT ;  /* 0x00000012ff007c0c */ /* 0x000fe2000bf45270 */
[--C-:B0----5:R-:W-:Y:S02]  /*0a40*/  HADD2.F32 R10, -RZ, R25.reuse.H0_H0 ;  /* 0x20000019ff0a7230 */ /* 0x121fe40000004100 */
[----:B------:R-:W-:Y:S02]  /*0a50*/  HADD2.F32 R11, -RZ, R25.H1_H1 ;  /* 0x30000019ff0b7230 */ /* 0x000fe40000004100 */
[----:B------:R-:W-:Y:S02]  /*0a60*/  HADD2.F32 R17, -RZ, R26.H0_H0 ;  /* 0x2000001aff117230 */ /* 0x000fe40000004100 */
[----:B------:R-:W-:Y:S01]  /*0a70*/  FADD.FTZ R10, R10, -UR19 ;  /* 0x800000130a0a7e21 */ /* 0x000fe20008010000 */
[--C-:B------:R-:W-:Y:S02]  /*0a80*/  HADD2.F32 R13, -RZ, R24.reuse.H0_H0 ;  /* 0x20000018ff0d7230 */ /* 0x100fe40000004100 */
[----:B------:R-:W-:Y:S01]  /*0a90*/  FADD.FTZ R18, R11, -UR19 ;  /* 0x800000130b127e21 */ /* 0x000fe20008010000 */
[----:B------:R-:W-:-:S02]  /*0aa0*/  HADD2.F32 R14, -RZ, R24.H1_H1 ;  /* 0x30000018ff0e7230 */ /* 0x000fc40000004100 */
[----:B------:R-:W-:Y:S01]  /*0ab0*/  FMUL.FTZ R11, R10, UR13 ;  /* 0x0000000d0a0b7c20 */ /* 0x000fe20008410000 */
[----:B------:R-:W-:Y:S02]  /*0ac0*/  HADD2.F32 R12, -RZ, R26.H1_H1 ;  /* 0x3000001aff0c7230 */ /* 0x000fe40000004100 */
[----:B------:R-:W-:Y:S01]  /*0ad0*/  FADD.FTZ R17, R17, -UR19 ;  /* 0x8000001311117e21 */ /* 0x000fe20008010000 */
[--C-:B------:R-:W-:Y:S02]  /*0ae0*/  HADD2.F32 R15, -RZ, R5.reuse.H0_H0 ;  /* 0x20000005ff0f7230 */ /* 0x100fe40000004100 */
[----:B------:R-:W-:Y:S01]  /*0af0*/  FMUL.FTZ R10, R18, UR13 ;  /* 0x0000000d120a7c20 */ /* 0x000fe20008410000 */
[----:B------:R-:W-:Y:S01]  /*0b00*/  HADD2.F32 R16, -RZ, R5.H1_H1 ;  /* 0x30000005ff107230 */ /* 0x000fe20000004100 */
        /* <DEDUP_REMOVED lines=19> */
.L_x_676:
        /* <DEDUP_REMOVED lines=26> */
.L_x_677:
        /* <DEDUP_REMOVED lines=105> */
.L_x_679:
[----:B------:R-:W-:Y:S05]  /*1470*/  BSYNC B0 ;  /* 0x0000000000007941 */ /* 0x000fea0003800000 */
.L_x_678:
        /* <DEDUP_REMOVED lines=158> */
.L_x_681:
[----:B------:R-:W-:Y:S05]  /*1e60*/  BSYNC B0 ;  /* 0x0000000000007941 */ /* 0x000fea0003800000 */
.L_x_680:
        /* <DEDUP_REMOVED lines=20> */
.L_x_683:
[----:B------:R-:W-:Y:S05]  /*1fb0*/  BSYNC B0 ;  /* 0x0000000000007941 */ /* 0x000fea0003800000 */
.L_x_682:
        /* <DEDUP_REMOVED lines=34> */
.L_x_686:
[----:B------:R-:W2:Y:S04]  /*21e0*/  LDG.E.STRONG.GPU R14, desc[UR14][R12.64] ;  /* 0x0000000e0c0e7981 */ /* 0x000ea8000c1ef900 */
[----:B--2---:R-:W-:Y:S01]  /*21f0*/  CCTL.IVALL ;  /* 0x00000000ff00798f */ /* 0x004fe20002000000 */
[----:B------:R-:W-:Y:S05]  /*2200*/  YIELD ;  /* 0x0000000000007946 */ /* 0x000fea0003800000 */
[----:B------:R-:W-:-:S13]  /*2210*/  ISETP.NE.AND P0, PT, R14, R19, PT ;  /* 0x000000130e00720c */ /* 0x000fda0003f05270 */
[----:B------:R-:W-:Y:S05]  /*2220*/  @P0 BRA `(.L_x_686) ;  /* 0xfffffffc00ec0947 */ /* 0x000fea000383ffff */
.L_x_685:
        /* <DEDUP_REMOVED lines=17> */
.L_x_690:
        /* <DEDUP_REMOVED lines=115> */
.L_x_689:
        /* <DEDUP_REMOVED lines=61> */
.L_x_691:
[----:B------:R-:W-:-:S13]  /*2e40*/  ISETP.NE.OR P0, PT, R22, RZ, P0 ;  /* 0x000000ff1600720c */ /* 0x000fda0000705670 */
[----:B------:R-:W-:Y:S05]  /*2e50*/  @!P0 BRA `(.L_x_687) ;  /* 0x00000000007c8947 */ /* 0x000fea0003800000 */
.L_x_688:
        /* <DEDUP_REMOVED lines=31> */
.L_x_687:
        /* <DEDUP_REMOVED lines=11> */
.L_x_693:
[----:B------:R-:W-:Y:S05]  /*3100*/  BSYNC B0 ;  /* 0x0000000000007941 */ /* 0x000fea0003800000 */
.L_x_692:
        /* <DEDUP_REMOVED lines=16> */
.L_x_684:
[----:B------:R-:W1:Y:S01]  /*3210*/  S2UR UR9, SR_CgaCtaId ;  /* 0x00000000000979c3 */ /* 0x000e620000008800 */
[----:B------:R-:W-:Y:S01]  /*3220*/  UMOV UR8, 0x400 ;  /* 0x0000040000087882 */ /* 0x000fe20000000000 */
[--C-:B0-2---:R-:W-:Y:S02]  /*3230*/  HADD2.F32 R14, -RZ, R25.reuse.H0_H0 ;  /* 0x20000019ff0e7230 */ /* 0x105fe40000004100 */
[----:B------:R-:W-:Y:S02]  /*3240*/  HADD2.F32 R25, -RZ, R25.H1_H1 ;  /* 0x30000019ff197230 */ /* 0x000fe40000004100 */
[--C-:B------:R-:W-:Y:S02]  /*3250*/  HADD2.F32 R15, -RZ, R24.reuse.H0_H0 ;  /* 0x20000018ff0f7230 */ /* 0x100fe40000004100 */
[----:B------:R-:W-:Y:S01]  /*3260*/  FADD.FTZ R14, R14, -UR19 ;  /* 0x800000130e0e7e21 */ /* 0x000fe20008010000 */
[----:B------:R-:W-:Y:S02]  /*3270*/  HADD2.F32 R24, -RZ, R24.H1_H1 ;  /* 0x30000018ff187230 */ /* 0x000fe40000004100 */
[----:B------:R-:W-:Y:S01]  /*3280*/  FADD.FTZ R25, R25, -UR19 ;  /* 0x8000001319197e21 */ /* 0x000fe20008010000 */
[----:B------:R-:W-:-:S03]  /*3290*/  FMUL.FTZ R31, R14, UR13 ;  /* 0x0000000d0e1f7c20 */ /* 0x000fc60008410000 */
[----:B------:R-:W-:Y:S01]  /*32a0*/  FMUL.FTZ R22, R25, UR13 ;  /* 0x0000000d19167c20 */ /* 0x000fe20008410000 */
[----:B-1----:R-:W-:-:S09]  /*32b0*/  ULEA UR8, UR9, UR8, 0x18 ;  /* 0x0000000809087291 */ /* 0x002fd2000f8ec03f */
[----:B------:R-:W-:Y:S01]  /*32c0*/  @!P3 STS.64 [UR8+0xc0], R10 ;  /* 0x0000c00aff00b988 */ /* 0x000fe20008000a08 */
[----:B------:R-:W-:Y:S06]  /*32d0*/  BAR.SYNC.DEFER_BLOCKING 0x0 ;  /* 0x0000000000007b1d */ /* 0x000fec0000010000 */
[----:B------:R-:W0:Y:S01]  /*32e0*/  LDS.64 R12, [UR8+0xc0] ;  /* 0x0000c008ff0c7984 */ /* 0x000e220008000a00 */
[----:B------:R-:W-:Y:S02]  /*32f0*/  ULDC UR8, c[0x0][0x2bc] ;  /* 0x0000af0000087ab9 */ /* 0x000fe40000000800 */
[----:B0-----:R-:W-:Y:S01]  /*3300*/  FMUL.FTZ R4, R12, UR8 ;  /* 0x000000080c047c20 */ /* 0x001fe20008410000 */
[----:B------:R-:W-:-:S02]  /*3310*/  HADD2.F32 R12, -RZ, R26.H0_H0 ;  /* 0x2000001aff0c7230 */ /* 0x000fc40000004100 */
[----:B------:R-:W-:Y:S01]  /*3320*/  FMUL.FTZ R13, R13, UR8 ;  /* 0x000000080d0d7c20 */ /* 0x000fe20008410000 */
[----:B------:R-:W-:Y:S02]  /*3330*/  HADD2.F32 R26, -RZ, R26.H1_H1 ;  /* 0x3000001aff1a7230 */ /* 0x000fe40000004100 */
[----:B------:R-:W-:-:S03]  /*3340*/  FADD.FTZ R10, R12, -UR19 ;  /* 0x800000130c0a7e21 */ /* 0x000fc60008010000 */
[----:B------:R-:W-:Y:S01]  /*3350*/  FADD.FTZ R11, R26, -UR19 ;  /* 0x800000131a0b7e21 */ /* 0x000fe20008010000 */
        /* <DEDUP_REMOVED lines=19> */
.L_x_694:
        /* <DEDUP_REMOVED lines=13> */
[----:B------:R-:W-:Y:S01]  /*3560*/  FMUL.FTZ R19, R12, UR13 ;  /* 0x0000000d0c137c20 */ /* 0x000fe20008410000 */
[----:B------:R-:W-:Y:S01]  /*3570*/  FMUL.FTZ R12, R17, UR13 ;  /* 0x0000000d110c7c20 */ /* 0x000fe20008410000 */
[----:B------:R-:W-:Y:S02]  /*3580*/  LEA R16, P0, R14, UR8, 0x1 ;  /* 0x000000080e107c11 */ /* 0x000fe4000f8008ff */
[----:B------:R-:W-:Y:S02]  /*3590*/  IADD3 R21, R15, R21, RZ ;  /* 0x000000150f157210 */ /* 0x000fe40007ffe0ff */
[----:B------:R-:W-:Y:S02]  /*35a0*/  F2FP.F16.F32.PACK_AB R15, R12, R19 ;  /* 0x000000130c0f723e */ /* 0x000fe400000000ff */
[----:B------:R-:W-:-:S05]  /*35b0*/  LEA.HI.X R17, R14, UR9, R21, 0x1, P0 ;  /* 0x000000090e117c11 */ /* 0x000fca00080f0c15 */
[----:B------:R0:W-:Y:S02]  /*35c0*/  STG.E desc[UR14][R16.64], R15 ;  /* 0x0000000f10007986 */ /* 0x0001e4000c10190e */
.L_x_696:
[----:B------:R-:W-:Y:S05]  /*35d0*/  BSYNC B0 ;  /* 0x0000000000007941 */ /* 0x000fea0003800000 */
.L_x_695:
[--C-:B0-----:R-:W-:Y:S02]  /*35e0*/  HADD2.F32 R15, -RZ, R5.reuse.H0_H0 ;  /* 0x20000005ff0f7230 */ /* 0x101fe40000004100 */
[----:B------:R-:W-:Y:S01]  /*35f0*/  FMUL.FTZ R21, R10, UR13 ;  /* 0x0000000d0a157c20 */ /* 0x000fe20008410000 */
[----:B------:R-:W-:Y:S02]  /*3600*/  HADD2.F32 R12, -RZ, R5.H1_H1 ;  /* 0x30000005ff0c7230 */ /* 0x000fe40000004100 */
        /* <DEDUP_REMOVED lines=20> */
.L_x_697:
        /* <DEDUP_REMOVED lines=21> */
[----:B------:R-:W-:Y:S02]  /*38a0*/  F2FP.F16.F32.PACK_AB R7, R6, R7 ;  /* 0x000000070607723e */ /* 0x000fe400000000ff */
[----:B------:R-:W-:-:S05]  /*38b0*/  LEA.HI.X R5, R32, UR9, R5, 0x1, P0 ;  /* 0x0000000920057c11 */ /* 0x000fca00080f0c05 */
[----:B------:R0:W-:Y:S02]  /*38c0*/  STG.E desc[UR14][R4.64], R7 ;  /* 0x0000000704007986 */ /* 0x0001e4000c10190e */
.L_x_699:
[----:B------:R-:W-:Y:S05]  /*38d0*/  BSYNC B0 ;  /* 0x0000000000007941 */ /* 0x000fea0003800000 */
.L_x_698:
[----:B------:R-:W-:Y:S01]  /*38e0*/  ULDC UR8, c[0x0][0x10] ;  /* 0x0000040000087ab9 */ /* 0x000fe20000000800 */
[----:B------:R-:W-:Y:S02]  /*38f0*/  UIADD3 UR4, UR4, 0x1, URZ ;  /* 0x0000000104047890 */ /* 0x000fe4000fffe03f */
[----:B------:R-:W-:-:S04]  /*3900*/  UIADD3 UR7, UR8, UR7, URZ ;  /* 0x0000000708077290 */ /* 0x000fc8000fffe03f */
[----:B------:R-:W-:-:S06]  /*3910*/  UISETP.GE.AND UP0, UPT, UR7, UR5, UPT ;  /* 0x000000050700728c */ /* 0x000fcc000bf06270 */
[----:B------:R-:W-:-:S13]  /*3920*/  PLOP3.LUT P0, PT, PT, PT, UP0, 0x80, 0x0 ;  /* 0x000000000000781c */ /* 0x000fda0003f0f008 */
[----:B------:R-:W-:Y:S05]  /*3930*/  @!P0 BRA `(.L_x_700) ;  /* 0xffffffc800708947 */ /* 0x000fea000383ffff */
.L_x_673:
        /* <DEDUP_REMOVED lines=19> */
.L_x_702:
[----:B------:R-:W-:Y:S05]  /*3a70*/  BSYNC B0 ;  /* 0x0000000000007941 */ /* 0x000fea0003800000 */
.L_x_701:
        /* <DEDUP_REMOVED lines=11> */
.L_x_704:
[----:B------:R-:W2:Y:S04]  /*3b30*/  LDG.E.STRONG.GPU R5, desc[UR14][R2.64] ;  /* 0x0000000e02057981 */ /* 0x000ea8000c1ef900 */
[----:B--2---:R-:W-:Y:S01]  /*3b40*/  CCTL.IVALL ;  /* 0x00000000ff00798f */ /* 0x004fe20002000000 */
[----:B------:R-:W-:Y:S05]  /*3b50*/  YIELD ;  /* 0x0000000000007946 */ /* 0x000fea0003800000 */
[----:B------:R-:W-:-:S13]  /*3b60*/  ISETP.NE.AND P0, PT, R5, R0, PT ;  /* 0x000000000500720c */ /* 0x000fda0003f05270 */
[----:B------:R-:W-:Y:S05]  /*3b70*/  @P0 BRA `(.L_x_704) ;  /* 0xfffffffc00ec0947 */ /* 0x000fea000383ffff */
.L_x_703:
        /* <DEDUP_REMOVED lines=24> */
.L_x_705:
        /* <DEDUP_REMOVED lines=23> */
.L_x_706:
        /* <DEDUP_REMOVED lines=9> */
.L_x_3236:


//--------------------- .text._Z35group_norm_nhwc_bwd_one_pass_kernelI11Fp16IOFp32WLi128ELi40ELi640EEv26Group_norm_nhwc_bwd_params --------------------------
	.section	.text._Z35group_norm_nhwc_bwd_one_pass_kernelI11Fp16IOFp32WLi128ELi40ELi640EEv26Group_norm_nhwc_bwd_params,"ax",@progbits
	.align	128
        .global         _Z35group_norm_nhwc_bwd_one_pass_kernelI11Fp16IOFp32WLi128ELi40ELi640EEv26Group_norm_nhwc_bwd_params
        .type           _Z35group_norm_nhwc_bwd_one_pass_kernelI11Fp16IOFp32WLi128ELi40ELi640EEv26Group_norm_nhwc_bwd_params,@function
        .size           _Z35group_norm_nhwc_bwd_one_pass_kernelI11Fp16IOFp32WLi128ELi40ELi640EEv26Group_norm_nhwc_bwd_params,(.L_x_3237 - _Z35group_norm_nhwc_bwd_one_pass_kernelI11Fp16IOFp32WLi128ELi40ELi640EEv26Group_norm_nhwc_bwd_params)
        .other          _Z35group_norm_nhwc_bwd_one_pass_kernelI11Fp16IOFp32WLi128ELi40ELi640EEv26Group_norm_nhwc_bwd_params,@"STO_CUDA_ENTRY STV_DEFAULT"
_Z35group_norm_nhwc_bwd_one_pass_kernelI11Fp16IOFp32WLi128ELi40ELi640EEv26Group_norm_nhwc_bwd_params:
.text._Z35group_norm_nhwc_bwd_one_pass_kernelI11Fp16IOFp32WLi128ELi40ELi640EEv26Group_norm_nhwc_bwd_params:
        /* <DEDUP_REMOVED lines=18> */
[----:B------:R-:W-:Y:S01]  /*0120*/  ULEA.HI UR7, UP0, UR15, UR14, URZ, 0x1 ;  /* 0x0000000e0f077291 */ /* 0x000fe2000f81083f */
[----:B------:R-:W-:Y:S01]  /*0130*/  SHF.R.S32.HI R3, RZ, 0x1f, R40 ;  /* 0x0000001fff037819 */ /* 0x000fe20000011428 */
[----:B------:R-:W-:Y:S01]  /*0140*/  UIADD3 UR8, UR5, UR8, URZ ;  /* 0x0000000805087290 */ /* 0x000fe2000fffe03f */
[----:B------:R-:W-:Y:S01]  /*0150*/  UMOV UR6, 0x400 ;  /* 0x0000040000067882 */ /* 0x000fe20000000000 */
[----:B------:R-:W-:Y:S01]  /*0160*/  UIADD3.X UR11, URZ, UR15, URZ, UP0, !UPT ;  /* 0x0000000f3f0b7290 */ /* 0x000fe200087fe43f */
[----:B------:R-:W-:-:S02]  /*0170*/  LEA.HI R3, R3, R40, RZ, 0x5 ;  /* 0x0000002803037211 */ /* 0x000fc400078f28ff */
[----:B------:R-:W2:Y:S01]  /*0180*/  S2UR UR9, SR_CgaCtaId ;  /* 0x00000000000979c3 */ /* 0x000ea20000008800 */
[----:B------:R-:W-:Y:S01]  /*0190*/  ULDC.64 UR14, c[0x0][0x290] ;  /* 0x0000a400000e7ab9 */ /* 0x000fe20000000a00 */
[----:B------:R-:W-:Y:S02]  /*01a0*/  USHF.R.S64 UR5, UR7, 0x1, UR11 ;  /* 0x0000000107057899 */ /* 0x000fe4000800100b */
[----:B------:R-:W-:-:S04]  /*01b0*/  USHF.R.S32.HI UR7, URZ, 0x1, UR11 ;  /* 0x000000013f077899 */ /* 0x000fc8000801140b */
[----:B------:R-:W-:Y:S01]  /*01c0*/  USHF.L.U64.HI UR7, UR5, 0x2, UR7 ;  /* 0x0000000205077899 */ /* 0x000fe20008010207 */
[----:B0-----:R-:W-:-:S05]  /*01d0*/  IMAD R39, R39, UR16, R2 ;  /* 0x0000001027277c24 */ /* 0x001fca000f8e0202 */
[C---:B------:R-:W-:Y:S02]  /*01e0*/  ISETP.GE.U32.AND P1, PT, R39.reuse, UR14, PT ;  /* 0x0000000e27007c0c */ /* 0x040fe4000bf26070 */
[----:B------:R-:W-:Y:S01]  /*01f0*/  SHF.R.S32.HI R2, RZ, 0x1f, R39 ;  /* 0x0000001fff027819 */ /* 0x000fe20000011427 */
[----:B--2---:R-:W-:Y:S01]  /*0200*/  ULEA UR9, UR9, UR6, 0x18 ;  /* 0x0000000609097291 */ /* 0x004fe2000f8ec03f */
[----:B------:R-:W-:Y:S01]  /*0210*/  IADD3 R38, R39, 0x20, RZ ;  /* 0x0000002027267810 */ /* 0x000fe20007ffe0ff */
        /* <DEDUP_REMOVED lines=11> */
.L_x_742:
[----:B0-----:R-:W0:Y:S01]  /*02d0*/  LDC R9, c[0x0][0x2a0] ;  /* 0x0000a800ff097b82 */ /* 0x001e220000000800 */
[----:B------:R-:W-:Y:S01]  /*02e0*/  IABS R6, UR9 ;  /* 0x0000000900067c13 */ /* 0x000fe20008000000 */
[----:B-1----:R-:W1:Y:S01]  /*02f0*/  S2R R10, SR_TID.X ;  /* 0x00000000000a7919 */ /* 0x002e620000002100 */
[----:B------:R-:W-:Y:S01]  /*0300*/  ISETP.LE.AND P4, PT, RZ, UR9, PT ;  /* 0x00000009ff007c0c */ /* 0x000fe2000bf83270 */
[----:B------:R-:W-:Y:S01]  /*0310*/  ULDC.64 UR10, c[0x0][0x298] ;  /* 0x0000a600000a7ab9 */ /* 0x000fe20000000a00 */
[----:B------:R-:W-:Y:S01]  /*0320*/  ULDC.64 UR14, c[0x0][0x290] ;  /* 0x0000a400000e7ab9 */ /* 0x000fe20000000a00 */
[----:B------:R-:W-:Y:S02]  /*0330*/  SHF.R.S32.HI R17, RZ, 0x1f, R38 ;  /* 0x0000001fff117819 */ /* 0x000fe40000011426 */
[----:B------:R-:W-:Y:S01]  /*0340*/  IADD3 R24, R39, 0x40, RZ ;  /* 0x0000004027187810 */ /* 0x000fe20007ffe0ff */
[----:B------:R-:W2:Y:S03]  /*0350*/  @P1 LDC.64 R12, c[0x0][0x230] ;  /* 0x00008c00ff0c1b82 */ /* 0x000ea60000000a00 */
        /* <DEDUP_REMOVED lines=8> */
[----:B------:R-:W-:-:S04]  /*03e0*/  IMAD R7, R7, R8, RZ ;  /* 0x0000000807077224 */ /* 0x000fc800078e02ff */
[----:B------:R-:W-:Y:S01]  /*03f0*/  IMAD.HI.U32 R5, R5, R7, R4 ;  /* 0x0000000705057227 */ /* 0x000fe200078e0004 */
[----:B------:R-:W-:-:S05]  /*0400*/  MOV R7, R6 ;  /* 0x0000000600077202 */ /* 0x000fca0000000f00 */
[----:B------:R-:W-:-:S04]  /*0410*/  IMAD.HI.U32 R6, R5, R7, RZ ;  /* 0x0000000705067227 */ /* 0x000fc800078e00ff */
[----:B-1----:R-:W-:Y:S01]  /*0420*/  IMAD.WIDE.U32 R4, R10, -0x33333333, RZ ;  /* 0xcccccccd0a047825 */ /* 0x002fe200078e00ff */
[----:B------:R-:W-:-:S04]  /*0430*/  IADD3 R3, -R6, RZ, RZ ;  /* 0x000000ff06037210 */ /* 0x000fc80007ffe1ff */
[----:B------:R-:W-:Y:S01]  /*0440*/  SHF.R.U32.HI R5, RZ, 0x4, R5 ;  /* 0x00000004ff057819 */ /* 0x000fe20000011605 */
[----:B------:R-:W-:Y:S01]  /*0450*/  IMAD R3, R8, R3, R7 ;  /* 0x0000000308037224 */ /* 0x000fe200078e0207 */
[----:B------:R-:W-:-:S03]  /*0460*/  LOP3.LUT R7, R9, UR9, RZ, 0x3c, !PT ;  /* 0x0000000909077c12 */ /* 0x000fc6000f8e3cff */
[----:B------:R-:W-:Y:S01]  /*0470*/  IMAD R5, R5, -0x14, R10 ;  /* 0xffffffec05057824 */ /* 0x000fe200078e020a */
        /* <DEDUP_REMOVED lines=9> */
[----:B------:R-:W-:Y:S02]  /*0510*/  LOP3.LUT R4, RZ, R9, RZ, 0x33, !PT ;  /* 0x00000009ff047212 */ /* 0x000fe400078e33ff */
[----:B------:R-:W-:Y:S02]  /*0520*/  @!P4 IADD3 R3, -R3, RZ, RZ ;  /* 0x000000ff0303c210 */ /* 0x000fe40007ffe1ff */
[----:B------:R-:W-:Y:S02]  /*0530*/  @P2 IADD3 R6, R6, 0x1, RZ ;  /* 0x0000000106062810 */ /* 0x000fe40007ffe0ff */
[----:B------:R-:W-:Y:S02]  /*0540*/  SEL R3, R4, R3, !P0 ;  /* 0x0000000304037207 */ /* 0x000fe40004000000 */
[----:B------:R-:W-:-:S02]  /*0550*/  @!P5 IADD3 R6, -R6, RZ, RZ ;  /* 0x000000ff0606d210 */ /* 0x000fc40007ffe1ff */
[----:B------:R-:W-:Y:S01]  /*0560*/  SHF.L.U32 R8, R5, 0x1, RZ ;  /* 0x0000000105087819 */ /* 0x000fe200000006ff */
[----:B------:R-:W-:Y:S01]  /*0570*/  IMAD R9, R3, 0x28, RZ ;  /* 0x0000002803097824 */ /* 0x000fe200078e02ff */
[----:B------:R-:W-:Y:S02]  /*0580*/  SEL R7, R4, R6, !P0 ;  /* 0x0000000604077207 */ /* 0x000fe40004000000 */
[----:B------:R-:W0:Y:S01]  /*0590*/  @P1 LDC.64 R4, c[0x0][0x288] ;  /* 0x0000a200ff041b82 */ /* 0x000e220000000a00 */
[----:B------:R-:W-:Y:S02]  /*05a0*/  SHF.R.S32.HI R10, RZ, 0x1f, R8 ;  /* 0x0000001fff0a7819 */ /* 0x000fe40000011408 */
[----:B------:R-:W-:Y:S02]  /*05b0*/  IADD3 R42, P0, R8, R9, RZ ;  /* 0x00000009082a7210 */ /* 0x000fe40007f1e0ff */
[----:B------:R-:W-:Y:S02]  /*05c0*/  SHF.R.S32.HI R6, RZ, 0x1f, R7 ;  /* 0x0000001fff067819 */ /* 0x000fe40000011407 */
[----:B------:R-:W-:-:S02]  /*05d0*/  LEA.HI.X.SX32 R43, R9, R10, 0x1, P0 ;  /* 0x0000000a092b7211 */ /* 0x000fc400000f0eff */
        /* <DEDUP_REMOVED lines=8> */
[----:B------:R-:W-:Y:S01]  /*0660*/  SHF.R.S32.HI R7, RZ, 0x1f, R39 ;  /* 0x0000001fff077819 */ /* 0x000fe20000011427 */
[----:B------:R-:W-:Y:S01]  /*0670*/  UIMAD.WIDE UR10, UR9, 0x8, UR10 ;  /* 0x00000008090a78a5 */ /* 0x000fe2000f8e020a */
[----:B------:R-:W-:-:S02]  /*0680*/  ISETP.GT.U32.OR P0, PT, R40, 0x27f, P0 ;  /* 0x0000027f2800780c */ /* 0x000fc40000704470 */
[----:B------:R-:W-:Y:S01]  /*0690*/  IADD3 R45, R43, R45, RZ ;  /* 0x0000002d2b2d7210 */ /* 0x000fe20007ffe0ff */
[----:B0-----:R-:W-:Y:S02]  /*06a0*/  @P1 IMAD R10, R7, R4, RZ ;  /* 0x00000004070a1224 */ /* 0x001fe400078e02ff */
[----:B------:R-:W-:Y:S02]  /*06b0*/  MOV R6, UR10 ;  /* 0x0000000a00067c02 */ /* 0x000fe40008000f00 */
[----:B------:R-:W-:Y:S01]  /*06c0*/  MOV R7, UR11 ;  /* 0x0000000b00077c02 */ /* 0x000fe20008000f00 */
[C---:B------:R-:W-:Y:S01]  /*06d0*/  @P1 IMAD R19, R39.reuse, R5, R10 ;  /* 0x0000000527131224 */ /* 0x040fe200078e020a */
[----:B------:R-:W-:Y:S02]  /*06e0*/  @P1 MOV R44, R42 ;  /* 0x0000002a002c1202 */ /* 0x000fe40000000f00 */
[C---:B------:R-:W-:Y:S02]  /*06f0*/  IADD3 R27, R39.reuse, 0x60, RZ ;  /* 0x00000060271b7810 */ /* 0x040fe40007ffe0ff */
[----:B------:R-:W-:Y:S01]  /*0700*/  CS2R R36, SRZ ;  /* 0x0000000000247805 */ /* 0x000fe2000001ff00 */
[----:B------:R-:W3:Y:S01]  /*0710*/  LDG.E.64 R6, desc[UR12][R6.64] ;  /* 0x0000000c06067981 */ /* 0x000ee2000c1e1b00 */
[----:B------:R-:W0:Y:S01]  /*0720*/  @!P0 LDC.64 R10, c[0x0][0x288] ;  /* 0x0000a200ff0a8b82 */ /* 0x000e220000000a00 */
[----:B------:R-:W-:Y:S01]  /*0730*/  ISETP.GT.U32.OR P2, PT, R40, 0x27f, P2 ;  /* 0x0000027f2800780c */ /* 0x000fe20001744470 */
        /* <DEDUP_REMOVED lines=8> */
[----:B------:R-:W-:Y:S01]  /*07c0*/  ULDC.U8 UR11, c[0x0][0x2a4] ;  /* 0x0000a900000b7ab9 */ /* 0x000fe20000000000 */
[----:B------:R-:W-:-:S02]  /*07d0*/  @P1 SHF.L.U32 R15, R14, 0x1, RZ ;  /* 0x000000010e0f1819 */ /* 0x000fc400000006ff */
[----:B------:R-:W-:Y:S02]  /*07e0*/  ISETP.GT.U32.OR P3, PT, R40, 0x27f, P3 ;  /* 0x0000027f2800780c */ /* 0x000fe40001f64470 */
        /* <DEDUP_REMOVED lines=12> */
[----:B------:R-:W-:Y:S01]  /*08b0*/  @!P0 IMAD R31, R38, R11, R26 ;  /* 0x0000000b261f8224 */ /* 0x000fe200078e021a */
        /* <DEDUP_REMOVED lines=22> */
[----:B------:R-:W-:Y:S02]  /*0a20*/  @!P3 MOV R25, R45 ;  /* 0x0000002d0019b202 */ /* 0x000fe40000000f00 */
[----:B------:R-:W-:Y:S02]  /*0a30*/  CS2R R30, SRZ ;  /* 0x00000000001e7805 */ /* 0x000fe4000001ff00 */
[C---:B------:R-:W-:Y:S01]  /*0a40*/  @!P0 IADD3.X R21, R26.reuse, R21, RZ, P4, !PT ;  /* 0x000000151a158210 */ /* 0x040fe200027fe4ff */
[----:B------:R-:W2:Y:S01]  /*0a50*/  @!P3 LDC.64 R4, c[0x0][0x228] ;  /* 0x00008a00ff04bb82 */ /* 0x000ea20000000a00 */
[----:B------:R-:W-:Y:S01]  /*0a60*/  @!P3 IMAD.WIDE.U32 R16, R27, R16, R24 ;  /* 0x000000101b10b225 */ /* 0x000fe200078e0018 */
[----:B------:R-:W-:-:S02]  /*0a70*/  @!P0 IADD3.X R19, R26, R19, RZ, P5, !PT ;  /* 0x000000131a138210 */ /* 0x000fc40002ffe4ff */
[----:B------:R-:W5:Y:S01]  /*0a80*/  @!P0 LDG.E R37, desc[UR12][R20.64] ;  /* 0x0000000c14258981 */ /* 0x000f62000c1e1900 */
[----:B------:R-:W-:Y:S02]  /*0a90*/  @!P2 IADD3 R14, P4, R23, R14, RZ ;  /* 0x0000000e170ea210 */ /* 0x000fe40007f9e0ff */
[----:B------:R-:W-:Y:S01]  /*0aa0*/  @!P3 IADD3 R25, R17, R29, RZ ;  /* 0x0000001d1119b210 */ /* 0x000fe20007ffe0ff */
[----:B------:R-:W5:Y:S01]  /*0ab0*/  @!P0 LDG.E R34, desc[UR12][R18.64] ;  /* 0x0000000c12228981 */ /* 0x000f62000c1e1900 */
[----:B------:R-:W-:Y:S02]  /*0ac0*/  @!P3 SHF.L.U32 R17, R16, 0x1, RZ ;  /* 0x000000011011b819 */ /* 0x000fe400000006ff */
[----:B------:R-:W-:Y:S02]  /*0ad0*/  @!P2 IADD3.X R15, R22, R15, RZ, P4, !PT ;  /* 0x0000000f160fa210 */ /* 0x000fe400027fe4ff */
[----:B-1----:R-:W-:Y:S02]  /*0ae0*/  @!P2 IADD3 R10, P0, R23, R10, RZ ;  /* 0x0000000a170aa210 */ /* 0x002fe40007f1e0ff */
[----:B------:R-:W-:Y:S01]  /*0af0*/  @!P3 SHF.L.U64.HI R16, R16, 0x1, R25 ;  /* 0x000000011010b819 */ /* 0x000fe20000010219 */
[----:B------:R-:W5:Y:S01]  /*0b00*/  @!P2 LDG.E R32, desc[UR12][R14.64] ;  /* 0x0000000c0e20a981 */ /* 0x000f62000c1e1900 */
[----:B0-----:R-:W-:-:S02]  /*0b10*/  @!P3 IADD3 R12, P4, R17, R12, RZ ;  /* 0x0000000c110cb210 */ /* 0x001fc40007f9e0ff */
[----:B------:R-:W-:Y:S02]  /*0b20*/  @!P2 IADD3.X R11, R22, R11, RZ, P0, !PT ;  /* 0x0000000b160ba210 */ /* 0x000fe400007fe4ff */
[----:B------:R-:W-:-:S03]  /*0b30*/  @!P3 IADD3.X R13, R16, R13, RZ, P4, !PT ;  /* 0x0000000d100db210 */ /* 0x000fc600027fe4ff */
[----:B------:R-:W5:Y:S04]  /*0b40*/  @!P2 LDG.E R31, desc[UR12][R10.64] ;  /* 0x0000000c0a1fa981 */ /* 0x000f68000c1e1900 */
[----:B------:R-:W5:Y:S01]  /*0b50*/  @!P3 LDG.E R33, desc[UR12][R12.64] ;  /* 0x0000000c0c21b981 */ /* 0x000f62000c1e1900 */
[----:B--2---:R-:W-:Y:S01]  /*0b60*/  @!P3 IADD3 R4, P5, R17, R4, RZ ;  /* 0x000000041104b210 */ /* 0x004fe20007fbe0ff */
        /* <DEDUP_REMOVED lines=29> */
.L_x_709:
[----:B------:R-:W-:Y:S05]  /*0d40*/  BSYNC B0 ;  /* 0x0000000000007941 */ /* 0x000fea0003800000 */
.L_x_708:
[----:B------:R-:W-:Y:S01]  /*0d50*/  ISETP.NE.AND P3, PT, RZ, UR11, PT ;  /* 0x0000000bff007c0c */ /* 0x000fe2000bf65270 */
[--C-:B0----5:R-:W-:Y:S02]  /*0d60*/  HADD2.F32 R8, -RZ, R36.reuse.H0_H0 ;  /* 0x20000024ff087230 */ /* 0x121fe40000004100 */
[--C-:B------:R-:W-:Y:S02]  /*0d70*/  HADD2.F32 R9, -RZ, R36.reuse.H1_H1 ;  /* 0x30000024ff097230 */ /* 0x100fe40000004100 */
[----:B------:R-:W-:Y:S02]  /*0d80*/  HADD2.F32 R10, -RZ, R36.H0_H0 ;  /* 0x20000024ff0a7230 */ /* 0x000fe40000004100 */
[----:B------:R-:W-:Y:S01]  /*0d90*/  FADD.FTZ R8, R8, -UR17 ;  /* 0x8000001108087e21 */ /* 0x000fe20008010000 */
[--C-:B------:R-:W-:Y:S02]  /*0da0*/  HADD2.F32 R15, -RZ, R35.reuse.H0_H0 ;  /* 0x20000023ff0f7230 */ /* 0x100fe40000004100 */
[----:B------:R-:W-:Y:S01]  /*0db0*/  FADD.FTZ R9, R9, -UR17 ;  /* 0x8000001109097e21 */ /* 0x000fe20008010000 */
[----:B------:R-:W-:-:S02]  /*0dc0*/  HADD2.F32 R14, -RZ, R35.H1_H1 ;  /* 0x30000023ff0e7230 */ /* 0x000fc40000004100 */
[----:B------:R-:W-:Y:S01]  /*0dd0*/  FADD.FTZ R20, R10, -UR17 ;  /* 0x800000110a147e21 */ /* 0x000fe20008010000 */
        /* <DEDUP_REMOVED lines=21> */
.L_x_710:
[----:B------:R-:W-:Y:S01]  /*0f30*/  FMUL.FTZ R8, R20, UR14 ;  /* 0x0000000e14087c20 */ /* 0x000fe20008410000 */
[----:B------:R-:W-:Y:S01]  /*0f40*/  FMUL.FTZ R9, R15, R4 ;  /* 0x000000040f097220 */ /* 0x000fe20000410000 */
[----:B------:R-:W-:Y:S01]  /*0f50*/  FMUL.FTZ R17, R14, R5 ;  /* 0x000000050e117220 */ /* 0x000fe20000410000 */
[--C-:B------:R-:W-:Y:S02]  /*0f60*/  HADD2.F32 R13, -RZ, R37.reuse.H0_H0 ;  /* 0x20000025ff0d7230 */ /* 0x100fe40000004100 */
[----:B------:R-:W-:Y:S01]  /*0f70*/  FFMA.FTZ R11, R8, R9, RZ ;  /* 0x00000009080b7223 */ /* 0x000fe200000100ff */
[----:B------:R-:W-:Y:S01]  /*0f80*/  FADD.FTZ R12, RZ, R9 ;  /* 0x00000009ff0c7221 */ /* 0x000fe20000010000 */
[----:B------:R-:W-:Y:S02]  /*0f90*/  HADD2.F32 R9, -RZ, R37.H1_H1 ;  /* 0x30000025ff097230 */ /* 0x000fe40000004100 */
[----:B------:R-:W-:Y:S01]  /*0fa0*/  FFMA.FTZ R16, R10, R17, R11 ;  /* 0x000000110a107223 */ /* 0x000fe2000001000b */
[----:B------:R-:W-:Y:S01]  /*0fb0*/  FADD.FTZ R17, R17, R12 ;  /* 0x0000000c11117221 */ /* 0x000fe20000010000 */
[----:B------:R-:W-:Y:S01]  /*0fc0*/  FADD.FTZ R12, R13, -UR17 ;  /* 0x800000110d0c7e21 */ /* 0x000fe20008010000 */
[----:B------:R-:W-:Y:S01]  /*0fd0*/  FADD.FTZ R18, R9, -UR17 ;  /* 0x8000001109127e21 */ /* 0x000fe20008010000 */
[----:B------:R-:W-:-:S02]  /*0fe0*/  HADD2.F32 R13, -RZ, R34.H0_H0 ;  /* 0x20000022ff0d7230 */ /* 0x000fc40000004100 */
        /* <DEDUP_REMOVED lines=22> */
.L_x_711:
[----:B------:R-:W-:Y:S01]  /*1150*/  FMUL.FTZ R20, R13, R4 ;  /* 0x000000040d147220 */ /* 0x000fe20000410000 */
[--C-:B------:R-:W-:Y:S02]  /*1160*/  HADD2.F32 R18, -RZ, R32.reuse.H0_H0 ;  /* 0x20000020ff127230 */ /* 0x100fe40000004100 */
[----:B------:R-:W-:Y:S01]  /*1170*/  FMUL.FTZ R23, R11, R5 ;  /* 0x000000050b177220 */ /* 0x000fe20000410000 */
[----:B------:R-:W-:Y:S02]  /*1180*/  HADD2.F32 R22, -RZ, R32.H1_H1 ;  /* 0x30000020ff167230 */ /* 0x000fe40000004100 */
[----:B------:R-:W-:Y:S01]  /*1190*/  FFMA.FTZ R21, R9, R20, R16 ;  /* 0x0000001409157223 */ /* 0x000fe20000010010 */
[----:B------:R-:W-:Y:S01]  /*11a0*/  FADD.FTZ R20, R17, R20 ;  /* 0x0000001411147221 */ /* 0x000fe20000010000 */
[----:B------:R-:W-:Y:S01]  /*11b0*/  FADD.FTZ R17, R18, -UR17 ;  /* 0x8000001112117e21 */ /* 0x000fe20008010000 */
[--C-:B------:R-:W-:Y:S02]  /*11c0*/  HADD2.F32 R19, -RZ, R31.reuse.H0_H0 ;  /* 0x2000001fff137230 */ /* 0x100fe40000004100 */
[----:B------:R-:W-:Y:S01]  /*11d0*/  FADD.FTZ R18, R22, -UR17 ;  /* 0x8000001116127e21 */ /* 0x000fe20008010000 */
[----:B------:R-:W-:-:S02]  /*11e0*/  HADD2.F32 R16, -RZ, R31.H1_H1 ;  /* 0x3000001fff107230 */ /* 0x000fc40000004100 */
        /* <DEDUP_REMOVED lines=21> */
.L_x_712:
[----:B------:R-:W-:Y:S01]  /*1340*/  FFMA.FTZ R24, R12, R23, R21 ;  /* 0x000000170c187223 */ /* 0x000fe20000010015 */
[----:B------:R-:W-:Y:S01]  /*1350*/  FMUL.FTZ R22, R19, R4 ;  /* 0x0000000413167220 */ /* 0x000fe20000410000 */
[----:B------:R-:W-:Y:S01]  /*1360*/  FADD.FTZ R23, R23, R20 ;  /* 0x0000001417177221 */ /* 0x000fe20000010000 */
[----:B------:R-:W-:Y:S01]  /*1370*/  FMUL.FTZ R25, R16, R5 ;  /* 0x0000000510197220 */ /* 0x000fe20000410000 */
[--C-:B------:R-:W-:Y:S02]  /*1380*/  HADD2.F32 R20, -RZ, R33.reuse.H0_H0 ;  /* 0x20000021ff147230 */ /* 0x100fe40000004100 */
[----:B------:R-:W-:Y:S01]  /*1390*/  FFMA.FTZ R21, R17, R22, R24 ;  /* 0x0000001611157223 */ /* 0x000fe20000010018 */
[----:B------:R-:W-:Y:S01]  /*13a0*/  FADD.FTZ R22, R23, R22 ;  /* 0x0000001617167221 */ /* 0x000fe20000010000 */
[----:B------:R-:W-:Y:S02]  /*13b0*/  HADD2.F32 R23, -RZ, R33.H1_H1 ;  /* 0x30000021ff177230 */ /* 0x000fe40000004100 */
[----:B------:R-:W-:Y:S01]  /*13c0*/  FFMA.FTZ R24, R18, R25, R21 ;  /* 0x0000001912187223 */ /* 0x000fe20000010015 */
[----:B------:R-:W-:Y:S01]  /*13d0*/  FADD.FTZ R25, R25, R22 ;  /* 0x0000001619197221 */ /* 0x000fe20000010000 */
[----:B------:R-:W-:Y:S01]  /*13e0*/  FADD.FTZ R21, R20, -UR17 ;  /* 0x8000001114157e21 */ /* 0x000fe20008010000 */
[----:B------:R-:W-:Y:S01]  /*13f0*/  FADD.FTZ R22, R23, -UR17 ;  /* 0x8000001117167e21 */ /* 0x000fe20008010000 */
[----:B------:R-:W-:-:S02]  /*1400*/  HADD2.F32 R23, -RZ, R30.H0_H0 ;  /* 0x2000001eff177230 */ /* 0x000fc40000004100 */
[----:B------:R-:W-:Y:S02]  /*1410*/  HADD2.F32 R20, -RZ, R30.H1_H1 ;  /* 0x3000001eff147230 */ /* 0x000fe40000004100 */
        /* <DEDUP_REMOVED lines=21> */
.L_x_713:
[----:B------:R-:W-:Y:S01]  /*1570*/  FMUL.FTZ R26, R23, R4 ;  /* 0x00000004171a7220 */ /* 0x000fe20000410000 */
[----:B------:R-:W-:Y:S01]  /*1580*/  FMUL.FTZ R29, R20, R5 ;  /* 0x00000005141d7220 */ /* 0x000fe20000410000 */
[----:B------:R-:W-:Y:S01]  /*1590*/  ISETP.GT.AND P0, PT, R0, 0x1e, PT ;  /* 0x0000001e0000780c */ /* 0x000fe20003f04270 */
[----:B------:R-:W0:Y:S01]  /*15a0*/  S2UR UR15, SR_CgaCtaId ;  /* 0x00000000000f79c3 */ /* 0x000e220000008800 */
[----:B------:R-:W-:Y:S01]  /*15b0*/  FFMA.FTZ R27, R21, R26, R24 ;  /* 0x0000001a151b7223 */ /* 0x000fe20000010018 */
[----:B------:R-:W-:Y:S01]  /*15c0*/  FADD.FTZ R26, R25, R26 ;  /* 0x0000001a191a7221 */ /* 0x000fe20000010000 */
[----:B------:R-:W-:Y:S01]  /*15d0*/  FFMA.FTZ R8, R8, R15, RZ ;  /* 0x0000000f08087223 */ /* 0x000fe200000100ff */
[----:B------:R-:W-:Y:S01]  /*15e0*/  UMOV UR11, 0x400 ;  /* 0x00000400000b7882 */ /* 0x000fe20000000000 */
[----:B------:R-:W-:Y:S01]  /*15f0*/  FFMA.FTZ R28, R22, R29, R27 ;  /* 0x0000001d161c7223 */ /* 0x000fe2000001001b */
[----:B------:R-:W-:Y:S01]  /*1600*/  FADD.FTZ R29, R29, R26 ;  /* 0x0000001a1d1d7221 */ /* 0x000fe20000010000 */
[----:B------:R-:W-:Y:S01]  /*1610*/  FFMA.FTZ R8, R9, R13, R8 ;  /* 0x0000000d09087223 */ /* 0x000fe20000010008 */
        /* <DEDUP_REMOVED lines=8> */
[----:B------:R-:W-:Y:S01]  /*16a0*/  FADD.FTZ R11, R14, R11 ;  /* 0x0000000b0e0b7221 */ /* 0x000fe20000010000 */
[----:B------:R-:W-:Y:S01]  /*16b0*/  ISETP.NE.AND P2, PT, R40, RZ, PT ;  /* 0x000000ff2800720c */ /* 0x000fe20003f45270 */
        /* <DEDUP_REMOVED lines=88> */
.L_x_715:
[----:B------:R-:W-:Y:S05]  /*1c40*/  BSYNC B0 ;  /* 0x0000000000007941 */ /* 0x000fea0003800000 */
.L_x_714:
        /* <DEDUP_REMOVED lines=158> */
.L_x_717:
[----:B------:R-:W-:Y:S05]  /*2630*/  BSYNC B0 ;  /* 0x0000000000007941 */ /* 0x000fea0003800000 */
.L_x_716:
        /* <DEDUP_REMOVED lines=20> */
.L_x_719:
[----:B------:R-:W-:Y:S05]  /*2780*/  BSYNC B0 ;  /* 0x0000000000007941 */ /* 0x000fea0003800000 */
.L_x_718:
[----:B------:R-:W-:Y:S05]  /*2790*/  @!P0 BRA `(.L_x_720) ;  /* 0x0000001000908947 */ /* 0x000fea0003800000 */
        /* <DEDUP_REMOVED lines=33> */
.L_x_722:
[----:B------:R-:W2:Y:S04]  /*29b0*/  LDG.E.STRONG.GPU R10, desc[UR12][R8.64] ;  /* 0x0000000c080a7981 */ /* 0x000ea8000c1ef900 */
[----:B--2---:R-:W-:Y:S01]  /*29c0*/  CCTL.IVALL ;  /* 0x00000000ff00798f */ /* 0x004fe20002000000 */
[----:B------:R-:W-:Y:S05]  /*29d0*/  YIELD ;  /* 0x0000000000007946 */ /* 0x000fea0003800000 */
[----:B------:R-:W-:-:S13]  /*29e0*/  ISETP.NE.AND P0, PT, R10, R13, PT ;  /* 0x0000000d0a00720c */ /* 0x000fda0003f05270 */
[----:B------:R-:W-:Y:S05]  /*29f0*/  @P0 BRA `(.L_x_722) ;  /* 0xfffffffc00ec0947 */ /* 0x000fea000383ffff */
.L_x_721:
        /* <DEDUP_REMOVED lines=17> */
.L_x_726:
        /* <DEDUP_REMOVED lines=115> */
.L_x_725:
        /* <DEDUP_REMOVED lines=61> */
.L_x_727:
[----:B------:R-:W-:-:S13]  /*3610*/  ISETP.NE.OR P0, PT, R17, RZ, P0 ;  /* 0x000000ff1100720c */ /* 0x000fda0000705670 */
[----:B------:R-:W-:Y:S05]  /*3620*/  @!P0 BRA `(.L_x_723) ;  /* 0x00000000007c8947 */ /* 0x000fea0003800000 */
.L_x_724:
        /* <DEDUP_REMOVED lines=31> */
.L_x_723:
        /* <DEDUP_REMOVED lines=11> */
.L_x_729:
[----:B------:R-:W-:Y:S05]  /*38d0*/  BSYNC B0 ;  /* 0x0000000000007941 */ /* 0x000fea0003800000 */
.L_x_728:
        /* <DEDUP_REMOVED lines=16> */
.L_x_720:
[----:B------:R-:W1:Y:S01]  /*39e0*/  S2UR UR11, SR_CgaCtaId ;  /* 0x00000000000b79c3 */ /* 0x000e620000008800 */
[----:B------:R-:W-:Y:S01]  /*39f0*/  UMOV UR10, 0x400 ;  /* 0x00000400000a7882 */ /* 0x000fe20000000000 */
[C---:B--2---:R-:W-:Y:S01]  /*3a00*/  IADD3 R14, R39.reuse, 0x40, RZ ;  /* 0x00000040270e7810 */ /* 0x044fe20007ffe0ff */
[----:B------:R-:W-:Y:S01]  /*3a10*/  HADD2.F32 R18, -RZ, R37.H0_H0 ;  /* 0x20000025ff127230 */ /* 0x000fe20000004100 */
[----:B------:R-:W-:Y:S01]  /*3a20*/  IADD3 R13, R39, 0x60, RZ ;  /* 0x00000060270d7810 */ /* 0x000fe20007ffe0ff */
[--C-:B------:R-:W-:Y:S01]  /*3a30*/  HADD2.F32 R11, -RZ, R35.reuse.H0_H0 ;  /* 0x20000023ff0b7230 */ /* 0x100fe20000004100 */
[----:B------:R-:W-:Y:S01]  /*3a40*/  SHF.R.S32.HI R17, RZ, 0x1f, R38 ;  /* 0x0000001fff117819 */ /* 0x000fe20000011426 */
[----:B------:R-:W-:Y:S01]  /*3a50*/  HADD2.F32 R20, -RZ, R35.H1_H1 ;  /* 0x30000023ff147230 */ /* 0x000fe20000004100 */
[----:B------:R-:W-:Y:S01]  /*3a60*/  SHF.R.S32.HI R12, RZ, 0x1f, R14 ;  /* 0x0000001fff0c7819 */ /* 0x000fe2000001140e */
[----:B------:R-:W-:Y:S01]  /*3a70*/  HADD2.F32 R37, -RZ, R37.H1_H1 ;  /* 0x30000025ff257230 */ /* 0x000fe20000004100 */
[----:B------:R-:W-:Y:S01]  /*3a80*/  SHF.R.S32.HI R3, RZ, 0x1f, R13 ;  /* 0x0000001fff037819 */ /* 0x000fe2000001140d */
[----:B-1----:R-:W-:-:S09]  /*3a90*/  ULEA UR10, UR11, UR10, 0x18 ;  /* 0x0000000a0b0a7291 */ /* 0x002fd2000f8ec03f */
[----:B------:R-:W-:Y:S01]  /*3aa0*/  @!P2 STS.64 [UR10+0xc0], R28 ;  /* 0x0000c01cff00a988 */ /* 0x000fe20008000a0a */
[----:B------:R-:W-:Y:S06]  /*3ab0*/  BAR.SYNC.DEFER_BLOCKING 0x0 ;  /* 0x0000000000007b1d */ /* 0x000fec0000010000 */
[----:B------:R-:W1:Y:S01]  /*3ac0*/  LDS.64 R8, [UR10+0xc0] ;  /* 0x0000c00aff087984 */ /* 0x000e620008000a00 */
[----:B------:R-:W-:Y:S02]  /*3ad0*/  ULDC.64 UR10, c[0x0][0x290] ;  /* 0x0000a400000a7ab9 */ /* 0x000fe40000000a00 */
[----:B------:R-:W-:-:S02]  /*3ae0*/  ISETP.GE.U32.AND P0, PT, R38, UR10, PT ;  /* 0x0000000a26007c0c */ /* 0x000fc4000bf06070 */
[----:B------:R-:W-:Y:S02]  /*3af0*/  ISETP.GE.U32.AND P2, PT, R14, UR10, PT ;  /* 0x0000000a0e007c0c */ /* 0x000fe4000bf46070 */
[----:B------:R-:W-:Y:S01]  /*3b00*/  ISETP.GE.U32.AND P5, PT, R13, UR10, PT ;  /* 0x0000000a0d007c0c */ /* 0x000fe2000bfa6070 */
[----:B------:R-:W-:Y:S01]  /*3b10*/  ULDC UR10, c[0x0][0x2bc] ;  /* 0x0000af00000a7ab9 */ /* 0x000fe20000000800 */
[----:B------:R-:W-:Y:S02]  /*3b20*/  ISETP.GE.AND.EX P4, PT, R17, UR11, PT, P0 ;  /* 0x0000000b11007c0c */ /* 0x000fe4000bf86300 */
[----:B------:R-:W-:Y:S02]  /*3b30*/  ISETP.GE.AND.EX P0, PT, R12, UR11, PT, P2 ;  /* 0x0000000b0c007c0c */ /* 0x000fe4000bf06320 */
[----:B------:R-:W-:Y:S02]  /*3b40*/  ISETP.GE.AND.EX P2, PT, R3, UR11, PT, P5 ;  /* 0x0000000b03007c0c */ /* 0x000fe4000bf46350 */
[----:B------:R-:W-:Y:S01]  /*3b50*/  ISETP.GT.U32.OR P4, PT, R40, 0x27f, P4 ;  /* 0x0000027f2800780c */ /* 0x000fe20002784470 */
[----:B-1----:R-:W-:Y:S01]  /*3b60*/  FMUL.FTZ R15, R8, UR10 ;  /* 0x0000000a080f7c20 */ /* 0x002fe20008410000 */
[----:B------:R-:W-:-:S02]  /*3b70*/  HADD2.F32 R8, -RZ, R36.H0_H0 ;  /* 0x20000024ff087230 */ /* 0x000fc40000004100 */
[----:B------:R-:W-:Y:S01]  /*3b80*/  FMUL.FTZ R16, R9, UR10 ;  /* 0x0000000a09107c20 */ /* 0x000fe20008410000 */
[----:B------:R-:W-:Y:S02]  /*3b90*/  HADD2.F32 R36, -RZ, R36.H1_H1 ;  /* 0x30000024ff247230 */ /* 0x000fe40000004100 */
[----:B------:R-:W-:-:S03]  /*3ba0*/  FADD.FTZ R8, R8, -UR17 ;  /* 0x8000001108087e21 */ /* 0x000fc60008010000 */
[----:B------:R-:W-:Y:S01]  /*3bb0*/  FADD.FTZ R36, R36, -UR17 ;  /* 0x8000001124247e21 */ /* 0x000fe20008010000 */
[----:B------:R-:W-:-:S03]  /*3bc0*/  FMUL.FTZ R9, R8, UR14 ;  /* 0x0000000e08097c20 */ /* 0x000fc60008410000 */
[----:B------:R-:W-:Y:S01]  /*3bd0*/  FMUL.FTZ R8, R36, UR14 ;  /* 0x0000000e24087c20 */ /* 0x000fe20008410000 */
        /* <DEDUP_REMOVED lines=19> */
.L_x_730:
[----:B------:R-:W-:Y:S04]  /*3d10*/  BSSY B0, `(.L_x_731) ;  /* 0x0000015000007945 */ /* 0x000fe80003800000 */
[----:B------:R-:W-:Y:S05]  /*3d20*/  @!P1 BRA `(.L_x_732) ;  /* 0x00000000004c9947 */ /* 0x000fea0003800000 */
[C-C-:B------:R-:W-:Y:S01]  /*3d30*/  FFMA.FTZ R10, R15.reuse, R9, R16.reuse ;  /* 0x000000090f0a7223 */ /* 0x140fe20000010010 */
[----:B------:R-:W-:Y:S01]  /*3d40*/  FFMA.FTZ R9, R15, R8, R16 ;  /* 0x000000080f097223 */ /* 0x000fe20000010010 */
[----:B------:R-:W-:Y:S01]  /*3d50*/  SHF.R.S32.HI R22, RZ, 0x1f, R39 ;  /* 0x0000001fff167819 */ /* 0x000fe20000011427 */
[----:B------:R-:W-:Y:S01]  /*3d60*/  ULDC.64 UR10, c[0x0][0x288] ;  /* 0x0000a200000a7ab9 */ /* 0x000fe20000000a00 */
[----:B------:R-:W-:Y:S01]  /*3d70*/  MOV R8, R42 ;  /* 0x0000002a00087202 */ /* 0x000fe20000000f00 */
        /* <DEDUP_REMOVED lines=9> */
[----:B------:R-:W-:Y:S02]  /*3e10*/  F2FP.F16.F32.PACK_AB R19, R19, R20 ;  /* 0x000000141313723e */ /* 0x000fe400000000ff */
[----:B------:R-:W-:Y:S02]  /*3e20*/  LEA R10, P5, R8, UR10, 0x1 ;  /* 0x0000000a080a7c11 */ /* 0x000fe4000f8a08ff */
[----:B------:R-:W-:-:S04]  /*3e30*/  IADD3 R11, R9, R11, RZ ;  /* 0x0000000b090b7210 */ /* 0x000fc80007ffe0ff */
[----:B------:R-:W-:-:S05]  /*3e40*/  LEA.HI.X R11, R8, UR11, R11, 0x1, P5 ;  /* 0x0000000b080b7c11 */ /* 0x000fca000a8f0c0b */
[----:B------:R1:W-:Y:S02]  /*3e50*/  STG.E desc[UR12][R10.64], R19 ;  /* 0x000000130a007986 */ /* 0x0003e4000c10190c */
.L_x_732:
[----:B------:R-:W-:Y:S05]  /*3e60*/  BSYNC B0 ;  /* 0x0000000000007941 */ /* 0x000fea0003800000 */
.L_x_731:
[----:B------:R-:W-:Y:S01]  /*3e70*/  FADD.FTZ R18, R18, -UR17 ;  /* 0x8000001112127e21 */ /* 0x000fe20008010000 */
[----:B------:R-:W-:Y:S01]  /*3e80*/  FADD.FTZ R37, R37, -UR17 ;  /* 0x8000001125257e21 */ /* 0x000fe20008010000 */
[--C-:B------:R-:W-:Y:S02]  /*3e90*/  HADD2.F32 R9, -RZ, R34.reuse.H0_H0 ;  /* 0x20000022ff097230 */ /* 0x100fe40000004100 */
[----:B------:R-:W-:Y:S02]  /*3ea0*/  HADD2.F32 R34, -RZ, R34.H1_H1 ;  /* 0x30000022ff227230 */ /* 0x000fe40000004100 */
[----:B------:R-:W-:Y:S01]  /*3eb0*/  FMUL.FTZ R27, R18, UR14 ;  /* 0x0000000e121b7c20 */ /* 0x000fe20008410000 */
[----:B------:R-:W-:Y:S01]  /*3ec0*/  FMUL.FTZ R22, R37, UR14 ;  /* 0x0000000e25167c20 */ /* 0x000fe20008410000 */
[----:B------:R-:W-:Y:S06]  /*3ed0*/  @!P3 BRA `(.L_x_733) ;  /* 0x000000000048b947 */ /* 0x000fec0003800000 */
[----:B------:R-:W-:Y:S01]  /*3ee0*/  FFMA.FTZ R8, R27, R4, R6 ;  /* 0x000000041b087223 */ /* 0x000fe20000010006 */
[----:B-1----:R-:W-:-:S03]  /*3ef0*/  FFMA.FTZ R10, R22, R5, R7 ;  /* 0x00000005160a7223 */ /* 0x002fc60000010007 */
        /* <DEDUP_REMOVED lines=16> */
.L_x_733:
[----:B------:R-:W-:Y:S04]  /*4000*/  BSSY B0, `(.L_x_734) ;  /* 0x0000014000007945 */ /* 0x000fe80003800000 */
[----:B------:R-:W-:Y:S05]  /*4010*/  @P4 BRA `(.L_x_735) ;  /* 0x0000000000484947 */ /* 0x000fea0003800000 */
[C-C-:B------:R-:W-:Y:S01]  /*4020*/  FFMA.FTZ R8, R15.reuse, R27, R16.reuse ;  /* 0x0000001b0f087223 */ /* 0x140fe20000010010 */
[----:B------:R-:W-:Y:S01]  /*4030*/  ULDC.64 UR10, c[0x0][0x288] ;  /* 0x0000a200000a7ab9 */ /* 0x000fe20000000a00 */
[----:B-1----:R-:W-:Y:S01]  /*4040*/  FFMA.FTZ R11, R15, R22, R16 ;  /* 0x000000160f0b7223 */ /* 0x002fe20000010010 */
        /* <DEDUP_REMOVED lines=10> */
[----:B------:R-:W-:Y:S02]  /*40f0*/  F2FP.F16.F32.PACK_AB R17, R17, R18 ;  /* 0x000000121111723e */ /* 0x000fe400000000ff */
[----:B------:R-:W-:Y:S02]  /*4100*/  LEA R10, P4, R8, UR10, 0x1 ;  /* 0x0000000a080a7c11 */ /* 0x000fe4000f8808ff */
[----:B------:R-:W-:-:S04]  /*4110*/  IADD3 R19, R9, R19, RZ ;  /* 0x0000001309137210 */ /* 0x000fc80007ffe0ff */
[----:B------:R-:W-:-:S05]  /*4120*/  LEA.HI.X R11, R8, UR11, R19, 0x1, P4 ;  /* 0x0000000b080b7c11 */ /* 0x000fca000a0f0c13 */
[----:B------:R2:W-:Y:S02]  /*4130*/  STG.E desc[UR12][R10.64], R17 ;  /* 0x000000110a007986 */ /* 0x0005e4000c10190c */
.L_x_735:
[----:B------:R-:W-:Y:S05]  /*4140*/  BSYNC B0 ;  /* 0x0000000000007941 */ /* 0x000fea0003800000 */
.L_x_734:
[--C-:B------:R-:W-:Y:S01]  /*4150*/  HADD2.F32 R8, -RZ, R32.reuse.H0_H0 ;  /* 0x20000020ff087230 */ /* 0x100fe20000004100 */
[C---:B------:R-:W-:Y:S01]  /*4160*/  ISETP.GT.U32.OR P0, PT, R40.reuse, 0x27f, P0 ;  /* 0x0000027f2800780c */ /* 0x040fe20000704470 */
[----:B------:R-:W-:Y:S01]  /*4170*/  HADD2.F32 R32, -RZ, R32.H1_H1 ;  /* 0x30000020ff207230 */ /* 0x000fe20000004100 */
[----:B------:R-:W-:Y:S01]  /*4180*/  ISETP.GT.U32.OR P2, PT, R40, 0x27f, P2 ;  /* 0x0000027f2800780c */ /* 0x000fe20001744470 */
[----:B------:R-:W-:Y:S02]  /*4190*/  HADD2.F32 R9, -RZ, R31.H0_H0 ;  /* 0x2000001fff097230 */ /* 0x000fe40000004100 */
[----:B-12---:R-:W-:Y:S01]  /*41a0*/  FADD.FTZ R11, R8, -UR17 ;  /* 0x80000011080b7e21 */ /* 0x006fe20008010000 */
[----:B------:R-:W-:Y:S02]  /*41b0*/  HADD2.F32 R8, -RZ, R33.H0_H0 ;  /* 0x20000021ff087230 */ /* 0x000fe40000004100 */
[----:B------:R-:W-:Y:S01]  /*41c0*/  FADD.FTZ R32, R32, -UR17 ;  /* 0x8000001120207e21 */ /* 0x000fe20008010000 */
[----:B------:R-:W-:-:S02]  /*41d0*/  HADD2.F32 R10, -RZ, R31.H1_H1 ;  /* 0x3000001fff0a7230 */ /* 0x000fc40000004100 */
        /* <DEDUP_REMOVED lines=22> */
.L_x_736:
        /* <DEDUP_REMOVED lines=15> */
[----:B------:R-:W-:Y:S02]  /*4430*/  F2FP.F16.F32.PACK_AB R9, R9, R12 ;  /* 0x0000000c0909723e */ /* 0x000fe400000000ff */
[----:B------:R-:W-:Y:S02]  /*4440*/  LEA R18, P0, R10, UR10, 0x1 ;  /* 0x0000000a0a127c11 */ /* 0x000fe4000f8008ff */
[----:B------:R-:W-:-:S04]  /*4450*/  IADD3 R17, R11, R17, RZ ;  /* 0x000000110b117210 */ /* 0x000fc80007ffe0ff */
[----:B------:R-:W-:-:S05]  /*4460*/  LEA.HI.X R19, R10, UR11, R17, 0x1, P0 ;  /* 0x0000000b0a137c11 */ /* 0x000fca00080f0c11 */
[----:B------:R1:W-:Y:S02]  /*4470*/  STG.E desc[UR12][R18.64], R9 ;  /* 0x0000000912007986 */ /* 0x0003e4000c10190c */
.L_x_738:
[----:B------:R-:W-:Y:S05]  /*4480*/  BSYNC B0 ;  /* 0x0000000000007941 */ /* 0x000fea0003800000 */
.L_x_737:
[----:B------:R-:W-:Y:S01]  /*4490*/  FADD.FTZ R8, R8, -UR17 ;  /* 0x8000001108087e21 */ /* 0x000fe20008010000 */
[----:B------:R-:W-:Y:S01]  /*44a0*/  FADD.FTZ R33, R33, -UR17 ;  /* 0x8000001121217e21 */ /* 0x000fe20008010000 */
[--C-:B-1----:R-:W-:Y:S02]  /*44b0*/  HADD2.F32 R9, -RZ, R30.reuse.H0_H0 ;  /* 0x2000001eff097230 */ /* 0x102fe40000004100 */
[----:B------:R-:W-:Y:S02]  /*44c0*/  HADD2.F32 R30, -RZ, R30.H1_H1 ;  /* 0x3000001eff1e7230 */ /* 0x000fe40000004100 */
[----:B------:R-:W-:Y:S01]  /*44d0*/  FMUL.FTZ R21, R8, UR14 ;  /* 0x0000000e08157c20 */ /* 0x000fe20008410000 */
        /* <DEDUP_REMOVED lines=20> */
.L_x_739:
[----:B------:R-:W-:Y:S04]  /*4620*/  BSSY B0, `(.L_x_740) ;  /* 0x0000013000007945 */ /* 0x000fe80003800000 */
[----:B------:R-:W-:Y:S05]  /*4630*/  @P2 BRA `(.L_x_741) ;  /* 0x0000000000442947 */ /* 0x000fea0003800000 */
[----:B------:R-:W-:Y:S01]  /*4640*/  ULDC.64 UR10, c[0x0][0x288] ;  /* 0x0000a200000a7ab9 */ /* 0x000fe20000000a00 */
[----:B------:R-:W-:Y:S01]  /*4650*/  MOV R43, R45 ;  /* 0x0000002d002b7202 */ /* 0x000fe20000000f00 */
[C-C-:B------:R-:W-:Y:S01]  /*4660*/  FFMA.FTZ R6, R15.reuse, R21, R16.reuse ;  /* 0x000000150f067223 */ /* 0x140fe20000010010 */
[----:B------:R-:W-:Y:S01]  /*4670*/  FFMA.FTZ R15, R15, R18, R16 ;  /* 0x000000120f0f7223 */ /* 0x000fe20000010010 */
[----:B------:R-:W-:Y:S02]  /*4680*/  IMAD R8, R3, UR10, RZ ;  /* 0x0000000a03087c24 */ /* 0x000fe4000f8e02ff */
[----:B------:R-:W-:Y:S01]  /*4690*/  FFMA.FTZ R6, R9, R4, -R6 ;  /* 0x0000000409067223 */ /* 0x000fe20000010806 */
[----:B------:R-:W-:-:S04]  /*46a0*/  IMAD.WIDE.U32 R42, R13, UR10, R42 ;  /* 0x0000000a0d2a7c25 */ /* 0x000fc8000f8e002a */
[----:B------:R-:W-:Y:S01]  /*46b0*/  FFMA.FTZ R15, R30, R5, -R15 ;  /* 0x000000051e0f7223 */ /* 0x000fe2000001080f */
[----:B------:R-:W-:Y:S01]  /*46c0*/  FMUL.FTZ R3, R6, UR14 ;  /* 0x0000000e06037c20 */ /* 0x000fe20008410000 */
[----:B------:R-:W-:Y:S01]  /*46d0*/  IMAD R13, R13, UR11, R8 ;  /* 0x0000000b0d0d7c24 */ /* 0x000fe2000f8e0208 */
[----:B------:R-:W-:Y:S01]  /*46e0*/  ULDC.64 UR10, c[0x0][0x210] ;  /* 0x00008400000a7ab9 */ /* 0x000fe20000000a00 */
[----:B------:R-:W-:Y:S01]  /*46f0*/  FMUL.FTZ R6, R15, UR14 ;  /* 0x0000000e0f067c20 */ /* 0x000fe20008410000 */
[----:B------:R-:W-:Y:S02]  /*4700*/  LEA R4, P0, R42, UR10, 0x1 ;  /* 0x0000000a2a047c11 */ /* 0x000fe4000f8008ff */
[----:B------:R-:W-:Y:S02]  /*4710*/  IADD3 R13, R43, R13, RZ ;  /* 0x0000000d2b0d7210 */ /* 0x000fe40007ffe0ff */
[----:B------:R-:W-:Y:S02]  /*4720*/  F2FP.F16.F32.PACK_AB R3, R6, R3 ;  /* 0x000000030603723e */ /* 0x000fe400000000ff */
[----:B------:R-:W-:-:S05]  /*4730*/  LEA.HI.X R5, R42, UR11, R13, 0x1, P0 ;  /* 0x0000000b2a057c11 */ /* 0x000fca00080f0c0d */
[----:B------:R1:W-:Y:S02]  /*4740*/  STG.E desc[UR12][R4.64], R3 ;  /* 0x0000000304007986 */ /* 0x0003e4000c10190c */
.L_x_741:
[----:B------:R-:W-:Y:S05]  /*4750*/  BSYNC B0 ;  /* 0x0000000000007941 */ /* 0x000fea0003800000 */
.L_x_740:
        /* <DEDUP_REMOVED lines=9> */
.L_x_707:
[----:B-1----:R-:W1:Y:S01]  /*47f0*/  LDC R4, c[0x0][0xc] ;  /* 0x00000300ff047b82 */ /* 0x002e620000000800 */
[----:B------:R-:W-:Y:S01]  /*4800*/  ISETP.NE.AND P1, PT, R40, RZ, PT ;  /* 0x000000ff2800720c */ /* 0x000fe20003f25270 */
[----:B------:R-:W-:Y:S06]  /*4810*/  BSSY B0, `(.L_x_743) ;  /* 0x0000011000007945 */ /* 0x000fec0003800000 */
[----:B------:R-:W2:Y:S08]  /*4820*/  LDC R7, c[0x0][0x10] ;  /* 0x00000400ff077b82 */ /* 0x000eb00000000800 */
[----:B0-----:R-:W0:Y:S01]  /*4830*/  LDC.64 R2, c[0x0][0x258] ;  /* 0x00009600ff027b82 */ /* 0x001e220000000a00 */
[----:B-1----:R-:W-:-:S02]  /*4840*/  ISETP.NE.AND P0, PT, R4, 0x1, PT ;  /* 0x000000010400780c */ /* 0x002fc40003f05270 */
[----:B--2---:R-:W-:-:S04]  /*4850*/  SHF.L.U32 R0, R7, 0x1, RZ ;  /* 0x0000000107007819 */ /* 0x004fc800000006ff */
[----:B------:R-:W-:-:S05]  /*4860*/  SEL R5, R0, RZ, P0 ;  /* 0x000000ff00057207 */ /* 0x000fca0000000000 */
[----:B0-----:R-:W-:Y:S01]  /*4870*/  IMAD.WIDE.U32 R2, R5, 0x4, R2 ;  /* 0x0000000405027825 */ /* 0x001fe200078e0002 */
        /* <DEDUP_REMOVED lines=10> */
.L_x_744:
[----:B------:R-:W-:Y:S05]  /*4920*/  BSYNC B0 ;  /* 0x0000000000007941 */ /* 0x000fea0003800000 */
.L_x_743:
        /* <DEDUP_REMOVED lines=11> */
.L_x_746:
[----:B------:R-:W2:Y:S04]  /*49e0*/  LDG.E.STRONG.GPU R5, desc[UR12][R2.64] ;  /* 0x0000000c02057981 */ /* 0x000ea8000c1ef900 */
[----:B--2---:R-:W-:Y:S01]  /*49f0*/  CCTL.IVALL ;  /* 0x00000000ff00798f */ /* 0x004fe20002000000 */
[----:B------:R-:W-:Y:S05]  /*4a00*/  YIELD ;  /* 0x0000000000007946 */ /* 0x000fea0003800000 */
[----:B------:R-:W-:-:S13]  /*4a10*/  ISETP.NE.AND P0, PT, R5, R0, PT ;  /* 0x000000000500720c */ /* 0x000fda0003f05270 */
[----:B------:R-:W-:Y:S05]  /*4a20*/  @P0 BRA `(.L_x_746) ;  /* 0xfffffffc00ec0947 */ /* 0x000fea000383ffff */
.L_x_745:
[----:B------:R-:W-:Y:S05]  /*4a30*/  WARPSYNC.ALL ;  /* 0x0000000000007948 */ /* 0x000fea0003800000 */
[----:B------:R-:W0:Y:S08]  /*4a40*/  LDC.64 R2, c[0x0][0x288] ;  /* 0x0000a200ff027b82 */ /* 0x000e300000000a00 */
[----:B------:R-:W-:Y:S01]  /*4a50*/  BAR.SYNC.DEFER_BLOCKING 0x0 ;  /* 0x0000000000007b1d */ /* 0x000fe20000010000 */
[----:B0-----:R-:W-:-:S04]  /*4a60*/  LEA.HI R0, P0, R3, R2, RZ, 0x1 ;  /* 0x0000000203007211 */ /* 0x001fc800078108ff */
[----:B------:R-:W-:-:S04]  /*4a70*/  IADD3.X R5, RZ, R3, RZ, P0, !PT ;  /* 0x00000003ff057210 */ /* 0x000fc800007fe4ff */
[--C-:B------:R-:W-:Y:S02]  /*4a80*/  SHF.R.S64 R25, R0, 0x1, R5.reuse ;  /* 0x0000000100197819 */ /* 0x100fe40000001005 */
        /* <DEDUP_REMOVED lines=18> */
.L_x_747:
        /* <DEDUP_REMOVED lines=23> */
.L_x_748:
        /* <DEDUP_REMOVED lines=14> */
.L_x_3237:


//--------------------- .text._Z35group_norm_nhwc_bwd_one_pass_kernelI11Fp16IOFp32WLi256ELi40ELi640EEv26Group_norm_nhwc_bwd_params --------------------------
	.section	.text._Z35group_norm_nhwc_bwd_one_pass_kernelI11Fp16IOFp32WLi256ELi40ELi640EEv26Group_norm_nhwc_bwd_params,"ax",@progbits
	.align	128
        .global         _Z35group_norm_nhwc_bwd_one_pass_kernelI11Fp16IOFp32WLi256ELi40ELi640EEv26Group_norm_nhwc_bwd_params
        .type           _Z35group_norm_nhwc_bwd_one_pass_kernelI11Fp16IOFp32WLi256ELi40ELi640EEv26Group_norm_nhwc_bwd_params,@function
        .size           _Z35group_norm_nhwc_bwd_one_pass_kernelI11Fp16IOFp32WLi256ELi40ELi640EEv26Group_norm_nhwc_bwd_params,(.L_x_3238 - _Z35group_norm_nhwc_bwd_one_pass_kernelI11Fp16IOFp32WLi256ELi40ELi640EEv26Group_norm_nhwc_bwd_params)
        .other          _Z35group_norm_nhwc_bwd_one_pass_kernelI11Fp16IOFp32WLi256ELi40ELi640EEv26Group_norm_nhwc_bwd_params,@"STO_CUDA_ENTRY STV_DEFAULT"
_Z35group_norm_nhwc_bwd_one_pass_kernelI11Fp16IOFp32WLi256ELi40ELi640EEv26Group_norm_nhwc_bwd_params:
.text._Z35group_norm_nhwc_bwd_one_pass_kernelI11Fp16IOFp32WLi256ELi40ELi640EEv26Group_norm_nhwc_bwd_params:
        /* <DEDUP_REMOVED lines=12> */
[----:B------:R-:W-:Y:S01]  /*00c0*/  ULDC.64 UR10, c[0x0][0x290] ;  /* 0x0000a400000a7ab9 */ /* 0x000fe20000000a00 */
[----:B------:R-:W-:Y:S01]  /*00d0*/  UMOV UR5, 0x400 ;  /* 0x0000040000057882 */ /* 0x000fe20000000000 */
[----:B------:R-:W-:Y:S01]  /*00e0*/  HFMA2.MMA R51, -RZ, RZ, 0, 0 ;  /* 0x00000000ff337435 */ /* 0x000fe200000001ff */
[----:B------:R-:W-:Y:S02]  /*00f0*/  SHF.R.U32.HI R2, RZ, 0x4, R3 ;  /* 0x00000004ff027819 */ /* 0x000fe40000011603 */
[----:B------:R-:W2:Y:S03]  /*0100*/  S2UR UR7, SR_CTAID.X ;  /* 0x00000000000779c3 */ /* 0x000ea60000002500 */
[----:B------:R-:W-:-:S05]  /*0110*/  IMAD R62, R2, -0x14, R61 ;  /* 0xffffffec023e7824 */ /* 0x000fca00078e023d */
[----:B------:R-:W2:Y:S01]  /*0120*/  LDC R59, c[0x0][0x2ac] ;  /* 0x0000ab00ff3b7b82 */ /* 0x000ea20000000800 */
[----:B------:R-:W-:-:S07]  /*0130*/  SHF.L.U32 R62, R62, 0x1, RZ ;  /* 0x000000013e3e7819 */ /* 0x000fce00000006ff */
[----:B------:R-:W3:Y:S01]  /*0140*/  S2UR UR6, SR_CgaCtaId ;  /* 0x00000000000679c3 */ /* 0x000ee20000008800 */
[----:B0-----:R-:W-:Y:S01]  /*0150*/  IMAD.WIDE.U32 R4, R8, 0x3, RZ ;  /* 0x0000000308047825 */ /* 0x001fe200078e00ff */
[----:B------:R-:W-:-:S04]  /*0160*/  LEA R7, R9, R9, 0x1 ;  /* 0x0000000909077211 */ /* 0x000fc800078e08ff */
[----:B------:R-:W-:-:S04]  /*0170*/  IADD3 R7, R5, R7, RZ ;  /* 0x0000000705077210 */ /* 0x000fc80007ffe0ff */
[----:B------:R-:W-:Y:S02]  /*0180*/  LEA.HI R5, P2, R7, R4, RZ, 0x1 ;  /* 0x0000000407057211 */ /* 0x000fe400078508ff */
[----:B------:R-:W-:Y:S02]  /*0190*/  LEA.HI R4, P0, R9, R8, RZ, 0x1 ;  /* 0x0000000809047211 */ /* 0x000fe400078108ff */
[----:B------:R-:W-:Y:S01]  /*01a0*/  IADD3.X R8, RZ, R7, RZ, P2, !PT ;  /* 0x00000007ff087210 */ /* 0x000fe200017fe4ff */
[----:B--2---:R-:W-:Y:S01]  /*01b0*/  IMAD R59, R59, UR7, R2 ;  /* 0x000000073b3b7c24 */ /* 0x004fe2000f8e0202 */
[----:B------:R-:W-:Y:S02]  /*01c0*/  SHF.R.S32.HI R2, RZ, 0x1f, R61 ;  /* 0x0000001fff027819 */ /* 0x000fe4000001143d */
[----:B------:R-:W-:Y:S02]  /*01d0*/  IADD3.X R9, RZ, R9, RZ, P0, !PT ;  /* 0x00000009ff097210 */ /* 0x000fe400007fe4ff */
[----:B------:R-:W-:Y:S01]  /*01e0*/  ISETP.GE.U32.AND P1, PT, R59, UR10, PT ;  /* 0x0000000a3b007c0c */ /* 0x000fe2000bf26070 */
[----:B------:R-:W-:Y:S01]  /*01f0*/  ULDC.U8 UR10, c[0x0][0x2a4] ;  /* 0x0000a900000a7ab9 */ /* 0x000fe20000000000 */
[----:B------:R-:W-:Y:S01]  /*0200*/  SHF.R.S32.HI R3, RZ, 0x1f, R59 ;  /* 0x0000001fff037819 */ /* 0x000fe2000001143b */
[----:B---3--:R-:W-:Y:S01]  /*0210*/  ULEA UR5, UR6, UR5, 0x18 ;  /* 0x0000000506057291 */ /* 0x008fe2000f8ec03f */
[----:B------:R-:W-:-:S02]  /*0220*/  LEA.HI R2, R2, R61, RZ, 0x5 ;  /* 0x0000003d02027211 */ /* 0x000fc400078f28ff */
[--C-:B------:R-:W-:Y:S02]  /*0230*/  SHF.R.S64 R4, R4, 0x1, R9.reuse ;  /* 0x0000000104047819 */ /* 0x100fe40000001009 */
[----:B------:R-:W-:Y:S02]  /*0240*/  SHF.R.S64 R5, R5, 0x1, R8 ;  /* 0x0000000105057819 */ /* 0x000fe40000001008 */
[----:B------:R-:W-:Y:S02]  /*0250*/  ISETP.GE.AND.EX P1, PT, R3, UR11, PT, P1 ;  /* 0x0000000b03007c0c */ /* 0x000fe4000bf26310 */
[----:B------:R-:W-:Y:S02]  /*0260*/  SHF.R.S32.HI R2, RZ, 0x5, R2 ;  /* 0x00000005ff027819 */ /* 0x000fe40000011402 */
[----:B------:R-:W-:Y:S02]  /*0270*/  SHF.R.S32.HI R9, RZ, 0x1, R9 ;  /* 0x00000001ff097819 */ /* 0x000fe40000011409 */
[----:B------:R-:W-:-:S02]  /*0280*/  SHF.R.S32.HI R8, RZ, 0x1, R8 ;  /* 0x00000001ff087819 */ /* 0x000fc40000011408 */
[----:B------:R-:W-:Y:S02]  /*0290*/  LEA R2, R2, UR5, 0x3 ;  /* 0x0000000502027c11 */ /* 0x000fe4000f8e18ff */
[C---:B------:R-:W-:Y:S02]  /*02a0*/  IADD3 R58, R59.reuse, 0x20, RZ ;  /* 0x000000203b3a7810 */ /* 0x040fe40007ffe0ff */
[C---:B------:R-:W-:Y:S02]  /*02b0*/  IADD3 R57, R59.reuse, 0x40, RZ ;  /* 0x000000403b397810 */ /* 0x040fe40007ffe0ff */
[C---:B------:R-:W-:Y:S02]  /*02c0*/  IADD3 R56, R59.reuse, 0x60, RZ ;  /* 0x000000603b387810 */ /* 0x040fe40007ffe0ff */
[C---:B------:R-:W-:Y:S02]  /*02d0*/  IADD3 R55, R59.reuse, 0x80, RZ ;  /* 0x000000803b377810 */ /* 0x040fe40007ffe0ff */
[----:B------:R-:W-:-:S02]  /*02e0*/  IADD3 R54, R59, 0xa0, RZ ;  /* 0x000000a03b367810 */ /* 0x000fc40007ffe0ff */
[----:B------:R-:W-:Y:S02]  /*02f0*/  ISETP.LT.U32.AND P1, PT, R61, 0x280, !P1 ;  /* 0x000002803d00780c */ /* 0x000fe40004f21070 */
[C---:B------:R-:W-:Y:S02]  /*0300*/  IADD3 R53, R59.reuse, 0xc0, RZ ;  /* 0x000000c03b357810 */ /* 0x040fe40007ffe0ff */
[----:B------:R-:W-:Y:S02]  /*0310*/  IADD3 R52, R59, 0xe0, RZ ;  /* 0x000000e03b347810 */ /* 0x000fe40007ffe0ff */
[----:B------:R-:W-:Y:S02]  /*0320*/  SHF.L.U64.HI R6, R4, 0x2, R9 ;  /* 0x0000000204067819 */ /* 0x000fe40000010209 */
[----:B-1----:R-:W-:-:S07]  /*0330*/  SHF.L.U64.HI R7, R5, 0x2, R8 ;  /* 0x0000000205077819 */ /* 0x002fce0000010208 */
.L_x_800:
[----:B------:R-:W0:Y:S01]  /*0340*/  LDC R15, c[0x0][0x2a0] ;  /* 0x0000a800ff0f7b82 */ /* 0x000e220000000800 */
[----:B------:R-:W-:Y:S01]  /*0350*/  ISETP.GE.AND P4, PT, R60, RZ, PT ;  /* 0x000000ff3c00720c */ /* 0x000fe20003f86270 */
[----:B------:R-:W-:Y:S01]  /*0360*/  ULDC.64 UR14, c[0x0][0x290] ;  /* 0x0000a400000e7ab9 */ /* 0x000fe20000000a00 */
[----:B------:R-:W-:Y:S01]  /*0370*/  ULDC.64 UR12, c[0x0][0x298] ;  /* 0x0000a600000c7ab9 */ /* 0x000fe20000000a00 */
[----:B------:R-:W-:Y:S02]  /*0380*/  ISETP.GE.U32.AND P2, PT, R58, UR14, PT ;  /* 0x0000000e3a007c0c */ /* 0x000fe4000bf46070 */
[----:B------:R-:W-:Y:S02]  /*0390*/  CS2R R48, SRZ ;  /* 0x0000000000307805 */ /* 0x000fe4000001ff00 */
        /* <DEDUP_REMOVED lines=10> */
[----:B------:R-:W-:Y:S01]  /*0440*/  IMAD R11, R12, R13, RZ ;  /* 0x0000000d0c0b7224 */ /* 0x000fe200078e02ff */
[----:B------:R-:W-:-:S03]  /*0450*/  IABS R12, R60 ;  /* 0x0000003c000c7213 */ /* 0x000fc60000000000 */
[----:B------:R-:W-:Y:S01]  /*0460*/  IMAD.HI.U32 R9, R9, R11, R8 ;  /* 0x0000000b09097227 */ /* 0x000fe200078e0008 */
[----:B------:R-:W-:-:S04]  /*0470*/  LOP3.LUT R8, R60, R15, RZ, 0x3c, !PT ;  /* 0x0000000f3c087212 */ /* 0x000fc800078e3cff */
[----:B------:R-:W-:Y:S01]  /*0480*/  ISETP.GE.AND P6, PT, R8, RZ, PT ;  /* 0x000000ff0800720c */ /* 0x000fe20003fc6270 */
[----:B------:R-:W-:Y:S01]  /*0490*/  IMAD.HI.U32 R11, R9, R12, RZ ;  /* 0x0000000c090b7227 */ /* 0x000fe200078e00ff */
[----:B------:R-:W-:-:S04]  /*04a0*/  SHF.R.S32.HI R9, RZ, 0x1f, R58 ;  /* 0x0000001fff097819 */ /* 0x000fc8000001143a */
[----:B------:R-:W-:Y:S02]  /*04b0*/  IADD3 R10, -R11, RZ, RZ ;  /* 0x000000ff0b0a7210 */ /* 0x000fe40007ffe1ff */
[----:B------:R-:W-:-:S03]  /*04c0*/  ISETP.GE.AND.EX P2, PT, R9, UR15, PT, P2 ;  /* 0x0000000f09007c0c */ /* 0x000fc6000bf46320 */
[----:B------:R-:W-:Y:S01]  /*04d0*/  IMAD R10, R13, R10, R12 ;  /* 0x0000000a0d0a7224 */ /* 0x000fe200078e020c */
[----:B------:R-:W-:-:S04]  /*04e0*/  ISETP.GT.U32.OR P2, PT, R61, 0x27f, P2 ;  /* 0x0000027f3d00780c */ /* 0x000fc80001744470 */
[----:B------:R-:W-:-:S09]  /*04f0*/  ISETP.GT.U32.AND P0, PT, R13, R10, PT ;  /* 0x0000000a0d00720c */ /* 0x000fd20003f04070 */
[----:B------:R-:W3:Y:S04]  /*0500*/  @!P2 LDC.64 R24, c[0x0][0x288] ;  /* 0x0000a200ff18ab82 */ /* 0x000ee80000000a00 */
[-C--:B------:R-:W-:Y:S02]  /*0510*/  @!P0 IADD3 R10, R10, -R13.reuse, RZ ;  /* 0x8000000d0a0a8210 */ /* 0x080fe40007ffe0ff */
[----:B------:R-:W-:Y:S02]  /*0520*/  @!P0 IADD3 R11, R11, 0x1, RZ ;  /* 0x000000010b0b8810 */ /* 0x000fe40007ffe0ff */
[----:B------:R-:W-:Y:S01]  /*0530*/  ISETP.GE.U32.AND P3, PT, R10, R13, PT ;  /* 0x0000000d0a00720c */ /* 0x000fe20003f66070 */
[----:B------:R-:W4:Y:S01]  /*0540*/  @!P2 LDC.64 R20, c[0x0][0x230] ;  /* 0x00008c00ff14ab82 */ /* 0x000f220000000a00 */
[----:B------:R-:W-:-:S02]  /*0550*/  ISETP.GT.U32.AND P5, PT, R13, R10, PT ;  /* 0x0000000a0d00720c */ /* 0x000fc40003fa4070 */
[----:B------:R-:W-:Y:S02]  /*0560*/  IADD3 R13, R10, -R13, RZ ;  /* 0x8000000d0a0d7210 */ /* 0x000fe40007ffe0ff */
[----:B------:R-:W-:Y:S02]  /*0570*/  ISETP.NE.AND P0, PT, R15, RZ, PT ;  /* 0x000000ff0f00720c */ /* 0x000fe40003f05270 */
[----:B------:R-:W-:Y:S01]  /*0580*/  SEL R10, R13, R10, !P5 ;  /* 0x0000000a0d0a7207 */ /* 0x000fe20006800000 */
[----:B------:R-:W4:Y:S01]  /*0590*/  @!P2 LDC.64 R18, c[0x0][0x228] ;  /* 0x00008a00ff12ab82 */ /* 0x000f220000000a00 */
[----:B------:R-:W-:Y:S02]  /*05a0*/  LOP3.LUT R13, RZ, R15, RZ, 0x33, !PT ;  /* 0x0000000fff0d7212 */ /* 0x000fe400078e33ff */
[----:B------:R-:W-:Y:S02]  /*05b0*/  @!P4 IADD3 R10, -R10, RZ, RZ ;  /* 0x000000ff0a0ac210 */ /* 0x000fe40007ffe1ff */
[----:B------:R-:W-:-:S02]  /*05c0*/  @P3 IADD3 R11, R11, 0x1, RZ ;  /* 0x000000010b0b3810 */ /* 0x000fc40007ffe0ff */
[----:B------:R-:W-:Y:S02]  /*05d0*/  SEL R64, R13, R10, !P0 ;  /* 0x0000000a0d407207 */ /* 0x000fe40004000000 */
[----:B------:R-:W-:Y:S02]  /*05e0*/  @!P6 IADD3 R11, -R11, RZ, RZ ;  /* 0x000000ff0b0be210 */ /* 0x000fe40007ffe1ff */
[----:B------:R-:W-:Y:S01]  /*05f0*/  SHF.R.S32.HI R10, RZ, 0x1f, R62 ;  /* 0x0000001fff0a7819 */ /* 0x000fe2000001143e */
[----:B------:R-:W-:Y:S01]  /*0600*/  IMAD R41, R64, 0x28, RZ ;  /* 0x0000002840297824 */ /* 0x000fe200078e02ff */
[----:B------:R-:W-:Y:S02]  /*0610*/  SEL R13, R13, R11, !P0 ;  /* 0x0000000b0d0d7207 */ /* 0x000fe40004000000 */
[----:B------:R-:W-:Y:S02]  /*0620*/  SHF.R.S32.HI R11, RZ, 0x1f, R57 ;  /* 0x0000001fff0b7819 */ /* 0x000fe40000011439 */
[----:B------:R-:W-:-:S02]  /*0630*/  IADD3 R66, P0, R62, R41, RZ ;  /* 0x000000293e427210 */ /* 0x000fc40007f1e0ff */
[----:B------:R-:W-:Y:S02]  /*0640*/  SHF.R.S32.HI R8, RZ, 0x1f, R13 ;  /* 0x0000001fff087819 */ /* 0x000fe4000001140d */
[----:B------:R-:W-:Y:S02]  /*0650*/  ISETP.GE.U32.AND P3, PT, R57, UR14, PT ;  /* 0x0000000e39007c0c */ /* 0x000fe4000bf66070 */
[----:B------:R-:W-:Y:S01]  /*0660*/  LEA.HI.X.SX32 R67, R41, R10, 0x1, P0 ;  /* 0x0000000a29437211 */ /* 0x000fe200000f0eff */
[----:B------:R-:W-:Y:S01]  /*0670*/  IMAD R8, R8, UR12, RZ ;  /* 0x0000000c08087c24 */ /* 0x000fe2000f8e02ff */
[----:B------:R-:W-:Y:S02]  /*0680*/  ISETP.GE.AND.EX P3, PT, R11, UR15, PT, P3 ;  /* 0x0000000f0b007c0c */ /* 0x000fe4000bf66330 */
[----:B------:R-:W-:Y:S01]  /*0690*/  ISETP.GE.U32.AND P0, PT, R56, UR14, PT ;  /* 0x0000000e38007c0c */ /* 0x000fe2000bf06070 */
[----:B------:R-:W-:Y:S01]  /*06a0*/  IMAD R69, R13, UR13, R8 ;  /* 0x0000000d0d457c24 */ /* 0x000fe2000f8e0208 */
[----:B------:R-:W-:Y:S01]  /*06b0*/  ISETP.GT.U32.OR P3, PT, R61, 0x27f, P3 ;  /* 0x0000027f3d00780c */ /* 0x000fe20001f64470 */
[----:B------:R-:W-:Y:S01]  /*06c0*/  IMAD.WIDE.U32 R66, R13, UR12, R66 ;  /* 0x0000000c0d427c25 */ /* 0x000fe2000f8e0042 */
[----:B------:R-:W-:-:S03]  /*06d0*/  SHF.R.S32.HI R13, RZ, 0x1f, R56 ;  /* 0x0000001fff0d7819 */ /* 0x000fc60000011438 */
[----:B-1----:R-:W-:Y:S01]  /*06e0*/  @P1 IMAD R8, R3, R28, RZ ;  /* 0x0000001c03081224 */ /* 0x002fe200078e02ff */
[----:B------:R-:W-:Y:S02]  /*06f0*/  IADD3 R69, R67, R69, RZ ;  /* 0x0000004543457210 */ /* 0x000fe40007ffe0ff */
[----:B------:R-:W-:Y:S01]  /*0700*/  @P1 MOV R68, R66 ;  /* 0x0000004200441202 */ /* 0x000fe20000000f00 */
[----:B------:R-:W-:Y:S01]  /*0710*/  @P1 IMAD R29, R59, R29, R8 ;  /* 0x0000001d3b1d1224 */ /* 0x000fe200078e0208 */
[----:B------:R-:W-:Y:S01]  /*0720*/  ISETP.GE.AND.EX P0, PT, R13, UR15, PT, P0 ;  /* 0x0000000f0d007c0c */ /* 0x000fe2000bf06300 */
[----:B---3--:R-:W-:Y:S02]  /*0730*/  @!P2 IMAD R8, R9, R24, RZ ;  /* 0x000000180908a224 */ /* 0x008fe400078e02ff */
[----:B------:R-:W-:Y:S01]  /*0740*/  @P1 IMAD.WIDE.U32 R26, R59, R28, R68 ;  /* 0x0000001c3b1a1225 */ /* 0x000fe200078e0044 */
[----:B------:R-:W1:Y:S01]  /*0750*/  @!P3 LDC.64 R14, c[0x0][0x288] ;  /* 0x0000a200ff0ebb82 */ /* 0x000e620000000a00 */
[----:B------:R-:W-:-:S02]  /*0760*/  ISETP.GT.U32.OR P0, PT, R61, 0x27f, P0 ;  /* 0x0000027f3d00780c */ /* 0x000fc40000704470 */
[----:B------:R-:W-:Y:S01]  /*0770*/  @!P2 MOV R28, R66 ;  /* 0x00000042001ca202 */ /* 0x000fe20000000f00 */
[----:B------:R-:W-:Y:S01]  /*0780*/  @!P2 IMAD R31, R58, R25, R8 ;  /* 0x000000193a1fa224 */ /* 0x000fe200078e0208 */
[----:B------:R-:W-:Y:S02]  /*0790*/  @P1 IADD3 R27, R27, R29, RZ ;  /* 0x0000001d1b1b1210 */ /* 0x000fe40007ffe0ff */
[----:B------:R-:W-:Y:S01]  /*07a0*/  @!P2 MOV R29, R69 ;  /* 0x00000045001da202 */ /* 0x000fe20000000f00 */
[----:B------:R-:W3:Y:S01]  /*07b0*/  @!P3 LDC.64 R34, c[0x0][0x230] ;  /* 0x00008c00ff22bb82 */ /* 0x000ee20000000a00 */
[C---:B------:R-:W-:Y:S02]  /*07c0*/  @P1 SHF.L.U32 R25, R26.reuse, 0x1, RZ ;  /* 0x000000011a191819 */ /* 0x040fe400000006ff */
[----:B------:R-:W-:Y:S01]  /*07d0*/  @P1 SHF.L.U64.HI R26, R26, 0x1, R27 ;  /* 0x000000011a1a1819 */ /* 0x000fe2000001021b */
[----:B------:R-:W-:Y:S01]  /*07e0*/  @!P2 IMAD.WIDE.U32 R28, R58, R24, R28 ;  /* 0x000000183a1ca225 */ /* 0x000fe200078e001c */
[----:B--2---:R-:W-:-:S02]  /*07f0*/  @P1 IADD3 R24, P4, R25, R16, RZ ;  /* 0x0000001019181210 */ /* 0x004fc40007f9e0ff */
[----:B0-----:R-:W-:Y:S02]  /*0800*/  @P1 IADD3 R22, P5, R25, R22, RZ ;  /* 0x0000001619161210 */ /* 0x001fe40007fbe0ff */
[----:B------:R-:W-:Y:S02]  /*0810*/  MOV R50, RZ ;  /* 0x000000ff00327202 */ /* 0x000fe40000000f00 */
[----:B------:R-:W-:Y:S02]  /*0820*/  CS2R R46, SRZ ;  /* 0x00000000002e7805 */ /* 0x000fe4000001ff00 */
[C---:B------:R-:W-:Y:S01]  /*0830*/  @P1 IADD3.X R25, R26.reuse, R17, RZ, P4, !PT ;  /* 0x000000111a191210 */ /* 0x040fe200027fe4ff */
[----:B------:R-:W0:Y:S01]  /*0840*/  @!P0 LDC.64 R32, c[0x0][0x228] ;  /* 0x00008a00ff208b82 */ /* 0x000e220000000a00 */
[----:B------:R-:W-:Y:S02]  /*0850*/  @P1 IADD3.X R23, R26, R23, RZ, P5, !PT ;  /* 0x000000171a171210 */ /* 0x000fe40002ffe4ff */
[----:B------:R-:W-:Y:S01]  /*0860*/  @!P2 IADD3 R27, R29, R31, RZ ;  /* 0x0000001f1d1ba210 */ /* 0x000fe20007ffe0ff */
[----:B-1----:R-:W-:Y:S01]  /*0870*/  @!P3 IMAD R10, R11, R14, RZ ;  /* 0x0000000e0b0ab224 */ /* 0x002fe200078e02ff */
[C---:B------:R-:W-:Y:S01]  /*0880*/  @!P2 SHF.L.U32 R29, R28.reuse, 0x1, RZ ;  /* 0x000000011c1da819 */ /* 0x040fe200000006ff */
[----:B------:R1:W5:Y:S01]  /*0890*/  @P1 LDG.E R48, desc[UR8][R22.64] ;  /* 0x0000000816301981 */ /* 0x000362000c1e1900 */
[----:B------:R-:W-:Y:S01]  /*08a0*/  @!P2 SHF.L.U64.HI R8, R28, 0x1, R27 ;  /* 0x000000011c08a819 */ /* 0x000fe2000001021b */
[----:B------:R-:W2:Y:S01]  /*08b0*/  @!P0 LDC.64 R16, c[0x0][0x288] ;  /* 0x0000a200ff108b82 */ /* 0x000ea20000000a00 */
[----:B----4-:R-:W-:Y:S01]  /*08c0*/  @!P2 IADD3 R26, P4, R29, R20, RZ ;  /* 0x000000141d1aa210 */ /* 0x010fe20007f9e0ff */
[----:B------:R-:W-:Y:S01]  /*08d0*/  @!P3 IMAD R31, R57, R15, R10 ;  /* 0x0000000f391fb224 */ /* 0x000fe200078e020a */
[----:B------:R4:W3:Y:S01]  /*08e0*/  @P1 LDG.E R49, desc[UR8][R24.64] ;  /* 0x0000000818311981 */ /* 0x0008e2000c1e1900 */
[----:B-1----:R-:W-:-:S02]  /*08f0*/  @!P3 MOV R22, R66 ;  /* 0x000000420016b202 */ /* 0x002fc40000000f00 */
[----:B------:R-:W-:Y:S02]  /*0900*/  @!P3 MOV R23, R69 ;  /* 0x000000450017b202 */ /* 0x000fe40000000f00 */
[C---:B------:R-:W-:Y:S01]  /*0910*/  @!P2 IADD3.X R27, R8.reuse, R21, RZ, P4, !PT ;  /* 0x00000015081ba210 */ /* 0x040fe200027fe4ff */
[----:B------:R-:W-:Y:S01]  /*0920*/  @!P3 IMAD.WIDE.U32 R22, R57, R14, R22 ;  /* 0x0000000e3916b225 */ /* 0x000fe200078e0016 */
[----:B------:R-:W-:Y:S01]  /*0930*/  @!P2 IADD3 R28, P4, R29, R18, RZ ;  /* 0x000000121d1ca210 */ /* 0x000fe20007f9e0ff */
[----:B------:R-:W1:Y:S01]  /*0940*/  @!P3 LDC.64 R20, c[0x0][0x228] ;  /* 0x00008a00ff14bb82 */ /* 0x000e620000000a00 */
[----:B------:R-:W-:Y:S01]  /*0950*/  SHF.R.S32.HI R15, RZ, 0x1f, R55 ;  /* 0x0000001fff0f7819 */ /* 0x000fe20000011437 */
[----:B------:R0:W5:Y:S01]  /*0960*/  @!P2 LDG.E R50, desc[UR8][R26.64] ;  /* 0x000000081a32a981 */ /* 0x000162000c1e1900 */
[----:B------:R-:W-:Y:S02]  /*0970*/  @!P3 IADD3 R23, R23, R31, RZ ;  /* 0x0000001f1717b210 */ /* 0x000fe40007ffe0ff */
[----:B------:R-:W-:-:S02]  /*0980*/  @!P2 IADD3.X R29, R8, R19, RZ, P4, !PT ;  /* 0x00000013081da210 */ /* 0x000fc400027fe4ff */
[----:B------:R-:W-:Y:S02]  /*0990*/  ISETP.GE.U32.AND P4, PT, R55, UR14, PT ;  /* 0x0000000e37007c0c */ /* 0x000fe4000bf86070 */
[C---:B----4-:R-:W-:Y:S02]  /*09a0*/  @!P3 SHF.L.U32 R25, R22.reuse, 0x1, RZ ;  /* 0x000000011619b819 */ /* 0x050fe400000006ff */
[----:B------:R-:W-:Y:S01]  /*09b0*/  @!P3 SHF.L.U64.HI R10, R22, 0x1, R23 ;  /* 0x00000001160ab819 */ /* 0x000fe20000010217 */
[----:B--2---:R-:W-:Y:S01]  /*09c0*/  @!P0 IMAD R8, R13, R16, RZ ;  /* 0x000000100d088224 */ /* 0x004fe200078e02ff */
[----:B------:R-:W-:Y:S01]  /*09d0*/  @!P0 MOV R22, R66 ;  /* 0x0000004200168202 */ /* 0x000fe20000000f00 */
[----:B------:R-:W2:Y:S01]  /*09e0*/  @!P0 LDC.64 R18, c[0x0][0x230] ;  /* 0x00008c00ff128b82 */ /* 0x000ea20000000a00 */
[----:B------:R-:W-:Y:S01]  /*09f0*/  @!P0 MOV R23, R69 ;  /* 0x0000004500178202 */ /* 0x000fe20000000f00 */
[----:B------:R4:W5:Y:S01]  /*0a00*/  @!P2 LDG.E R47, desc[UR8][R28.64] ;  /* 0x000000081c2fa981 */ /* 0x000962000c1e1900 */
[----:B------:R-:W-:Y:S01]  /*0a10*/  ISETP.GE.AND.EX P4, PT, R15, UR15, PT, P4 ;  /* 0x0000000f0f007c0c */ /* 0x000fe2000bf86340 */
[----:B0-----:R-:W-:-:S02]  /*0a20*/  @!P0 IMAD R27, R56, R17, R8 ;  /* 0x00000011381b8224 */ /* 0x001fc400078e0208 */
[----:B------:R-:W-:Y:S01]  /*0a30*/  @!P0 IMAD.WIDE.U32 R22, R56, R16, R22 ;  /* 0x0000001038168225 */ /* 0x000fe200078e0016 */
[----:B------:R-:W-:-:S04]  /*0a40*/  ISETP.GT.U32.OR P2, PT, R61, 0x27f, P4 ;  /* 0x0000027f3d00780c */ /* 0x000fc80002744470 */
[----:B------:R-:W-:Y:S02]  /*0a50*/  @!P0 IADD3 R23, R23, R27, RZ ;  /* 0x0000001b17178210 */ /* 0x000fe40007ffe0ff */
[----:B------:R-:W-:Y:S02]  /*0a60*/  SHF.R.S32.HI R17, RZ, 0x1f, R54 ;  /* 0x0000001fff117819 */ /* 0x000fe40000011436 */
[----:B------:R-:W-:Y:S02]  /*0a70*/  ISETP.GE.U32.AND P4, PT, R54, UR14, PT ;  /* 0x0000000e36007c0c */ /* 0x000fe4000bf86070 */
[C---:B------:R-:W-:Y:S02]  /*0a80*/  @!P0 SHF.L.U32 R37, R22.reuse, 0x1, RZ ;  /* 0x0000000116258819 */ /* 0x040fe400000006ff */
[----:B------:R-:W-:Y:S01]  /*0a90*/  @!P0 SHF.L.U64.HI R8, R22, 0x1, R23 ;  /* 0x0000000116088819 */ /* 0x000fe20000010217 */
[----:B------:R-:W0:Y:S01]  /*0aa0*/  @!P2 LDC.64 R30, c[0x0][0x288] ;  /* 0x0000a200ff1eab82 */ /* 0x000e220000000a00 */
[----:B------:R-:W-:-:S02]  /*0ab0*/  ISETP.GE.AND.EX P4, PT, R17, UR15, PT, P4 ;  /* 0x0000000f11007c0c */ /* 0x000fc4000bf86340 */
[----:B---3--:R-:W-:-:S05]  /*0ac0*/  @!P3 IADD3 R34, P5, R25, R34, RZ ;  /* 0x000000221922b210 */ /* 0x008fca0007fbe0ff */
[----:B------:R-:W3:Y:S01]  /*0ad0*/  LDC.64 R22, c[0x0][0x248] ;  /* 0x00009200ff167b82 */ /* 0x000ee20000000a00 */
[----:B------:R-:W-:Y:S02]  /*0ae0*/  ISETP.GT.U32.OR P4, PT, R61, 0x27f, P4 ;  /* 0x0000027f3d00780c */ /* 0x000fe40002784470 */
[C---:B------:R-:W-:Y:S02]  /*0af0*/  @!P3 IADD3.X R35, R10.reuse, R35, RZ, P5, !PT ;  /* 0x000000230a23b210 */ /* 0x040fe40002ffe4ff */
[----:B-1----:R-:W-:Y:S02]  /*0b00*/  @!P3 IADD3 R24, P5, R25, R20, RZ ;  /* 0x000000141918b210 */ /* 0x002fe40007fbe0ff */
[----:B--2---:R-:W-:Y:S02]  /*0b10*/  @!P0 IADD3 R26, P6, R37, R18, RZ ;  /* 0x00000012251a8210 */ /* 0x004fe40007fde0ff */
[----:B------:R-:W-:Y:S02]  /*0b20*/  CS2R R44, SRZ ;  /* 0x00000000002c7805 */ /* 0x000fe4000001ff00 */
[----:B------:R-:W-:Y:S01]  /*0b30*/  @!P3 IADD3.X R25, R10, R21, RZ, P5, !PT ;  /* 0x000000150a19b210 */ /* 0x000fe20002ffe4ff */
[----:B------:R-:W1:Y:S01]  /*0b40*/  @!P2 LDC.64 R70, c[0x0][0x228] ;  /* 0x00008a00ff46ab82 */ /* 0x000e620000000a00 */
[----:B------:R-:W-:-:S02]  /*0b50*/  @!P0 IADD3.X R27, R8, R19, RZ, P6, !PT ;  /* 0x00000013081b8210 */ /* 0x000fc400037fe4ff */
[----:B------:R-:W-:Y:S01]  /*0b60*/  SHF.R.S32.HI R19, RZ, 0x1f, R53 ;  /* 0x0000001fff137819 */ /* 0x000fe20000011435 */
[----:B------:R-:W5:Y:S01]  /*0b70*/  @!P3 LDG.E R45, desc[UR8][R34.64] ;  /* 0x00000008222db981 */ /* 0x000f62000c1e1900 */
[----:B------:R-:W-:-:S03]  /*0b80*/  ISETP.GE.U32.AND P5, PT, R53, UR14, PT ;  /* 0x0000000e35007c0c */ /* 0x000fc6000bfa6070 */
[----:B----4-:R-:W2:Y:S01]  /*0b90*/  @!P4 LDC.64 R28, c[0x0][0x288] ;  /* 0x0000a200ff1ccb82 */ /* 0x010ea20000000a00 */
[----:B------:R4:W5:Y:S01]  /*0ba0*/  @!P3 LDG.E R44, desc[UR8][R24.64] ;  /* 0x00000008182cb981 */ /* 0x000962000c1e1900 */
[----:B------:R-:W-:Y:S02]  /*0bb0*/  ISETP.GE.AND.EX P3, PT, R19, UR15, PT, P5 ;  /* 0x0000000f13007c0c */ /* 0x000fe4000bf66350 */
[----:B------:R-:W-:Y:S01]  /*0bc0*/  @!P0 IADD3 R32, P5, R37, R32, RZ ;  /* 0x0000002025208210 */ /* 0x000fe20007fbe0ff */
[----:B---3--:R-:W-:Y:S01]  /*0bd0*/  IMAD.WIDE R22, R60, 0x8, R22 ;  /* 0x000000083c167825 */ /* 0x008fe200078e0216 */
[----:B------:R-:W-:Y:S02]  /*0be0*/  ISETP.GT.U32.OR P3, PT, R61, 0x27f, P3 ;  /* 0x0000027f3d00780c */ /* 0x000fe40001f64470 */
[----:B------:R-:W3:Y:S01]  /*0bf0*/  @!P2 LDC.64 R36, c[0x0][0x230] ;  /* 0x00008c00ff24ab82 */ /* 0x000ee20000000a00 */
[----:B0-----:R-:W-:Y:S01]  /*0c00*/  @!P2 IMAD R10, R15, R30, RZ ;  /* 0x0000001e0f0aa224 */ /* 0x001fe200078e02ff */
[----:B----4-:R-:W-:Y:S01]  /*0c10*/  @!P2 MOV R24, R66 ;  /* 0x000000420018a202 */ /* 0x010fe20000000f00 */
[----:B------:R-:W4:Y:S01]  /*0c20*/  LDG.E.64 R22, desc[UR8][R22.64] ;  /* 0x0000000816167981 */ /* 0x000f22000c1e1b00 */
[----:B------:R-:W-:Y:S01]  /*0c30*/  @!P2 MOV R25, R69 ;  /* 0x000000450019a202 */ /* 0x000fe20000000f00 */
[C---:B------:R-:W-:Y:S01]  /*0c40*/  @!P2 IMAD R39, R55.reuse, R31, R10 ;  /* 0x0000001f3727a224 */ /* 0x040fe200078e020a */
[----:B------:R-:W-:Y:S01]  /*0c50*/  SHF.R.S32.HI R21, RZ, 0x1f, R52 ;  /* 0x0000001fff157819 */ /* 0x000fe20000011434 */
[----:B------:R0:W5:Y:S01]  /*0c60*/  @!P0 LDG.E R46, desc[UR8][R26.64] ;  /* 0x000000081a2e8981 */ /* 0x000162000c1e1900 */
[----:B------:R-:W-:Y:S01]  /*0c70*/  ISETP.GE.U32.AND P6, PT, R52, UR14, PT ;  /* 0x0000000e34007c0c */ /* 0x000fe2000bfc6070 */
[----:B------:R-:W-:Y:S01]  /*0c80*/  @!P2 IMAD.WIDE.U32 R30, R55, R30, R24 ;  /* 0x0000001e371ea225 */ /* 0x000fe200078e0018 */
[----:B------:R-:W-:Y:S01]  /*0c90*/  @!P0 IADD3.X R33, R8, R33, RZ, P5, !PT ;  /* 0x0000002108218210 */ /* 0x000fe20002ffe4ff */
[----:B------:R-:W1:Y:S01]  /*0ca0*/  @!P3 LDC.64 R24, c[0x0][0x288] ;  /* 0x0000a200ff18bb82 */ /* 0x000e620000000a00 */
[----:B------:R-:W-:-:S02]  /*0cb0*/  ISETP.GE.AND.EX P5, PT, R21, UR15, PT, P6 ;  /* 0x0000000f15007c0c */ /* 0x000fc4000bfa6360 */
[----:B------:R-:W-:-:S05]  /*0cc0*/  @!P2 IADD3 R31, R31, R39, RZ ;  /* 0x000000271f1fa210 */ /* 0x000fca0007ffe0ff */
[----:B0-----:R-:W0:Y:S01]  /*0cd0*/  @!P4 LDC.64 R26, c[0x0][0x230] ;  /* 0x00008c00ff1acb82 */ /* 0x001e220000000a00 */
[----:B------:R-:W-:Y:S02]  /*0ce0*/  ISETP.GT.U32.OR P5, PT, R61, 0x27f, P5 ;  /* 0x0000027f3d00780c */ /* 0x000fe40002fa4470 */
[----:B------:R-:W-:Y:S02]  /*0cf0*/  CS2R R42, SRZ ;  /* 0x00000000002a7805 */ /* 0x000fe4000001ff00 */
[C---:B------:R-:W-:Y:S01]  /*0d00*/  @!P2 SHF.L.U32 R39, R30.reuse, 0x1, RZ ;  /* 0x000000011e27a819 */ /* 0x040fe200000006ff */
[----:B--2---:R-:W-:Y:S01]  /*0d10*/  @!P4 IMAD R10, R17, R28, RZ ;  /* 0x0000001c110ac224 */ /* 0x004fe200078e02ff */
[----:B------:R-:W-:Y:S01]  /*0d20*/  @!P2 SHF.L.U64.HI R8, R30, 0x1, R31 ;  /* 0x000000011e08a819 */ /* 0x000fe2000001021f */
[----:B------:R-:W2:Y:S01]  /*0d30*/  @!P4 LDC.64 R34, c[0x0][0x228] ;  /* 0x00008a00ff22cb82 */ /* 0x000ea20000000a00 */
[----:B------:R-:W-:Y:S01]  /*0d40*/  @!P4 MOV R30, R66 ;  /* 0x00000042001ec202 */ /* 0x000fe20000000f00 */
[----:B------:R1:W5:Y:S01]  /*0d50*/  @!P0 LDG.E R43, desc[UR8][R32.64] ;  /* 0x00000008202b8981 */ /* 0x000362000c1e1900 */
[----:B------:R-:W-:Y:S01]  /*0d60*/  @!P4 MOV R31, R69 ;  /* 0x00000045001fc202 */ /* 0x000fe20000000f00 */
[C---:B------:R-:W-:Y:S01]  /*0d70*/  @!P4 IMAD R63, R54.reuse, R29, R10 ;  /* 0x0000001d363fc224 */ /* 0x040fe200078e020a */
[----:B---3--:R-:W-:Y:S01]  /*0d80*/  @!P2 IADD3 R36, P0, R39, R36, RZ ;  /* 0x000000242724a210 */ /* 0x008fe20007f1e0ff */
[----:B------:R-:W-:-:S03]  /*0d90*/  @!P4 IMAD.WIDE.U32 R28, R54, R28, R30 ;  /* 0x0000001c361cc225 */ /* 0x000fc600078e001e */
[----:B------:R-:W-:Y:S01]  /*0da0*/  @!P2 IADD3.X R37, R8, R37, RZ, P0, !PT ;  /* 0x000000250825a210 */ /* 0x000fe200007fe4ff */
[----:B------:R-:W3:Y:S01]  /*0db0*/  @!P5 LDC.64 R30, c[0x0][0x288] ;  /* 0x0000a200ff1edb82 */ /* 0x000ee20000000a00 */
[----:B------:R-:W-:Y:S02]  /*0dc0*/  MOV R20, RZ ;  /* 0x000000ff00147202 */ /* 0x000fe40000000f00 */
[----:B-1----:R-:W-:Y:S02]  /*0dd0*/  @!P2 IADD3 R70, P0, R39, R70, RZ ;  /* 0x000000462746a210 */ /* 0x002fe40007f1e0ff */
[----:B------:R-:W-:Y:S02]  /*0de0*/  @!P4 IADD3 R33, R29, R63, RZ ;  /* 0x0000003f1d21c210 */ /* 0x000fe40007ffe0ff */
[----:B------:R-:W-:Y:S01]  /*0df0*/  @!P4 SHF.L.U32 R29, R28, 0x1, RZ ;  /* 0x000000011c1dc819 */ /* 0x000fe200000006ff */
[----:B------:R1:W5:Y:S01]  /*0e00*/  @!P2 LDG.E R20, desc[UR8][R36.64] ;  /* 0x000000082414a981 */ /* 0x000362000c1e1900 */
[----:B------:R-:W-:-:S02]  /*0e10*/  @!P2 IADD3.X R71, R8, R71, RZ, P0, !PT ;  /* 0x000000470847a210 */ /* 0x000fc400007fe4ff */
[----:B------:R-:W-:Y:S02]  /*0e20*/  @!P4 SHF.L.U64.HI R8, R28, 0x1, R33 ;  /* 0x000000011c08c819 */ /* 0x000fe40000010221 */
[----:B------:R-:W-:Y:S01]  /*0e30*/  MOV R18, RZ ;  /* 0x000000ff00127202 */ /* 0x000fe20000000f00 */
[----:B------:R-:W3:Y:S01]  /*0e40*/  @!P3 LDC.64 R32, c[0x0][0x230] ;  /* 0x00008c00ff20bb82 */ /* 0x000ee20000000a00 */
[----:B0-----:R-:W-:Y:S01]  /*0e50*/  @!P4 IADD3 R38, P0, R29, R26, RZ ;  /* 0x0000001a1d26c210 */ /* 0x001fe20007f1e0ff */
[----:B------:R-:W-:Y:S01]  /*0e60*/  @!P3 IMAD R10, R19, R24, RZ ;  /* 0x00000018130ab224 */ /* 0x000fe200078e02ff */
[----:B-1----:R-:W-:Y:S02]  /*0e70*/  @!P3 MOV R36, R66 ;  /* 0x000000420024b202 */ /* 0x002fe40000000f00 */
[----:B------:R-:W5:Y:S01]  /*0e80*/  @!P2 LDG.E R18, desc[UR8][R70.64] ;  /* 0x000000084612a981 */ /* 0x000f62000c1e1900 */
[----:B------:R-:W-:Y:S02]  /*0e90*/  @!P3 MOV R37, R69 ;  /* 0x000000450025b202 */ /* 0x000fe40000000f00 */
[----:B------:R-:W-:Y:S01]  /*0ea0*/  @!P4 IADD3.X R39, R8, R27, RZ, P0, !PT ;  /* 0x0000001b0827c210 */ /* 0x000fe200007fe4ff */
[----:B------:R-:W-:Y:S01]  /*0eb0*/  @!P3 IMAD R63, R53, R25, R10 ;  /* 0x00000019353fb224 */ /* 0x000fe200078e020a */
[----:B------:R-:W0:Y:S01]  /*0ec0*/  @!P3 LDC.64 R26, c[0x0][0x228] ;  /* 0x00008a00ff1abb82 */ /* 0x000e220000000a00 */
[----:B--2---:R-:W-:Y:S01]  /*0ed0*/  @!P4 IADD3 R34, P2, R29, R34, RZ ;  /* 0x000000221d22c210 */ /* 0x004fe20007f5e0ff */
[----:B------:R-:W-:Y:S01]  /*0ee0*/  @!P3 IMAD.WIDE.U32 R36, R53, R24, R36 ;  /* 0x000000183524b225 */ /* 0x000fe200078e0024 */
[----:B------:R-:W-:Y:S01]  /*0ef0*/  MOV R16, RZ ;  /* 0x000000ff00107202 */ /* 0x000fe20000000f00 */
[----:B------:R-:W5:Y:S04]  /*0f00*/  @!P4 LDG.E R42, desc[UR8][R38.64] ;  /* 0x00000008262ac981 */ /* 0x000f68000c1e1900 */
[----:B------:R-:W1:Y:S01]  /*0f10*/  @!P5 LDC.64 R28, c[0x0][0x230] ;  /* 0x00008c00ff1cdb82 */ /* 0x000e620000000a00 */
[----:B------:R-:W-:-:S07]  /*0f20*/  @!P3 IADD3 R37, R37, R63, RZ ;  /* 0x0000003f2525b210 */ /* 0x000fce0007ffe0ff */
[----:B------:R-:W2:Y:S01]  /*0f30*/  @!P5 LDC.64 R24, c[0x0][0x228] ;  /* 0x00008a00ff18db82 */ /* 0x000ea20000000a00 */
[----:B------:R-:W-:Y:S02]  /*0f40*/  @!P4 IADD3.X R35, R8, R35, RZ, P2, !PT ;  /* 0x000000230823c210 */ /* 0x000fe400017fe4ff */
[C---:B------:R-:W-:Y:S02]  /*0f50*/  @!P3 SHF.L.U64.HI R8, R36.reuse, 0x1, R37 ;  /* 0x000000012408b819 */ /* 0x040fe40000010225 */
[----:B------:R-:W-:Y:S01]  /*0f60*/  @!P3 SHF.L.U32 R63, R36, 0x1, RZ ;  /* 0x00000001243fb819 */ /* 0x000fe200000006ff */
[----:B---3--:R-:W-:Y:S01]  /*0f70*/  @!P5 IMAD R10, R21, R30, RZ ;  /* 0x0000001e150ad224 */ /* 0x008fe200078e02ff */
[----:B------:R-:W-:Y:S01]  /*0f80*/  @!P5 MOV R36, R66 ;  /* 0x000000420024d202 */ /* 0x000fe20000000f00 */
[----:B------:R-:W5:Y:S01]  /*0f90*/  @!P4 LDG.E R16, desc[UR8][R34.64] ;  /* 0x000000082210c981 */ /* 0x000f62000c1e1900 */
[----:B------:R-:W-:Y:S01]  /*0fa0*/  @!P5 MOV R37, R69 ;  /* 0x000000450025d202 */ /* 0x000fe20000000f00 */
[C---:B------:R-:W-:Y:S01]  /*0fb0*/  @!P5 IMAD R31, R52.reuse, R31, R10 ;  /* 0x0000001f341fd224 */ /* 0x040fe200078e020a */
[----:B------:R-:W-:Y:S01]  /*0fc0*/  @!P3 IADD3 R32, P0, R63, R32, RZ ;  /* 0x000000203f20b210 */ /* 0x000fe20007f1e0ff */
[----:B------:R-:W-:-:S03]  /*0fd0*/  @!P5 IMAD.WIDE.U32 R36, R52, R30, R36 ;  /* 0x0000001e3424d225 */ /* 0x000fc600078e0024 */
[----:B------:R-:W-:Y:S02]  /*0fe0*/  @!P3 IADD3.X R33, R8, R33, RZ, P0, !PT ;  /* 0x000000210821b210 */ /* 0x000fe400007fe4ff */
[----:B------:R-:W-:Y:S02]  /*0ff0*/  @!P5 IADD3 R37, R37, R31, RZ ;  /* 0x0000001f2525d210 */ /* 0x000fe40007ffe0ff */
[----:B------:R-:W-:Y:S02]  /*1000*/  @!P5 SHF.L.U32 R31, R36, 0x1, RZ ;  /* 0x00000001241fd819 */ /* 0x000fe400000006ff */
[----:B0-----:R-:W-:Y:S02]  /*1010*/  @!P3 IADD3 R30, P0, R63, R26, RZ ;  /* 0x0000001a3f1eb210 */ /* 0x001fe40007f1e0ff */
[C---:B-1----:R-:W-:Y:S02]  /*1020*/  @!P5 IADD3 R26, P2, R31.reuse, R28, RZ ;  /* 0x0000001c1f1ad210 */ /* 0x042fe40007f5e0ff */
[----:B--2---:R-:W-:-:S02]  /*1030*/  @!P5 IADD3 R28, P4, R31, R24, RZ ;  /* 0x000000181f1cd210 */ /* 0x004fc40007f9e0ff */
[----:B------:R-:W-:Y:S02]  /*1040*/  @!P3 IADD3.X R31, R8, R27, RZ, P0, !PT ;  /* 0x0000001b081fb210 */ /* 0x000fe400007fe4ff */
[----:B------:R-:W-:-:S06]  /*1050*/  MOV R8, RZ ;  /* 0x000000ff00087202 */ /* 0x000fcc0000000f00 */
[----:B------:R-:W5:Y:S01]  /*1060*/  @!P3 LDG.E R8, desc[UR8][R30.64] ;  /* 0x000000081e08b981 */ /* 0x000f62000c1e1900 */
[----:B------:R-:W-:-:S06]  /*1070*/  MOV R12, RZ ;  /* 0x000000ff000c7202 */ /* 0x000fcc0000000f00 */
[----:B------:R-:W5:Y:S01]  /*1080*/  @!P3 LDG.E R12, desc[UR8][R32.64] ;  /* 0x00000008200cb981 */ /* 0x000f62000c1e1900 */
[----:B------:R-:W-:Y:S02]  /*1090*/  @!P5 SHF.L.U64.HI R36, R36, 0x1, R37 ;  /* 0x000000012424d819 */ /* 0x000fe40000010225 */
[----:B------:R-:W-:Y:S02]  /*10a0*/  MOV R14, RZ ;  /* 0x000000ff000e7202 */ /* 0x000fe40000000f00 */
[C---:B------:R-:W-:Y:S02]  /*10b0*/  @!P5 IADD3.X R27, R36.reuse, R29, RZ, P2, !PT ;  /* 0x0000001d241bd210 */ /* 0x040fe400017fe4ff */
[----:B------:R-:W-:Y:S02]  /*10c0*/  MOV R10, RZ ;  /* 0x000000ff000a7202 */ /* 0x000fe40000000f00 */
[----:B------:R-:W-:Y:S01]  /*10d0*/  @!P5 IADD3.X R29, R36, R25, RZ, P4, !PT ;  /* 0x00000019241dd210 */ /* 0x000fe200027fe4ff */
[----:B------:R-:W-:Y:S01]  /*10e0*/  BSSY B0, `(.L_x_750) ;  /* 0x000001a000007945 */ /* 0x000fe20003800000 */
[----:B------:R0:W5:Y:S01]  /*10f0*/  @!P5 LDG.E R14, desc[UR8][R26.64] ;  /* 0x000000081a0ed981 */ /* 0x000162000c1e1900 */
[----:B------:R-:W-:-:S03]  /*1100*/  CS2R R24, SRZ ;  /* 0x0000000000187805 */ /* 0x000fc6000001ff00 */
[----:B------:R1:W5:Y:S01]  /*1110*/  @!P5 LDG.E R10, desc[UR8][R28.64] ;  /* 0x000000081c0ad981 */ /* 0x000362000c1e1900 */
[----:B------:R-:W-:Y:S02]  /*1120*/  ISETP.NE.AND P5, PT, RZ, UR10, PT ;  /* 0x0000000aff007c0c */ /* 0x000fe4000bfa5270 */
[----:B0-----:R-:W-:Y:S01]  /*1130*/  CS2R R26, SRZ ;  /* 0x00000000001a7805 */ /* 0x001fe2000001ff00 */
[--C-:B------:R-:W-:Y:S02]  /*1140*/  HADD2.F32 R33, -RZ, R49.reuse.H0_H0 ;  /* 0x20000031ff217230 */ /* 0x100fe40000004100 */
[----:B------:R-:W-:Y:S02]  /*1150*/  HADD2.F32 R35, -RZ, R49.H1_H1 ;  /* 0x30000031ff237230 */ /* 0x000fe40000004100 */
[----:B----4-:R-:W-:-:S05]  /*1160*/  FFMA.FTZ R23, -R22, R22, R23 ;  /* 0x0000001616177223 */ /* 0x010fca0000010117 */
[----:B------:R-:W-:-:S13]  /*1170*/  FSETP.GTU.FTZ.AND P0, PT, R23, RZ, PT ;  /* 0x000000ff1700720b */ /* 0x000fda0003f1c000 */
[----:B------:R-:W0:Y:S02]  /*1180*/  @P0 LDC R32, c[0x0][0x250] ;  /* 0x00009400ff200b82 */ /* 0x000e240000000800 */
[----:B0-----:R-:W-:Y:S01]  /*1190*/  @P0 FADD.FTZ R32, R23, R32 ;  /* 0x0000002017200221 */ /* 0x001fe20000010000 */
[----:B------:R-:W-:-:S06]  /*11a0*/  MOV R23, 0x3f800000 ;  /* 0x3f80000000177802 */ /* 0x000fcc0000000f00 */
[----:B------:R1:W0:Y:S01]  /*11b0*/  @P0 MUFU.RSQ R23, R32 ;  /* 0x0000002000170308 */ /* 0x0002220000001400 */
[----:B------:R-:W-:-:S13]  /*11c0*/  ISETP.GT.U32.AND P0, PT, R61, 0x27f, PT ;  /* 0x0000027f3d00780c */ /* 0x000fda0003f04070 */
[----:B-1----:R-:W-:Y:S05]  /*11d0*/  @P0 BRA `(.L_x_751) ;  /* 0x0000000000280947 */ /* 0x002fea0003800000 */
[----:B------:R-:W-:Y:S01]  /*11e0*/  ISETP.NE.AND P0, PT, RZ, UR10, PT ;  /* 0x0000000aff007c0c */ /* 0x000fe2000bf05270 */
[----:B------:R-:W1:Y:S01]  /*11f0*/  LDC.64 R30, c[0x0][0x238] ;  /* 0x00008e00ff1e7b82 */ /* 0x000e620000000a00 */
[----:B------:R-:W-:-:S04]  /*1200*/  IADD3 R41, R62, R41, RZ ;  /* 0x000000293e297210 */ /* 0x000fc80007ffe0ff */
[----:B------:R-:W-:-:S07]  /*1210*/  SHF.R.S32.HI R32, RZ, 0x1f, R41 ;  /* 0x0000001fff207819 */ /* 0x000fce0000011429 */
[----:B------:R-:W2:Y:S01]  /*1220*/  @P0 LDC.64 R24, c[0x0][0x240] ;  /* 0x00009000ff180b82 */ /* 0x000ea20000000a00 */
[C---:B-1----:R-:W-:Y:S01]  /*1230*/  IMAD.WIDE R30, R41.reuse, 0x4, R30 ;  /* 0x00000004291e7825 */ /* 0x042fe200078e021e */
[----:B--2---:R-:W-:-:S04]  /*1240*/  @P0 LEA R28, P2, R41, R24, 0x2 ;  /* 0x00000018291c0211 */ /* 0x004fc800078410ff */
[----:B------:R-:W-:Y:S02]  /*1250*/  @P0 LEA.HI.X R29, R41, R25, R32, 0x2, P2 ;  /* 0x00000019291d0211 */ /* 0x000fe400010f1420 */
[----:B------:R1:W5:Y:S04]  /*1260*/  LDG.E.64 R24, desc[UR8][R30.64] ;  /* 0x000000081e187981 */ /* 0x000368000c1e1b00 */
[----:B------:R1:W5:Y:S03]  /*1270*/  @P0 LDG.E.64 R26, desc[UR8][R28.64] ;  /* 0x000000081c1a0981 */ /* 0x000366000c1e1b00 */
.L_x_751:
[----:B------:R-:W-:Y:S05]  /*1280*/  BSYNC B0 ;  /* 0x0000000000007941 */ /* 0x000fea0003800000 */
.L_x_750:
[C---:B-1----:R-:W-:Y:S01]  /*1290*/  FADD.FTZ R28, -R22.reuse, R33 ;  /* 0x00000021161c7221 */ /* 0x042fe20000010100 */
[----:B------:R-:W-:Y:S01]  /*12a0*/  FADD.FTZ R32, -R22, R35 ;  /* 0x0000002316207221 */ /* 0x000fe20000010100 */
[--C-:B-----5:R-:W-:Y:S02]  /*12b0*/  HADD2.F32 R31, -RZ, R48.reuse.H0_H0 ;  /* 0x20000030ff1f7230 */ /* 0x120fe40000004100 */
[-C--:B0-----:R-:W-:Y:S01]  /*12c0*/  FMUL.FTZ R29, R28, R23.reuse ;  /* 0x000000171c1d7220 */ /* 0x081fe20000410000 */
[----:B------:R-:W-:Y:S02]  /*12d0*/  HADD2.F32 R30, -RZ, R48.H1_H1 ;  /* 0x30000030ff1e7230 */ /* 0x000fe40000004100 */
        /* <DEDUP_REMOVED lines=20> */
.L_x_752:
[----:B------:R-:W-:Y:S01]  /*1420*/  FMUL.FTZ R32, R31, R24 ;  /* 0x000000181f207220 */ /* 0x000fe20000410000 */
[--C-:B------:R-:W-:Y:S02]  /*1430*/  HADD2.F32 R37, -RZ, R50.reuse.H0_H0 ;  /* 0x20000032ff257230 */ /* 0x100fe40000004100 */
[----:B------:R-:W-:Y:S01]  /*1440*/  FMUL.FTZ R34, R30, R25 ;  /* 0x000000191e227220 */ /* 0x000fe20000410000 */
[----:B------:R-:W-:Y:S02]  /*1450*/  HADD2.F32 R39, -RZ, R50.H1_H1 ;  /* 0x30000032ff277230 */ /* 0x000fe40000004100 */
[C---:B------:R-:W-:Y:S01]  /*1460*/  FFMA.FTZ R33, R29.reuse, R32, RZ ;  /* 0x000000201d217223 */ /* 0x040fe200000100ff */
[----:B------:R-:W-:Y:S01]  /*1470*/  FADD.FTZ R35, RZ, R32 ;  /* 0x00000020ff237221 */ /* 0x000fe20000010000 */
[C---:B------:R-:W-:Y:S01]  /*1480*/  FADD.FTZ R32, -R22.reuse, R37 ;  /* 0x0000002516207221 */ /* 0x040fe20000010100 */
[----:B------:R-:W-:Y:S01]  /*1490*/  FFMA.FTZ R40, R29, R31, RZ ;  /* 0x0000001f1d287223 */ /* 0x000fe200000100ff */
[----:B------:R-:W-:Y:S01]  /*14a0*/  FADD.FTZ R36, -R22, R39 ;  /* 0x0000002716247221 */ /* 0x000fe20000010100 */
[----:B------:R-:W-:Y:S01]  /*14b0*/  FFMA.FTZ R70, R28, R34, R33 ;  /* 0x000000221c467223 */ /* 0x000fe20000010021 */
[-C--:B------:R-:W-:Y:S01]  /*14c0*/  FMUL.FTZ R39, R32, R23.reuse ;  /* 0x0000001720277220 */ /* 0x080fe20000410000 */
[----:B------:R-:W-:Y:S01]  /*14d0*/  FADD.FTZ R72, R34, R35 ;  /* 0x0000002322487221 */ /* 0x000fe20000010000 */
[----:B------:R-:W-:Y:S01]  /*14e0*/  FMUL.FTZ R74, R36, R23 ;  /* 0x00000017244a7220 */ /* 0x000fe20000410000 */
[----:B------:R-:W-:-:S02]  /*14f0*/  HADD2.F32 R33, -RZ, R47.H0_H0 ;  /* 0x2000002fff217230 */ /* 0x000fc40000004100 */
[----:B------:R-:W-:Y:S01]  /*1500*/  HADD2.F32 R32, -RZ, R47.H1_H1 ;  /* 0x3000002fff207230 */ /* 0x000fe20000004100 */
        /* <DEDUP_REMOVED lines=19> */
.L_x_753:
[----:B------:R-:W-:Y:S01]  /*1640*/  FADD.FTZ R34, RZ, R31 ;  /* 0x0000001fff227221 */ /* 0x000fe20000010000 */
[----:B------:R-:W-:Y:S01]  /*1650*/  FMUL.FTZ R35, R33, R24 ;  /* 0x0000001821237220 */ /* 0x000fe20000410000 */
[C---:B------:R-:W-:Y:S01]  /*1660*/  FFMA.FTZ R29, R39.reuse, R33, R40 ;  /* 0x00000021271d7223 */ /* 0x040fe20000010028 */
[----:B------:R-:W-:Y:S01]  /*1670*/  FFMA.FTZ R37, R28, R30, RZ ;  /* 0x0000001e1c257223 */ /* 0x000fe200000100ff */
[----:B------:R-:W-:Y:S01]  /*1680*/  FADD.FTZ R31, R34, R33 ;  /* 0x00000021221f7221 */ /* 0x000fe20000010000 */
[----:B------:R-:W-:Y:S01]  /*1690*/  FADD.FTZ R33, RZ, R30 ;  /* 0x0000001eff217221 */ /* 0x000fe20000010000 */
[----:B------:R-:W-:Y:S01]  /*16a0*/  FFMA.FTZ R34, R39, R35, R70 ;  /* 0x0000002327227223 */ /* 0x000fe20000010046 */
[----:B------:R-:W-:Y:S01]  /*16b0*/  FFMA.FTZ R28, R74, R32, R37 ;  /* 0x000000204a1c7223 */ /* 0x000fe20000010025 */
[--C-:B------:R-:W-:Y:S02]  /*16c0*/  HADD2.F32 R37, -RZ, R45.reuse.H1_H1 ;  /* 0x3000002dff257230 */ /* 0x100fe40000004100 */
[----:B------:R-:W-:Y:S01]  /*16d0*/  FADD.FTZ R30, R33, R32 ;  /* 0x00000020211e7221 */ /* 0x000fe20000010000 */
[----:B------:R-:W-:Y:S01]  /*16e0*/  FMUL.FTZ R33, R32, R25 ;  /* 0x0000001920217220 */ /* 0x000fe20000410000 */
[----:B------:R-:W-:Y:S01]  /*16f0*/  FADD.FTZ R32, R72, R35 ;  /* 0x0000002348207221 */ /* 0x000fe20000010000 */
[----:B------:R-:W-:-:S02]  /*1700*/  HADD2.F32 R35, -RZ, R45.H0_H0 ;  /* 0x2000002dff237230 */ /* 0x000fc40000004100 */
[----:B------:R-:W-:Y:S01]  /*1710*/  FADD.FTZ R36, -R22, R37 ;  /* 0x0000002516247221 */ /* 0x000fe20000010100 */
[----:B------:R-:W-:Y:S01]  /*1720*/  FFMA.FTZ R63, R74, R33, R34 ;  /* 0x000000214a3f7223 */ /* 0x000fe20000010022 */
[----:B------:R-:W-:Y:S01]  /*1730*/  FADD.FTZ R65, R33, R32 ;  /* 0x0000002021417221 */ /* 0x000fe20000010000 */
[--C-:B------:R-:W-:Y:S02]  /*1740*/  HADD2.F32 R32, -RZ, R44.reuse.H0_H0 ;  /* 0x2000002cff207230 */ /* 0x100fe40000004100 */
[----:B------:R-:W-:Y:S01]  /*1750*/  FADD.FTZ R34, -R22, R35 ;  /* 0x0000002316227221 */ /* 0x000fe20000010100 */
[-C--:B------:R-:W-:Y:S01]  /*1760*/  FMUL.FTZ R70, R36, R23.reuse ;  /* 0x0000001724467220 */ /* 0x080fe20000410000 */
[----:B------:R-:W-:Y:S02]  /*1770*/  HADD2.F32 R33, -RZ, R44.H1_H1 ;  /* 0x3000002cff217230 */ /* 0x000fe40000004100 */
[----:B------:R-:W-:Y:S01]  /*1780*/  FMUL.FTZ R71, R34, R23 ;  /* 0x0000001722477220 */ /* 0x000fe20000410000 */
[----:B------:R-:W-:Y:S06]  /*1790*/  @!P5 BRA `(.L_x_754) ;  /* 0x000000000048d947 */ /* 0x000fec0003800000 */
[----:B------:R-:W-:-:S04]  /*17a0*/  FFMA.FTZ R34, R71, R24, R26 ;  /* 0x0000001847227223 */ /* 0x000fc8000001001a */
[----:B------:R-:W-:-:S06]  /*17b0*/  FMUL.FTZ R35, R34, -1.4426950216293334961 ;  /* 0xbfb8aa3b22237820 */ /* 0x000fcc0000410000 */
[----:B------:R-:W0:Y:S02]  /*17c0*/  MUFU.EX2 R35, R35 ;  /* 0x0000002300237308 */ /* 0x000e240000000800 */
[----:B0-----:R-:W-:-:S06]  /*17d0*/  FADD.FTZ R36, R35, 1 ;  /* 0x3f80000023247421 */ /* 0x001fcc0000010000 */
[----:B------:R-:W0:Y:S02]  /*17e0*/  MUFU.RCP R37, R36 ;  /* 0x0000002400257308 */ /* 0x000e240000001000 */
[----:B0-----:R-:W-:Y:S01]  /*17f0*/  FADD.FTZ R41, -R37, 1 ;  /* 0x3f80000025297421 */ /* 0x001fe20000010100 */
[----:B------:R-:W-:Y:S01]  /*1800*/  FMUL.FTZ R39, R32, R37 ;  /* 0x0000002520277220 */ /* 0x000fe20000410000 */
[----:B------:R-:W-:Y:S02]  /*1810*/  FFMA.FTZ R32, R70, R25, R27 ;  /* 0x0000001946207223 */ /* 0x000fe4000001001b */
[----:B------:R-:W-:Y:S02]  /*1820*/  FFMA.FTZ R40, R34, R41, 1 ;  /* 0x3f80000022287423 */ /* 0x000fe40000010029 */
[----:B------:R-:W-:-:S06]  /*1830*/  FMUL.FTZ R34, R32, -1.4426950216293334961 ;  /* 0xbfb8aa3b20227820 */ /* 0x000fcc0000410000 */
[----:B------:R-:W0:Y:S02]  /*1840*/  MUFU.EX2 R34, R34 ;  /* 0x0000002200227308 */ /* 0x000e240000000800 */
[----:B0-----:R-:W-:-:S06]  /*1850*/  FADD.FTZ R37, R34, 1 ;  /* 0x3f80000022257421 */ /* 0x001fcc0000010000 */
[----:B------:R-:W0:Y:S02]  /*1860*/  MUFU.RCP R38, R37 ;  /* 0x0000002500267308 */ /* 0x000e240000001000 */
[----:B0-----:R-:W-:Y:S01]  /*1870*/  FADD.FTZ R35, -R38, 1 ;  /* 0x3f80000026237421 */ /* 0x001fe20000010100 */
[----:B------:R-:W-:-:S03]  /*1880*/  FMUL.FTZ R33, R33, R38 ;  /* 0x0000002621217220 */ /* 0x000fc60000410000 */
[----:B------:R-:W-:Y:S01]  /*1890*/  FFMA.FTZ R36, R32, R35, 1 ;  /* 0x3f80000020247423 */ /* 0x000fe20000010023 */
[----:B------:R-:W-:-:S03]  /*18a0*/  FMUL.FTZ R32, R39, R40 ;  /* 0x0000002827207220 */ /* 0x000fc60000410000 */
[----:B------:R-:W-:-:S07]  /*18b0*/  FMUL.FTZ R33, R33, R36 ;  /* 0x0000002421217220 */ /* 0x000fce0000410000 */
.L_x_754:
[----:B------:R-:W-:Y:S01]  /*18c0*/  FMUL.FTZ R34, R32, R24 ;  /* 0x0000001820227220 */ /* 0x000fe20000410000 */
[----:B------:R-:W-:Y:S01]  /*18d0*/  FADD.FTZ R31, R31, R32 ;  /* 0x000000201f1f7221 */ /* 0x000fe20000010000 */
[C---:B------:R-:W-:Y:S01]  /*18e0*/  FFMA.FTZ R29, R71.reuse, R32, R29 ;  /* 0x00000020471d7223 */ /* 0x040fe2000001001d */
[----:B------:R-:W-:Y:S01]  /*18f0*/  FADD.FTZ R30, R30, R33 ;  /* 0x000000211e1e7221 */ /* 0x000fe20000010000 */
[----:B------:R-:W-:Y:S01]  /*1900*/  FFMA.FTZ R28, R70, R33, R28 ;  /* 0x00000021461c7223 */ /* 0x000fe2000001001c */
[----:B------:R-:W-:Y:S01]  /*1910*/  FFMA.FTZ R32, R71, R34, R63 ;  /* 0x0000002247207223 */ /* 0x000fe2000001003f */
[----:B------:R-:W-:Y:S01]  /*1920*/  FMUL.FTZ R33, R33, R25 ;  /* 0x0000001921217220 */ /* 0x000fe20000410000 */
[--C-:B------:R-:W-:Y:S02]  /*1930*/  HADD2.F32 R35, -RZ, R46.reuse.H0_H0 ;  /* 0x2000002eff237230 */ /* 0x100fe40000004100 */
[----:B------:R-:W-:Y:S01]  /*1940*/  FADD.FTZ R34, R65, R34 ;  /* 0x0000002241227221 */ /* 0x000fe20000010000 */
[----:B------:R-:W-:-:S02]  /*1950*/  HADD2.F32 R37, -RZ, R46.H1_H1 ;  /* 0x3000002eff257230 */ /* 0x000fc40000004100 */
[----:B------:R-:W-:Y:S01]  /*1960*/  FFMA.FTZ R63, R70, R33, R32 ;  /* 0x00000021463f7223 */ /* 0x000fe20000010020 */
[C---:B------:R-:W-:Y:S01]  /*1970*/  FADD.FTZ R32, -R22.reuse, R35 ;  /* 0x0000002316207221 */ /* 0x040fe20000010100 */
[----:B------:R-:W-:Y:S01]  /*1980*/  FADD.FTZ R65, R33, R34 ;  /* 0x0000002221417221 */ /* 0x000fe20000010000 */
[----:B------:R-:W-:Y:S01]  /*1990*/  FADD.FTZ R36, -R22, R37 ;  /* 0x0000002516247221 */ /* 0x000fe20000010100 */
[--C-:B------:R-:W-:Y:S02]  /*19a0*/  HADD2.F32 R33, -RZ, R43.reuse.H1_H1 ;  /* 0x3000002bff217230 */ /* 0x100fe40000004100 */
[-C--:B------:R-:W-:Y:S01]  /*19b0*/  FMUL.FTZ R71, R32, R23.reuse ;  /* 0x0000001720477220 */ /* 0x080fe20000410000 */
[----:B------:R-:W-:Y:S02]  /*19c0*/  HADD2.F32 R32, -RZ, R43.H0_H0 ;  /* 0x2000002bff207230 */ /* 0x000fe40000004100 */
        /* <DEDUP_REMOVED lines=20> */
.L_x_755:
        /* <DEDUP_REMOVED lines=37> */
.L_x_756:
[----:B------:R-:W-:Y:S01]  /*1d60*/  FMUL.FTZ R34, R32, R24 ;  /* 0x0000001820227220 */ /* 0x000fe20000410000 */
[----:B------:R-:W-:Y:S01]  /*1d70*/  FADD.FTZ R31, R31, R32 ;  /* 0x000000201f1f7221 */ /* 0x000fe20000010000 */
[C---:B------:R-:W-:Y:S01]  /*1d80*/  FFMA.FTZ R29, R71.reuse, R32, R29 ;  /* 0x00000020471d7223 */ /* 0x040fe2000001001d */
[----:B------:R-:W-:Y:S01]  /*1d90*/  FADD.FTZ R32, R30, R33 ;  /* 0x000000211e207221 */ /* 0x000fe20000010000 */
[C---:B------:R-:W-:Y:S01]  /*1da0*/  FFMA.FTZ R30, R70.reuse, R33, R28 ;  /* 0x00000021461e7223 */ /* 0x040fe2000001001c */
[----:B------:R-:W-:Y:S01]  /*1db0*/  FFMA.FTZ R35, R71, R34, R63 ;  /* 0x0000002247237223 */ /* 0x000fe2000001003f */
[----:B------:R-:W-:Y:S01]  /*1dc0*/  FMUL.FTZ R28, R33, R25 ;  /* 0x00000019211c7220 */ /* 0x000fe20000410000 */
[--C-:B------:R-:W-:Y:S02]  /*1dd0*/  HADD2.F32 R37, -RZ, R42.reuse.H1_H1 ;  /* 0x3000002aff257230 */ /* 0x100fe40000004100 */
[----:B------:R-:W-:Y:S01]  /*1de0*/  FADD.FTZ R33, R65, R34 ;  /* 0x0000002241217221 */ /* 0x000fe20000010000 */
[----:B------:R-:W-:Y:S01]  /*1df0*/  FFMA.FTZ R63, R70, R28, R35 ;  /* 0x0000001c463f7223 */ /* 0x000fe20000010023 */
[----:B------:R-:W-:-:S02]  /*1e00*/  HADD2.F32 R35, -RZ, R42.H0_H0 ;  /* 0x2000002aff237230 */ /* 0x000fc40000004100 */
[----:B------:R-:W-:Y:S01]  /*1e10*/  FADD.FTZ R36, -R22, R37 ;  /* 0x0000002516247221 */ /* 0x000fe20000010100 */
        /* <DEDUP_REMOVED lines=25> */
.L_x_757:
        /* <DEDUP_REMOVED lines=12> */
[----:B------:R-:W-:Y:S02]  /*2070*/  FADD.FTZ R40, R30, R35 ;  /* 0x000000231e287221 */ /* 0x000fe40000010000 */
[----:B------:R-:W-:Y:S01]  /*2080*/  FADD.FTZ R34, -R22, R29 ;  /* 0x0000001d16227221 */ /* 0x000fe20000010100 */
[-C--:B------:R-:W-:Y:S01]  /*2090*/  FMUL.FTZ R72, R36, R23.reuse ;  /* 0x0000001724487220 */ /* 0x080fe20000410000 */
[--C-:B------:R-:W-:Y:S02]  /*20a0*/  HADD2.F32 R29, -RZ, R8.reuse.H1_H1 ;  /* 0x30000008ff1d7230 */ /* 0x100fe40000004100 */
[----:B------:R-:W-:Y:S01]  /*20b0*/  FMUL.FTZ R41, R34, R23 ;  /* 0x0000001722297220 */ /* 0x000fe20000410000 */
[----:B------:R-:W-:Y:S01]  /*20c0*/  HADD2.F32 R34, -RZ, R8.H0_H0 ;  /* 0x20000008ff227230 */ /* 0x000fe20000004100 */
        /* <DEDUP_REMOVED lines=19> */
.L_x_758:
[----:B------:R-:W-:Y:S01]  /*2200*/  FMUL.FTZ R35, R34, R24 ;  /* 0x0000001822237220 */ /* 0x000fe20000410000 */
[----:B------:R-:W-:Y:S01]  /*2210*/  FADD.FTZ R30, R31, R34 ;  /* 0x000000221f1e7221 */ /* 0x000fe20000010000 */
[----:B------:R-:W-:Y:S01]  /*2220*/  FFMA.FTZ R31, R41, R34, R33 ;  /* 0x00000022291f7223 */ /* 0x000fe20000010021 */
[----:B------:R-:W-:Y:S01]  /*2230*/  FMUL.FTZ R34, R29, R25 ;  /* 0x000000191d227220 */ /* 0x000fe20000410000 */
[----:B------:R-:W-:Y:S01]  /*2240*/  FFMA.FTZ R33, R41, R35, R70 ;  /* 0x0000002329217223 */ /* 0x000fe20000010046 */
[----:B------:R-:W-:Y:S01]  /*2250*/  FADD.FTZ R35, R40, R35 ;  /* 0x0000002328237221 */ /* 0x000fe20000010000 */
[C---:B------:R-:W-:Y:S02]  /*2260*/  FFMA.FTZ R32, R72.reuse, R29, R32 ;  /* 0x0000001d48207223 */ /* 0x040fe40000010020 */
[----:B------:R-:W-:Y:S01]  /*2270*/  FFMA.FTZ R72, R72, R34, R33 ;  /* 0x0000002248487223 */ /* 0x000fe20000010021 */
[----:B------:R-:W-:Y:S01]  /*2280*/  FADD.FTZ R63, R34, R35 ;  /* 0x00000023223f7221 */ /* 0x000fe20000010000 */
[----:B------:R-:W-:-:S02]  /*2290*/  HADD2.F32 R33, -RZ, R14.H0_H0 ;  /* 0x2000000eff217230 */ /* 0x000fc40000004100 */
[----:B------:R-:W-:-:S03]  /*22a0*/  HADD2.F32 R35, -RZ, R14.H1_H1 ;  /* 0x3000000eff237230 */ /* 0x000fc60000004100 */
[C---:B------:R-:W-:Y:S02]  /*22b0*/  FADD.FTZ R34, -R22.reuse, R33 ;  /* 0x0000002116227221 */ /* 0x040fe40000010100 */
[----:B------:R-:W-:Y:S01]  /*22c0*/  FADD.FTZ R36, -R22, R35 ;  /* 0x0000002316247221 */ /* 0x000fe20000010100 */
[--C-:B------:R-:W-:Y:S02]  /*22d0*/  HADD2.F32 R35, -RZ, R10.reuse.H1_H1 ;  /* 0x3000000aff237230 */ /* 0x100fe40000004100 */
[-C--:B------:R-:W-:Y:S01]  /*22e0*/  FMUL.FTZ R33, R34, R23.reuse ;  /* 0x0000001722217220 */ /* 0x080fe20000410000 */
        /* <DEDUP_REMOVED lines=10> */
[----:B------:R-:W-:-:S04]  /*2390*/  FFMA.FTZ R37, R37, R40, 1 ;  /* 0x3f80000025257423 */ /* 0x000fc80000010028 */
[----:B------:R-:W-:Y:S01]  /*23a0*/  FMUL.FTZ R36, R36, R37 ;  /* 0x0000002524247220 */ /* 0x000fe20000410000 */
[----:B------:R-:W-:-:S04]  /*23b0*/  FFMA.FTZ R37, R34, R25, R27 ;  /* 0x0000001922257223 */ /* 0x000fc8000001001b */
        /* <DEDUP_REMOVED lines=8> */
.L_x_759:
[----:B------:R-:W-:Y:S01]  /*2440*/  FMUL.FTZ R38, R36, R24 ;  /* 0x0000001824267220 */ /* 0x000fe20000410000 */
[C---:B------:R-:W-:Y:S01]  /*2450*/  ISETP.GT.AND P0, PT, R0.reuse, 0x1e, PT ;  /* 0x0000001e0000780c */ /* 0x040fe20003f04270 */
[----:B------:R-:W0:Y:S01]  /*2460*/  S2UR UR11, SR_CgaCtaId ;  /* 0x00000000000b79c3 */ /* 0x000e220000008800 */
[----:B------:R-:W-:Y:S01]  /*2470*/  UMOV UR6, 0x400 ;  /* 0x0000040000067882 */ /* 0x000fe20000000000 */
[----:B------:R-:W-:Y:S01]  /*2480*/  FFMA.FTZ R37, R33, R38, R72 ;  /* 0x0000002621257223 */ /* 0x000fe20000010048 */
[----:B------:R-:W-:Y:S01]  /*2490*/  FADD.FTZ R39, R63, R38 ;  /* 0x000000263f277221 */ /* 0x000fe20000010000 */
[----:B------:R-:W-:Y:S01]  /*24a0*/  FMUL.FTZ R38, R35, R25 ;  /* 0x0000001923267220 */ /* 0x000fe20000410000 */
[----:B------:R-:W-:Y:S01]  /*24b0*/  UIADD3 UR5, UR6, 0xd0, URZ ;  /* 0x000000d006057890 */ /* 0x000fe2000fffe03f */
[----:B------:R-:W-:Y:S01]  /*24c0*/  ISETP.NE.AND P3, PT, R0, RZ, PT ;  /* 0x000000ff0000720c */ /* 0x000fe20003f65270 */
[----:B------:R-:W-:Y:S01]  /*24d0*/  FADD.FTZ R70, R28, R29 ;  /* 0x0000001d1c467221 */ /* 0x000fe20000010000 */
[----:B------:R-:W-:Y:S01]  /*24e0*/  FFMA.FTZ R40, R34, R38, R37 ;  /* 0x0000002622287223 */ /* 0x000fe20000010025 */
[----:B------:R-:W-:Y:S01]  /*24f0*/  FADD.FTZ R41, R38, R39 ;  /* 0x0000002726297221 */ /* 0x000fe20000010000 */
[----:B------:R-:W-:Y:S01]  /*2500*/  ISETP.NE.AND P2, PT, R61, RZ, PT ;  /* 0x000000ff3d00720c */ /* 0x000fe20003f45270 */
[----:B------:R-:W-:Y:S01]  /*2510*/  FFMA.FTZ R28, R33, R36, R31 ;  /* 0x00000024211c7223 */ /* 0x000fe2000001001f */
[----:B------:R-:W-:Y:S01]  /*2520*/  FFMA.FTZ R29, R34, R35, R32 ;  /* 0x00000023221d7223 */ /* 0x000fe20000010020 */
[----:B------:R-:W1:Y:S01]  /*2530*/  SHFL.DOWN PT, R37, R40, 0x1, 0x1f ;  /* 0x08201f0028257f89 */ /* 0x000e6200000e0000 */
[----:B------:R-:W-:Y:S01]  /*2540*/  FADD.FTZ R30, R30, R36 ;  /* 0x000000241e1e7221 */ /* 0x000fe20000010000 */
[----:B------:R-:W-:Y:S01]  /*2550*/  FADD.FTZ R31, R70, R35 ;  /* 0x00000023461f7221 */ /* 0x000fe20000010000 */
[----:B------:R-:W-:Y:S01]  /*2560*/  BSSY B0, `(.L_x_760) ;  /* 0x0000050000007945 */ /* 0x000fe20003800000 */
[----:B------:R-:W2:Y:S01]  /*2570*/  SHFL.DOWN PT, R38, R41, 0x1, 0x1f ;  /* 0x08201f0029267f89 */ /* 0x000ea200000e0000 */
[----:B------:R-:W-:Y:S01]  /*2580*/  ISETP.GT.U32.AND P4, PT, R61, 0x13, PT ;  /* 0x000000133d00780c */ /* 0x000fe20003f84070 */
[----:B0-----:R-:W-:-:S06]  /*2590*/  ULEA UR5, UR11, UR5, 0x18 ;  /* 0x000000050b057291 */ /* 0x001fcc000f8ec03f */
        /* <DEDUP_REMOVED lines=23> */
[----:B-1----:R-:W-:-:S05]  /*2710*/  @!P0 FADD.FTZ R41, R41, R38 ;  /* 0x0000002629298221 */ /* 0x002fca0000010000 */
[----:B------:R0:W-:Y:S01]  /*2720*/  @!P3 STS.64 [R2+0x18], R40 ;  /* 0x000018280200b388 */ /* 0x0001e20000000a00 */
[----:B------:R-:W-:Y:S06]  /*2730*/  BAR.SYNC.DEFER_BLOCKING 0x0 ;  /* 0x0000000000007b1d */ /* 0x000fec0000010000 */
[----:B------:R-:W-:Y:S05]  /*2740*/  @P2 BRA `(.L_x_761) ;  /* 0x0000000000c42947 */ /* 0x000fea0003800000 */
[----:B------:R-:W-:-:S09]  /*2750*/  ULEA UR5, UR11, UR6, 0x18 ;  /* 0x000000060b057291 */ /* 0x000fd2000f8ec03f */
[----:B------:R-:W1:Y:S04]  /*2760*/  LDS.128 R32, [UR5+0x20] ;  /* 0x00002005ff207984 */ /* 0x000e680008000c00 */
[----:B------:R-:W2:Y:S01]  /*2770*/  LDS.128 R36, [UR5+0x30] ;  /* 0x00003005ff247984 */ /* 0x000ea20008000c00 */
[----:B-1----:R-:W-:Y:S01]  /*2780*/  FADD.FTZ R65, R40, R32 ;  /* 0x0000002028417221 */ /* 0x002fe20000010000 */
[----:B------:R-:W-:Y:S02]  /*2790*/  FADD.FTZ R32, R41, R33 ;  /* 0x0000002129207221 */ /* 0x000fe40000010000 */
[----:B0-----:R-:W-:Y:S01]  /*27a0*/  LDS.64 R40, [UR5+0xb0] ;  /* 0x0000b005ff287984 */ /* 0x001fe20008000a00 */
[----:B------:R-:W-:Y:S01]  /*27b0*/  FADD.FTZ R65, R65, R34 ;  /* 0x0000002241417221 */ /* 0x000fe20000010000 */
[----:B------:R-:W-:-:S03]  /*27c0*/  FADD.FTZ R32, R32, R35 ;  /* 0x0000002320207221 */ /* 0x000fc60000010000 */
[----:B--2---:R-:W-:Y:S01]  /*27d0*/  FADD.FTZ R65, R65, R36 ;  /* 0x0000002441417221 */ /* 0x004fe20000010000 */
[----:B------:R-:W-:Y:S02]  /*27e0*/  FADD.FTZ R36, R32, R37 ;  /* 0x0000002520247221 */ /* 0x000fe40000010000 */
[----:B------:R-:W0:Y:S01]  /*27f0*/  LDS.128 R32, [UR5+0x40] ;  /* 0x00004005ff207984 */ /* 0x000e220008000c00 */
[----:B------:R-:W-:Y:S01]  /*2800*/  FADD.FTZ R65, R65, R38 ;  /* 0x0000002641417221 */ /* 0x000fe20000010000 */
[----:B------:R-:W-:-:S03]  /*2810*/  FADD.FTZ R36, R36, R39 ;  /* 0x0000002724247221 */ /* 0x000fc60000010000 */
[----:B0-----:R-:W-:Y:S01]  /*2820*/  FADD.FTZ R65, R65, R32 ;  /* 0x0000002041417221 */ /* 0x001fe20000010000 */
        /* <DEDUP_REMOVED lines=23> */
[----:B------:R-:W-:-:S04]  /*29a0*/  FADD.FTZ R32, R32, R35 ;  /* 0x0000002320207221 */ /* 0x000fc80000010000 */
[----:B0-----:R-:W-:Y:S01]  /*29b0*/  FADD.FTZ R32, R32, R37 ;  /* 0x0000002520207221 */ /* 0x001fe20000010000 */
[----:B------:R-:W-:-:S03]  /*29c0*/  FADD.FTZ R65, R65, R36 ;  /* 0x0000002441417221 */ /* 0x000fc60000010000 */
[----:B------:R-:W-:Y:S01]  /*29d0*/  FADD.FTZ R36, R32, R39 ;  /* 0x0000002720247221 */ /* 0x000fe20000010000 */
[----:B------:R-:W-:Y:S01]  /*29e0*/  FADD.FTZ R65, R65, R38 ;  /* 0x0000002641417221 */ /* 0x000fe20000010000 */
[----:B------:R-:W0:Y:S03]  /*29f0*/  LDS.128 R32, [UR5+0xa0] ;  /* 0x0000a005ff207984 */ /* 0x000e260008000c00 */
[----:B0-----:R-:W-:Y:S01]  /*2a00*/  FADD.FTZ R65, R65, R32 ;  /* 0x0000002041417221 */ /* 0x001fe20000010000 */
[----:B------:R-:W-:-:S03]  /*2a10*/  FADD.FTZ R36, R36, R33 ;  /* 0x0000002124247221 */ /* 0x000fc60000010000 */
[----:B------:R-:W-:Y:S01]  /*2a20*/  FADD.FTZ R65, R65, R34 ;  /* 0x0000002241417221 */ /* 0x000fe20000010000 */
[----:B------:R-:W-:-:S03]  /*2a30*/  FADD.FTZ R36, R36, R35 ;  /* 0x0000002324247221 */ /* 0x000fc60000010000 */
[----:B------:R-:W-:Y:S01]  /*2a40*/  FADD.FTZ R40, R65, R40 ;  /* 0x0000002841287221 */ /* 0x000fe20000010000 */
[----:B------:R-:W-:-:S07]  /*2a50*/  FADD.FTZ R41, R36, R41 ;  /* 0x0000002924297221 */ /* 0x000fce0000010000 */
.L_x_761:
[----:B------:R-:W-:Y:S05]  /*2a60*/  BSYNC B0 ;  /* 0x0000000000007941 */ /* 0x000fea0003800000 */
.L_x_760:
        /* <DEDUP_REMOVED lines=14> */
[----:B-1----:R-:W-:Y:S01]  /*2b50*/  FADD.FTZ R65, R65, R28 ;  /* 0x0000001c41417221 */ /* 0x002fe20000010000 */
        /* <DEDUP_REMOVED lines=131> */
[----:B------:R-:W1:Y:S01]  /*3390*/  LDS.128 R32, [R63+0x2580] ;  /* 0x002580003f207984 */ /* 0x000e620000000c00 */
[----:B------:R-:W-:Y:S01]  /*33a0*/  FADD.FTZ R37, R37, R30 ;  /* 0x0000001e25257221 */ /* 0x000fe20000010000 */
[----:B------:R-:W-:-:S02]  /*33b0*/  FADD.FTZ R36, R36, R31 ;  /* 0x0000001f24247221 */ /* 0x000fc40000010000 */
        /* <DEDUP_REMOVED lines=8> */
[----:B------:R-:W-:-:S07]  /*3440*/  FADD.FTZ R31, R36, R31 ;  /* 0x0000001f241f7221 */ /* 0x000fce0000010000 */
.L_x_763:
[----:B------:R-:W-:Y:S05]  /*3450*/  BSYNC B0 ;  /* 0x0000000000007941 */ /* 0x000fea0003800000 */
.L_x_762:
        /* <DEDUP_REMOVED lines=18> */
.L_x_765:
[----:B------:R-:W-:Y:S05]  /*3580*/  BSYNC B0 ;  /* 0x0000000000007941 */ /* 0x000fea0003800000 */
.L_x_764:
[----:B------:R-:W-:Y:S05]  /*3590*/  @!P0 BRA `(.L_x_766) ;  /* 0x0000001000888947 */ /* 0x000fea0003800000 */
[----:B--2---:R-:W1:Y:S01]  /*35a0*/  LDC R36, c[0x0][0x10] ;  /* 0x00000400ff247b82 */ /* 0x004e620000000800 */
[----:B------:R-:W2:Y:S01]  /*35b0*/  S2R R35, SR_CTAID.Y ;  /* 0x0000000000237919 */ /* 0x000ea20000002600 */
[----:B------:R-:W-:-:S06]  /*35c0*/  LOP3.LUT R31, R51, 0x1, RZ, 0xc0, !PT ;  /* 0x00000001331f7812 */ /* 0x000fcc00078ec0ff */
[----:B------:R-:W3:Y:S08]  /*35d0*/  LDC.64 R28, c[0x0][0x258] ;  /* 0x00009600ff1c7b82 */ /* 0x000ef00000000a00 */
[----:B------:R-:W4:Y:S01]  /*35e0*/  LDC.64 R64, c[0x0][0x260] ;  /* 0x00009800ff407b82 */ /* 0x000f220000000a00 */
[----:B-1----:R-:W-:-:S04]  /*35f0*/  IMAD R31, R31, R36, RZ ;  /* 0x000000241f1f7224 */ /* 0x002fc800078e02ff */
        /* <DEDUP_REMOVED lines=19> */
[----:B-1----:R-:W-:-:S13]  /*3730*/  ISETP.EQ.U32.AND P3, PT, R0, UR6, PT ;  /* 0x0000000600007c0c */ /* 0x002fda000bf62070 */
[----:B------:R-:W-:Y:S06]  /*3740*/  @P3 MEMBAR.ALL.GPU ;  /* 0x0000000000003992 */ /* 0x000fec000000a000 */
[----:B------:R-:W-:-:S00]  /*3750*/  @P3 ERRBAR ;  /* 0x00000000000039ab */ /* 0x000fc00000000000 */
[----:B------:R-:W-:Y:S06]  /*3760*/  @P3 CGAERRBAR ;  /* 0x00000000000035ab */ /* 0x000fec0000000000 */
[----:B------:R2:W-:Y:S01]  /*3770*/  @P3 REDG.E.ADD.S32.STRONG.GPU desc[UR8][R28.64], R33 ;  /* 0x000000211c00398e */ /* 0x0005e2000c10e388 */
[----:B------:R-:W-:Y:S05]  /*3780*/  @!P0 BRA `(.L_x_767) ;  /* 0x0000000000148947 */ /* 0x000fea0003800000 */
.L_x_768:
[----:B--2---:R-:W2:Y:S04]  /*3790*/  LDG.E.STRONG.GPU R30, desc[UR8][R28.64] ;  /* 0x000000081c1e7981 */ /* 0x004ea8000c1ef900 */
[----:B--2---:R-:W-:Y:S01]  /*37a0*/  CCTL.IVALL ;  /* 0x00000000ff00798f */ /* 0x004fe20002000000 */
[----:B------:R-:W-:Y:S05]  /*37b0*/  YIELD ;  /* 0x0000000000007946 */ /* 0x000fea0003800000 */
[----:B------:R-:W-:-:S13]  /*37c0*/  ISETP.NE.AND P0, PT, R30, R37, PT ;  /* 0x000000251e00720c */ /* 0x000fda0003f05270 */
[----:B------:R-:W-:Y:S05]  /*37d0*/  @P0 BRA `(.L_x_768) ;  /* 0xfffffffc00ec0947 */ /* 0x000fea000383ffff */
.L_x_767:
[----:B------:R-:W-:Y:S01]  /*37e0*/  ISETP.NE.AND P0, PT, R34, RZ, PT ;  /* 0x000000ff2200720c */ /* 0x000fe20003f05270 */
[----:B------:R-:W-:Y:S05]  /*37f0*/  WARPSYNC.ALL ;  /* 0x0000000000007948 */ /* 0x000fea0003800000 */
[----:B------:R-:W-:Y:S07]  /*3800*/  BAR.SYNC.DEFER_BLOCKING 0x0 ;  /* 0x0000000000007b1d */ /* 0x000fee0000010000 */
[----:B------:R-:W-:Y:S05]  /*3810*/  @!P0 BRA `(.L_x_766) ;  /* 0x0000000c00e88947 */ /* 0x000fea0003800000 */
[----:B--2---:R-:W-:Y:S01]  /*3820*/  IADD3 R28, R34, -0x1, RZ ;  /* 0xffffffff221c7810 */ /* 0x004fe20007ffe0ff */
        /* <DEDUP_REMOVED lines=12> */
.L_x_772:
[----:B------:R-:W-:-:S13]  /*38f0*/  ISETP.EQ.OR P6, PT, R38, UR7, P2 ;  /* 0x0000000726007c0c */ /* 0x000fda00097c2670 */
[----:B------:R-:W-:-:S04]  /*3900*/  @!P6 IMAD R31, R36, R38, R35 ;  /* 0x00000026241fe224 */ /* 0x000fc800078e0223 */
[----:B------:R-:W-:-:S06]  /*3910*/  @!P6 IMAD.WIDE.U32 R30, R31, 0x8, R64 ;  /* 0x000000081f1ee825 */ /* 0x000fcc00078e0040 */
[----:B------:R-:W0:Y:S01]  /*3920*/  @!P6 LDG.E.64 R30, desc[UR8][R30.64] ;  /* 0x000000081e1ee981 */ /* 0x000e22000c1e1b00 */
[----:B------:R-:W-:-:S04]  /*3930*/  IADD3 R29, R38, 0x1, RZ ;  /* 0x00000001261d7810 */ /* 0x000fc80007ffe0ff */
[----:B------:R-:W-:Y:S02]  /*3940*/  ISETP.EQ.OR P3, PT, R29, UR7, P2 ;  /* 0x000000071d007c0c */ /* 0x000fe40009762670 */
[----:B------:R-:W-:-:S04]  /*3950*/  IADD3 R33, R38, 0x2, RZ ;  /* 0x0000000226217810 */ /* 0x000fc80007ffe0ff */
[----:B------:R-:W-:-:S07]  /*3960*/  ISETP.EQ.OR P4, PT, R33, UR7, P2 ;  /* 0x0000000721007c0c */ /* 0x000fce0009782670 */
[----:B------:R-:W-:-:S04]  /*3970*/  @!P3 IMAD R29, R36, R29, R35 ;  /* 0x0000001d241db224 */ /* 0x000fc800078e0223 */
[----:B------:R-:W-:-:S04]  /*3980*/  @!P3 IMAD.WIDE.U32 R28, R29, 0x8, R64 ;  /* 0x000000081d1cb825 */ /* 0x000fc800078e0040 */
[----:B------:R-:W-:Y:S02]  /*3990*/  @!P4 IMAD R33, R36, R33, R35 ;  /* 0x000000212421c224 */ /* 0x000fe400078e0223 */
[----:B------:R-:W2:Y:S02]  /*39a0*/  @!P3 LDG.E.64 R28, desc[UR8][R28.64] ;  /* 0x000000081c1cb981 */ /* 0x000ea4000c1e1b00 */
[----:B------:R-:W-:-:S06]  /*39b0*/  @!P4 IMAD.WIDE.U32 R32, R33, 0x8, R64 ;  /* 0x000000082120c825 */ /* 0x000fcc00078e0040 */
[----:B------:R-:W3:Y:S01]  /*39c0*/  @!P4 LDG.E.64 R32, desc[UR8][R32.64] ;  /* 0x000000082020c981 */ /* 0x000ee2000c1e1b00 */
[----:B0-----:R-:W-:Y:S01]  /*39d0*/  @!P6 FADD.FTZ R41, R41, R31 ;  /* 0x0000001f2929e221 */ /* 0x001fe20000010000 */
[----:B------:R-:W-:Y:S01]  /*39e0*/  IADD3 R31, R38, 0x3, RZ ;  /* 0x00000003261f7810 */ /* 0x000fe20007ffe0ff */
[----:B------:R-:W-:-:S03]  /*39f0*/  @!P6 FADD.FTZ R40, R40, R30 ;  /* 0x0000001e2828e221 */ /* 0x000fc60000010000 */
[----:B------:R-:W-:-:S13]  /*3a00*/  ISETP.EQ.OR P6, PT, R31, UR7, P2 ;  /* 0x000000071f007c0c */ /* 0x000fda00097c2670 */
[----:B------:R-:W-:-:S04]  /*3a10*/  @!P6 IMAD R31, R36, R31, R35 ;  /* 0x0000001f241fe224 */ /* 0x000fc800078e0223 */
[----:B------:R-:W-:-:S06]  /*3a20*/  @!P6 IMAD.WIDE.U32 R30, R31, 0x8, R64 ;  /* 0x000000081f1ee825 */ /* 0x000fcc00078e0040 */
[----:B------:R-:W4:Y:S01]  /*3a30*/  @!P6 LDG.E.64 R30, desc[UR8][R30.64] ;  /* 0x000000081e1ee981 */ /* 0x000f22000c1e1b00 */
[----:B--2---:R-:W-:Y:S01]  /*3a40*/  @!P3 FADD.FTZ R41, R41, R29 ;  /* 0x0000001d2929b221 */ /* 0x004fe20000010000 */
[----:B------:R-:W-:Y:S01]  /*3a50*/  IADD3 R29, R38, 0x4, RZ ;  /* 0x00000004261d7810 */ /* 0x000fe20007ffe0ff */
[----:B------:R-:W-:-:S03]  /*3a60*/  @!P3 FADD.FTZ R40, R40, R28 ;  /* 0x0000001c2828b221 */ /* 0x000fc60000010000 */
[----:B------:R-:W-:Y:S01]  /*3a70*/  ISETP.EQ.OR P3, PT, R29, UR7, P2 ;  /* 0x000000071d007c0c */ /* 0x000fe20009762670 */
[----:B---3--:R-:W-:Y:S01]  /*3a80*/  @!P4 FADD.FTZ R41, R41, R33 ;  /* 0x000000212929c221 */ /* 0x008fe20000010000 */
[----:B------:R-:W-:Y:S01]  /*3a90*/  IADD3 R33, R38, 0x5, RZ ;  /* 0x0000000526217810 */ /* 0x000fe20007ffe0ff */
[----:B------:R-:W-:-:S03]  /*3aa0*/  @!P4 FADD.FTZ R40, R40, R32 ;  /* 0x000000202828c221 */ /* 0x000fc60000010000 */
[----:B------:R-:W-:-:S07]  /*3ab0*/  ISETP.EQ.OR P4, PT, R33, UR7, P2 ;  /* 0x0000000721007c0c */ /* 0x000fce0009782670 */
[----:B------:R-:W-:-:S04]  /*3ac0*/  @!P3 IMAD R29, R36, R29, R35 ;  /* 0x0000001d241db224 */ /* 0x000fc800078e0223 */
[----:B------:R-:W-:-:S04]  /*3ad0*/  @!P3 IMAD.WIDE.U32 R28, R29, 0x8, R64 ;  /* 0x000000081d1cb825 */ /* 0x000fc800078e0040 */
[----:B------:R-:W-:Y:S02]  /*3ae0*/  @!P4 IMAD R33, R36, R33, R35 ;  /* 0x000000212421c224 */ /* 0x000fe400078e0223 */
[----:B------:R-:W2:Y:S02]  /*3af0*/  @!P3 LDG.E.64 R28, desc[UR8][R28.64] ;  /* 0x000000081c1cb981 */ /* 0x000ea4000c1e1b00 */
[----:B------:R-:W-:-:S06]  /*3b00*/  @!P4 IMAD.WIDE.U32 R32, R33, 0x8, R64 ;  /* 0x000000082120c825 */ /* 0x000fcc00078e0040 */
[----:B------:R-:W3:Y:S01]  /*3b10*/  @!P4 LDG.E.64 R32, desc[UR8][R32.64] ;  /* 0x000000082020c981 */ /* 0x000ee2000c1e1b00 */
[----:B----4-:R-:W-:Y:S01]  /*3b20*/  @!P6 FADD.FTZ R41, R41, R31 ;  /* 0x0000001f2929e221 */ /* 0x010fe20000010000 */
        /* <DEDUP_REMOVED lines=53> */
[C---:B------:R-:W-:Y:S01]  /*3e80*/  IADD3 R32, R38.reuse, 0xe, RZ ;  /* 0x0000000e26207810 */ /* 0x040fe20007ffe0ff */
[----:B------:R-:W-:Y:S01]  /*3e90*/  @!P4 FADD.FTZ R41, R41, R33 ;  /* 0x000000212929c221 */ /* 0x000fe20000010000 */
[----:B------:R-:W-:Y:S02]  /*3ea0*/  IADD3 R33, R38, 0xf, RZ ;  /* 0x0000000f26217810 */ /* 0x000fe40007ffe0ff */
[----:B------:R-:W-:-:S07]  /*3eb0*/  ISETP.EQ.OR P4, PT, R32, UR7, P2 ;  /* 0x0000000720007c0c */ /* 0x000fce0009782670 */
[----:B------:R-:W-:-:S04]  /*3ec0*/  @!P3 IMAD R29, R36, R29, R35 ;  /* 0x0000001d241db224 */ /* 0x000fc800078e0223 */
[----:B------:R-:W-:-:S06]  /*3ed0*/  @!P3 IMAD.WIDE.U32 R28, R29, 0x8, R64 ;  /* 0x000000081d1cb825 */ /* 0x000fcc00078e0040 */
[----:B------:R-:W2:Y:S01]  /*3ee0*/  @!P3 LDG.E.64 R28, desc[UR8][R28.64] ;  /* 0x000000081c1cb981 */ /* 0x000ea2000c1e1b00 */
[----:B----4-:R-:W-:Y:S01]  /*3ef0*/  @!P6 FADD.FTZ R40, R40, R30 ;  /* 0x0000001e2828e221 */ /* 0x010fe20000010000 */
[----:B------:R-:W-:Y:S01]  /*3f00*/  @!P6 FADD.FTZ R41, R41, R31 ;  /* 0x0000001f2929e221 */ /* 0x000fe20000010000 */
[----:B------:R-:W-:Y:S01]  /*3f10*/  ISETP.EQ.OR P6, PT, R33, UR7, P2 ;  /* 0x0000000721007c0c */ /* 0x000fe200097c2670 */
[----:B------:R-:W-:-:S04]  /*3f20*/  @!P4 IMAD R31, R36, R32, R35 ;  /* 0x00000020241fc224 */ /* 0x000fc800078e0223 */
[----:B------:R-:W-:-:S06]  /*3f30*/  @!P4 IMAD.WIDE.U32 R30, R31, 0x8, R64 ;  /* 0x000000081f1ec825 */ /* 0x000fcc00078e0040 */
[----:B------:R-:W3:Y:S02]  /*3f40*/  @!P4 LDG.E.64 R30, desc[UR8][R30.64] ;  /* 0x000000081e1ec981 */ /* 0x000ee4000c1e1b00 */
[----:B------:R-:W-:-:S04]  /*3f50*/  @!P6 IMAD R33, R36, R33, R35 ;  /* 0x000000212421e224 */ /* 0x000fc800078e0223 */
[----:B------:R-:W-:-:S06]  /*3f60*/  @!P6 IMAD.WIDE.U32 R32, R33, 0x8, R64 ;  /* 0x000000082120e825 */ /* 0x000fcc00078e0040 */
[----:B------:R-:W4:Y:S01]  /*3f70*/  @!P6 LDG.E.64 R32, desc[UR8][R32.64] ;  /* 0x000000082020e981 */ /* 0x000f22000c1e1b00 */
[----:B------:R-:W-:Y:S01]  /*3f80*/  IADD3 R37, R37, -0x10, RZ ;  /* 0xfffffff025257810 */ /* 0x000fe20007ffe0ff */
[----:B--2---:R-:W-:Y:S01]  /*3f90*/  @!P3 FADD.FTZ R40, R40, R28 ;  /* 0x0000001c2828b221 */ /* 0x004fe20000010000 */
[----:B------:R-:W-:Y:S02]  /*3fa0*/  @!P3 FADD.FTZ R41, R41, R29 ;  /* 0x0000001d2929b221 */ /* 0x000fe40000010000 */
[----:B------:R-:W-:Y:S02]  /*3fb0*/  ISETP.GT.AND P3, PT, R37, 0xc, PT ;  /* 0x0000000c2500780c */ /* 0x000fe40003f64270 */
[----:B------:R-:W-:Y:S01]  /*3fc0*/  IADD3 R38, R38, 0x10, RZ ;  /* 0x0000001026267810 */ /* 0x000fe20007ffe0ff */
[----:B---3--:R-:W-:Y:S01]  /*3fd0*/  @!P4 FADD.FTZ R40, R40, R30 ;  /* 0x0000001e2828c221 */ /* 0x008fe20000010000 */
[----:B------:R-:W-:-:S03]  /*3fe0*/  @!P4 FADD.FTZ R41, R41, R31 ;  /* 0x0000001f2929c221 */ /* 0x000fc60000010000 */
[----:B----4-:R-:W-:Y:S01]  /*3ff0*/  @!P6 FADD.FTZ R40, R40, R32 ;  /* 0x000000202828e221 */ /* 0x010fe20000010000 */
[----:B------:R-:W-:-:S05]  /*4000*/  @!P6 FADD.FTZ R41, R41, R33 ;  /* 0x000000212929e221 */ /* 0x000fca0000010000 */
[----:B------:R-:W-:Y:S05]  /*4010*/  @P3 BRA `(.L_x_772) ;  /* 0xfffffff800343947 */ /* 0x000fea000383ffff */
.L_x_771:
[----:B------:R-:W-:-:S13]  /*4020*/  ISETP.GT.AND P3, PT, R37, 0x4, PT ;  /* 0x000000042500780c */ /* 0x000fda0003f64270 */
[----:B------:R-:W-:Y:S05]  /*4030*/  @!P3 BRA `(.L_x_773) ;  /* 0x0000000000ecb947 */ /* 0x000fea0003800000 */
[----:B------:R-:W-:-:S13]  /*4040*/  ISETP.EQ.OR P0, PT, R38, UR7, P2 ;  /* 0x0000000726007c0c */ /* 0x000fda0009702670 */
[----:B------:R-:W-:-:S04]  /*4050*/  @!P0 IMAD R29, R38, R36, R35 ;  /* 0x00000024261d8224 */ /* 0x000fc800078e0223 */
[----:B------:R-:W-:-:S06]  /*4060*/  @!P0 IMAD.WIDE.U32 R28, R29, 0x8, R64 ;  /* 0x000000081d1c8825 */ /* 0x000fcc00078e0040 */
[----:B------:R-:W0:Y:S01]  /*4070*/  @!P0 LDG.E.64 R28, desc[UR8][R28.64] ;  /* 0x000000081c1c8981 */ /* 0x000e22000c1e1b00 */
[C---:B------:R-:W-:Y:S02]  /*4080*/  IADD3 R31, R38.reuse, 0x1, RZ ;  /* 0x00000001261f7810 */ /* 0x040fe40007ffe0ff */
[----:B------:R-:W-:Y:S02]  /*4090*/  IADD3 R33, R38, 0x2, RZ ;  /* 0x0000000226217810 */ /* 0x000fe40007ffe0ff */
[----:B------:R-:W-:Y:S02]  /*40a0*/  ISETP.EQ.OR P4, PT, R31, UR7, P2 ;  /* 0x000000071f007c0c */ /* 0x000fe40009782670 */
[----:B------:R-:W-:-:S11]  /*40b0*/  ISETP.EQ.OR P6, PT, R33, UR7, P2 ;  /* 0x0000000721007c0c */ /* 0x000fd600097c2670 */
[C-C-:B------:R-:W-:Y:S02]  /*40c0*/  @!P4 IMAD R31, R36.reuse, R31, R35.reuse ;  /* 0x0000001f241fc224 */ /* 0x140fe400078e0223 */
[----:B------:R-:W-:Y:S02]  /*40d0*/  @!P6 IMAD R33, R36, R33, R35 ;  /* 0x000000212421e224 */ /* 0x000fe400078e0223 */
[----:B------:R-:W-:-:S04]  /*40e0*/  @!P4 IMAD.WIDE.U32 R30, R31, 0x8, R64 ;  /* 0x000000081f1ec825 */ /* 0x000fc800078e0040 */
[----:B------:R-:W-:Y:S02]  /*40f0*/  @!P6 IMAD.WIDE.U32 R32, R33, 0x8, R64 ;  /* 0x000000082120e825 */ /* 0x000fe400078e0040 */
[----:B------:R-:W2:Y:S04]  /*4100*/  @!P4 LDG.E.64 R30, desc[UR8][R30.64] ;  /* 0x000000081e1ec981 */ /* 0x000ea8000c1e1b00 */
[----:B------:R-:W3:Y:S01]  /*4110*/  @!P6 LDG.E.64 R32, desc[UR8][R32.64] ;  /* 0x000000082020e981 */ /* 0x000ee2000c1e1b00 */
[----:B0-----:R-:W-:Y:S01]  /*4120*/  @!P0 FADD.FTZ R41, R41, R29 ;  /* 0x0000001d29298221 */ /* 0x001fe20000010000 */
[----:B------:R-:W-:Y:S01]  /*4130*/  IADD3 R29, R38, 0x3, RZ ;  /* 0x00000003261d7810 */ /* 0x000fe20007ffe0ff */
[----:B------:R-:W-:-:S03]  /*4140*/  @!P0 FADD.FTZ R40, R40, R28 ;  /* 0x0000001c28288221 */ /* 0x000fc60000010000 */
[----:B------:R-:W-:Y:S02]  /*4150*/  ISETP.EQ.OR P3, PT, R29, UR7, P2 ;  /* 0x000000071d007c0c */ /* 0x000fe40009762670 */
[----:B------:R-:W-:-:S11]  /*4160*/  IADD3 R38, R38, 0x4, RZ ;  /* 0x0000000426267810 */ /* 0x000fd60007ffe0ff */
[----:B------:R-:W-:-:S04]  /*4170*/  @!P3 IMAD R29, R36, R29, R35 ;  /* 0x0000001d241db224 */ /* 0x000fc800078e0223 */
[----:B------:R-:W-:Y:S01]  /*4180*/  @!P3 IMAD.WIDE.U32 R28, R29, 0x8, R64 ;  /* 0x000000081d1cb825 */ /* 0x000fe200078e0040 */
[----:B------:R-:W-:-:S05]  /*4190*/  ISETP.EQ.OR P0, PT, R38, UR7, P2 ;  /* 0x0000000726007c0c */ /* 0x000fca0009702670 */
[----:B------:R-:W4:Y:S01]  /*41a0*/  @!P3 LDG.E.64 R28, desc[UR8][R28.64] ;  /* 0x000000081c1cb981 */ /* 0x000f22000c1e1b00 */
[----:B--2---:R-:W-:Y:S01]  /*41b0*/  @!P4 FADD.FTZ R41, R41, R31 ;  /* 0x0000001f2929c221 */ /* 0x004fe20000010000 */
[----:B------:R-:W-:-:S03]  /*41c0*/  @!P4 FADD.FTZ R40, R40, R30 ;  /* 0x0000001e2828c221 */ /* 0x000fc60000010000 */
[----:B---3--:R-:W-:-:S03]  /*41d0*/  @!P6 FADD.FTZ R41, R41, R33 ;  /* 0x000000212929e221 */ /* 0x008fc60000010000 */
[----:B------:R-:W-:Y:S02]  /*41e0*/  @!P0 IMAD R33, R36, R38, R35 ;  /* 0x0000002624218224 */ /* 0x000fe400078e0223 */
[----:B------:R-:W-:Y:S02]  /*41f0*/  @!P6 FADD.FTZ R40, R40, R32 ;  /* 0x000000202828e221 */ /* 0x000fe40000010000 */
[----:B------:R-:W-:-:S06]  /*4200*/  @!P0 IMAD.WIDE.U32 R32, R33, 0x8, R64 ;  /* 0x0000000821208825 */ /* 0x000fcc00078e0040 */
[----:B------:R-:W2:Y:S01]  /*4210*/  @!P0 LDG.E.64 R32, desc[UR8][R32.64] ;  /* 0x0000000820208981 */ /* 0x000ea2000c1e1b00 */
[----:B------:R-:W-:-:S04]  /*4220*/  IADD3 R31, R38, 0x1, RZ ;  /* 0x00000001261f7810 */ /* 0x000fc80007ffe0ff */
[----:B------:R-:W-:Y:S02]  /*4230*/  ISETP.EQ.OR P4, PT, R31, UR7, P2 ;  /* 0x000000071f007c0c */ /* 0x000fe40009782670 */
[----:B------:R-:W-:-:S11]  /*4240*/  IADD3 R39, R38, 0x3, RZ ;  /* 0x0000000326277810 */ /* 0x000fd60007ffe0ff */
[----:B------:R-:W-:-:S04]  /*4250*/  @!P4 IMAD R31, R36, R31, R35 ;  /* 0x0000001f241fc224 */ /* 0x000fc800078e0223 */
[----:B------:R-:W-:-:S06]  /*4260*/  @!P4 IMAD.WIDE.U32 R30, R31, 0x8, R64 ;  /* 0x000000081f1ec825 */ /* 0x000fcc00078e0040 */
[----:B------:R-:W3:Y:S01]  /*4270*/  @!P4 LDG.E.64 R30, desc[UR8][R30.64] ;  /* 0x000000081e1ec981 */ /* 0x000ee2000c1e1b00 */
[----:B----4-:R-:W-:Y:S01]  /*4280*/  @!P3 FADD.FTZ R41, R41, R29 ;  /* 0x0000001d2929b221 */ /* 0x010fe20000010000 */
[----:B------:R-:W-:Y:S01]  /*4290*/  IADD3 R29, R38, 0x2, RZ ;  /* 0x00000002261d7810 */ /* 0x000fe20007ffe0ff */
[----:B------:R-:W-:-:S03]  /*42a0*/  @!P3 FADD.FTZ R40, R40, R28 ;  /* 0x0000001c2828b221 */ /* 0x000fc60000010000 */
[----:B------:R-:W-:Y:S02]  /*42b0*/  ISETP.EQ.OR P6, PT, R29, UR7, P2 ;  /* 0x000000071d007c0c */ /* 0x000fe400097c2670 */
[----:B------:R-:W-:-:S11]  /*42c0*/  ISETP.EQ.OR P3, PT, R39, UR7, P2 ;  /* 0x0000000727007c0c */ /* 0x000fd60009762670 */
[C---:B------:R-:W-:Y:S02]  /*42d0*/  @!P6 IMAD R29, R36.reuse, R29, R35 ;  /* 0x0000001d241de224 */ /* 0x040fe400078e0223 */
[----:B--2---:R-:W-:Y:S01]  /*42e0*/  @!P0 FADD.FTZ R41, R41, R33 ;  /* 0x0000002129298221 */ /* 0x004fe20000010000 */
[----:B------:R-:W-:Y:S02]  /*42f0*/  @!P3 IMAD R33, R36, R39, R35 ;  /* 0x000000272421b224 */ /* 0x000fe400078e0223 */
[----:B------:R-:W-:-:S04]  /*4300*/  @!P6 IMAD.WIDE.U32 R28, R29, 0x8, R64 ;  /* 0x000000081d1ce825 */ /* 0x000fc800078e0040 */
[----:B------:R-:W-:Y:S01]  /*4310*/  @!P0 FADD.FTZ R40, R40, R32 ;  /* 0x0000002028288221 */ /* 0x000fe20000010000 */
[----:B------:R-:W-:Y:S01]  /*4320*/  @!P3 IMAD.WIDE.U32 R32, R33, 0x8, R64 ;  /* 0x000000082120b825 */ /* 0x000fe200078e0040 */
[----:B------:R-:W2:Y:S05]  /*4330*/  @!P6 LDG.E.64 R28, desc[UR8][R28.64] ;  /* 0x000000081c1ce981 */ /* 0x000eaa000c1e1b00 */
[----:B------:R-:W4:Y:S01]  /*4340*/  @!P3 LDG.E.64 R32, desc[UR8][R32.64] ;  /* 0x000000082020b981 */ /* 0x000f22000c1e1b00 */
[----:B------:R-:W-:Y:S02]  /*4350*/  IADD3 R37, R37, -0x4, RZ ;  /* 0xfffffffc25257810 */ /* 0x000fe40007ffe0ff */
[----:B------:R-:W-:-:S02]  /*4360*/  PLOP3.LUT P0, PT, PT, PT, PT, 0x8, 0x0 ;  /* 0x000000000000781c */ /* 0x000fc40003f0e170 */
[----:B------:R-:W-:Y:S01]  /*4370*/  IADD3 R37, R37, -0x4, RZ ;  /* 0xfffffffc25257810 */ /* 0x000fe20007ffe0ff */
[----:B---3--:R-:W-:Y:S01]  /*4380*/  @!P4 FADD.FTZ R40, R40, R30 ;  /* 0x0000001e2828c221 */ /* 0x008fe20000010000 */
[----:B------:R-:W-:Y:S01]  /*4390*/  @!P4 FADD.FTZ R41, R41, R31 ;  /* 0x0000001f2929c221 */ /* 0x000fe20000010000 */
[----:B------:R-:W-:Y:S02]  /*43a0*/  IADD3 R38, R38, 0x4, RZ ;  /* 0x0000000426267810 */ /* 0x000fe40007ffe0ff */
[----:B--2---:R-:W-:Y:S01]  /*43b0*/  @!P6 FADD.FTZ R40, R40, R28 ;  /* 0x0000001c2828e221 */ /* 0x004fe20000010000 */
[----:B------:R-:W-:-:S03]  /*43c0*/  @!P6 FADD.FTZ R41, R41, R29 ;  /* 0x0000001d2929e221 */ /* 0x000fc60000010000 */
[----:B----4-:R-:W-:Y:S01]  /*43d0*/  @!P3 FADD.FTZ R40, R40, R32 ;  /* 0x000000202828b221 */ /* 0x010fe20000010000 */
[----:B------:R-:W-:-:S07]  /*43e0*/  @!P3 FADD.FTZ R41, R41, R33 ;  /* 0x000000212929b221 */ /* 0x000fce0000010000 */
.L_x_773:
[----:B------:R-:W-:-:S13]  /*43f0*/  ISETP.NE.OR P0, PT, R37, RZ, P0 ;  /* 0x000000ff2500720c */ /* 0x000fda0000705670 */
[----:B------:R-:W-:Y:S05]  /*4400*/  @!P0 BRA `(.L_x_769) ;  /* 0x00000000007c8947 */ /* 0x000fea0003800000 */
.L_x_770:
[C---:B------:R-:W-:Y:S02]  /*4410*/  ISETP.EQ.OR P3, PT, R38.reuse, UR7, P2 ;  /* 0x0000000726007c0c */ /* 0x040fe40009762670 */
[C---:B------:R-:W-:Y:S02]  /*4420*/  IADD3 R29, R38.reuse, 0x1, RZ ;  /* 0x00000001261d7810 */ /* 0x040fe40007ffe0ff */
[----:B------:R-:W-:Y:S02]  /*4430*/  IADD3 R33, R38, 0x2, RZ ;  /* 0x0000000226217810 */ /* 0x000fe40007ffe0ff */
[----:B------:R-:W-:-:S07]  /*4440*/  ISETP.EQ.OR P4, PT, R29, UR7, P2 ;  /* 0x000000071d007c0c */ /* 0x000fce0009782670 */
[----:B------:R-:W-:-:S04]  /*4450*/  @!P3 IMAD R31, R36, R38, R35 ;  /* 0x00000026241fb224 */ /* 0x000fc800078e0223 */
[----:B------:R-:W-:-:S06]  /*4460*/  @!P3 IMAD.WIDE.U32 R30, R31, 0x8, R64 ;  /* 0x000000081f1eb825 */ /* 0x000fcc00078e0040 */
[----:B------:R-:W0:Y:S01]  /*4470*/  @!P3 LDG.E.64 R30, desc[UR8][R30.64] ;  /* 0x000000081e1eb981 */ /* 0x000e22000c1e1b00 */
[----:B------:R-:W-:Y:S01]  /*4480*/  ISETP.EQ.OR P6, PT, R33, UR7, P2 ;  /* 0x0000000721007c0c */ /* 0x000fe200097c2670 */
[----:B------:R-:W-:Y:S01]  /*4490*/  @!P4 IMAD R29, R36, R29, R35 ;  /* 0x0000001d241dc224 */ /* 0x000fe200078e0223 */
[----:B------:R-:W-:-:S03]  /*44a0*/  IADD3 R32, R38, 0x3, RZ ;  /* 0x0000000326207810 */ /* 0x000fc60007ffe0ff */
[----:B------:R-:W-:Y:S01]  /*44b0*/  @!P4 IMAD.WIDE.U32 R28, R29, 0x8, R64 ;  /* 0x000000081d1cc825 */ /* 0x000fe200078e0040 */
[----:B------:R-:W-:-:S05]  /*44c0*/  ISETP.EQ.OR P0, PT, R32, UR7, P2 ;  /* 0x0000000720007c0c */ /* 0x000fca0009702670 */
[----:B------:R-:W2:Y:S02]  /*44d0*/  @!P4 LDG.E.64 R28, desc[UR8][R28.64] ;  /* 0x000000081c1cc981 */ /* 0x000ea4000c1e1b00 */
[----:B------:R-:W-:Y:S02]  /*44e0*/  @!P6 IMAD R33, R36, R33, R35 ;  /* 0x000000212421e224 */ /* 0x000fe400078e0223 */
[----:B0-----:R-:W-:Y:S01]  /*44f0*/  @!P3 FADD.FTZ R40, R40, R30 ;  /* 0x0000001e2828b221 */ /* 0x001fe20000010000 */
[----:B------:R-:W-:Y:S01]  /*4500*/  @!P3 FADD.FTZ R41, R41, R31 ;  /* 0x0000001f2929b221 */ /* 0x000fe20000010000 */
[----:B------:R-:W-:-:S04]  /*4510*/  @!P6 IMAD.WIDE.U32 R30, R33, 0x8, R64 ;  /* 0x00000008211ee825 */ /* 0x000fc800078e0040 */
[----:B------:R-:W-:Y:S02]  /*4520*/  @!P0 IMAD R33, R36, R32, R35 ;  /* 0x0000002024218224 */ /* 0x000fe400078e0223 */
[----:B------:R-:W3:Y:S02]  /*4530*/  @!P6 LDG.E.64 R30, desc[UR8][R30.64] ;  /* 0x000000081e1ee981 */ /* 0x000ee4000c1e1b00 */
[----:B------:R-:W-:Y:S01]  /*4540*/  @!P0 IMAD.WIDE.U32 R32, R33, 0x8, R64 ;  /* 0x0000000821208825 */ /* 0x000fe200078e0040 */
[----:B------:R-:W-:-:S03]  /*4550*/  IADD3 R37, R37, -0x4, RZ ;  /* 0xfffffffc25257810 */ /* 0x000fc60007ffe0ff */
[----:B--2---:R-:W-:Y:S02]  /*4560*/  @!P4 FADD.FTZ R40, R40, R28 ;  /* 0x0000001c2828c221 */ /* 0x004fe40000010000 */
[----:B------:R-:W2:Y:S01]  /*4570*/  @!P0 LDG.E.64 R32, desc[UR8][R32.64] ;  /* 0x0000000820208981 */ /* 0x000ea2000c1e1b00 */
[----:B------:R-:W-:Y:S01]  /*4580*/  ISETP.NE.AND P3, PT, R37, RZ, PT ;  /* 0x000000ff2500720c */ /* 0x000fe20003f65270 */
[----:B------:R-:W-:Y:S01]  /*4590*/  @!P4 FADD.FTZ R41, R41, R29 ;  /* 0x0000001d2929c221 */ /* 0x000fe20000010000 */
[----:B------:R-:W-:Y:S01]  /*45a0*/  IADD3 R38, R38, 0x4, RZ ;  /* 0x0000000426267810 */ /* 0x000fe20007ffe0ff */
[----:B---3--:R-:W-:Y:S02]  /*45b0*/  @!P6 FADD.FTZ R40, R40, R30 ;  /* 0x0000001e2828e221 */ /* 0x008fe40000010000 */
[----:B------:R-:W-:Y:S02]  /*45c0*/  @!P6 FADD.FTZ R41, R41, R31 ;  /* 0x0000001f2929e221 */ /* 0x000fe40000010000 */
[----:B--2---:R-:W-:-:S02]  /*45d0*/  @!P0 FADD.FTZ R40, R40, R32 ;  /* 0x0000002028288221 */ /* 0x004fc40000010000 */
[----:B------:R-:W-:-:S04]  /*45e0*/  @!P0 FADD.FTZ R41, R41, R33 ;  /* 0x0000002129298221 */ /* 0x000fc80000010000 */
[----:B------:R-:W-:Y:S05]  /*45f0*/  @P3 BRA `(.L_x_770) ;  /* 0xfffffffc00843947 */ /* 0x000fea000383ffff */
.L_x_769:
        /* <DEDUP_REMOVED lines=11> */
.L_x_775:
[----:B------:R-:W-:Y:S05]  /*46b0*/  BSYNC B0 ;  /* 0x0000000000007941 */ /* 0x000fea0003800000 */
.L_x_774:
        /* <DEDUP_REMOVED lines=16> */
.L_x_766:
[----:B------:R-:W1:Y:S01]  /*47c0*/  S2UR UR6, SR_CgaCtaId ;  /* 0x00000000000679c3 */ /* 0x000e620000008800 */
[----:B------:R-:W-:Y:S01]  /*47d0*/  UMOV UR5, 0x400 ;  /* 0x0000040000057882 */ /* 0x000fe20000000000 */
[--C-:B--2---:R-:W-:Y:S01]  /*47e0*/  HADD2.F32 R31, -RZ, R49.reuse.H0_H0 ;  /* 0x20000031ff1f7230 */ /* 0x104fe20000004100 */
[----:B------:R-:W-:Y:S01]  /*47f0*/  ULDC.64 UR14, c[0x0][0x290] ;  /* 0x0000a400000e7ab9 */ /* 0x000fe20000000a00 */
[----:B------:R-:W-:Y:S01]  /*4800*/  HADD2.F32 R49, -RZ, R49.H1_H1 ;  /* 0x30000031ff317230 */ /* 0x000fe20000004100 */
[----:B------:R-:W-:Y:S01]  /*4810*/  ISETP.GE.U32.AND P0, PT, R58, UR14, PT ;  /* 0x0000000e3a007c0c */ /* 0x000fe2000bf06070 */
[----:B------:R-:W-:-:S03]  /*4820*/  HADD2.F32 R35, -RZ, R50.H0_H0 ;  /* 0x20000032ff237230 */ /* 0x000fc60000004100 */
[----:B------:R-:W-:-:S04]  /*4830*/  FADD.FTZ R30, -R22, R49 ;  /* 0x00000031161e7221 */ /* 0x000fc80000010100 */
[----:B------:R-:W-:Y:S01]  /*4840*/  FMUL.FTZ R38, R30, R23 ;  /* 0x000000171e267220 */ /* 0x000fe20000410000 */
[----:B-1----:R-:W-:-:S09]  /*4850*/  ULEA UR5, UR6, UR5, 0x18 ;  /* 0x0000000506057291 */ /* 0x002fd2000f8ec03f */
[----:B------:R-:W-:Y:S01]  /*4860*/  @!P2 STS.64 [UR5+0xc0], R40 ;  /* 0x0000c028ff00a988 */ /* 0x000fe20008000a05 */
[----:B------:R-:W-:Y:S06]  /*4870*/  BAR.SYNC.DEFER_BLOCKING 0x0 ;  /* 0x0000000000007b1d */ /* 0x000fec0000010000 */
[----:B------:R-:W1:Y:S01]  /*4880*/  LDS.64 R28, [UR5+0xc0] ;  /* 0x0000c005ff1c7984 */ /* 0x000e620008000a00 */
[----:B------:R-:W-:Y:S02]  /*4890*/  ULDC UR5, c[0x0][0x2bc] ;  /* 0x0000af0000057ab9 */ /* 0x000fe40000000800 */
[----:B-1----:R-:W-:Y:S01]  /*48a0*/  FMUL.FTZ R32, R28, UR5 ;  /* 0x000000051c207c20 */ /* 0x002fe20008410000 */
[----:B------:R-:W-:Y:S01]  /*48b0*/  FADD.FTZ R28, -R22, R31 ;  /* 0x0000001f161c7221 */ /* 0x000fe20000010100 */
[----:B------:R-:W-:Y:S01]  /*48c0*/  FMUL.FTZ R33, R29, UR5 ;  /* 0x000000051d217c20 */ /* 0x000fe20008410000 */
[----:B------:R-:W-:-:S02]  /*48d0*/  HADD2.F32 R29, -RZ, R48.H0_H0 ;  /* 0x20000030ff1d7230 */ /* 0x000fc40000004100 */
[----:B------:R-:W-:Y:S02]  /*48e0*/  HADD2.F32 R48, -RZ, R48.H1_H1 ;  /* 0x30000030ff307230 */ /* 0x000fe40000004100 */
[----:B------:R-:W-:Y:S01]  /*48f0*/  FMUL.FTZ R49, R28, R23 ;  /* 0x000000171c317220 */ /* 0x000fe20000410000 */
        /* <DEDUP_REMOVED lines=19> */
.L_x_776:
        /* <DEDUP_REMOVED lines=17> */
[----:B------:R-:W-:Y:S02]  /*4b40*/  F2FP.F16.F32.PACK_AB R29, R34, R37 ;  /* 0x00000025221d723e */ /* 0x000fe400000000ff */
[----:B------:R-:W-:-:S05]  /*4b50*/  LEA.HI.X R31, R28, UR13, R31, 0x1, P2 ;  /* 0x0000000d1c1f7c11 */ /* 0x000fca00090f0c1f */
[----:B------:R1:W-:Y:S02]  /*4b60*/  STG.E desc[UR8][R30.64], R29 ;  /* 0x0000001d1e007986 */ /* 0x0003e4000c101908 */
.L_x_778:
[----:B------:R-:W-:Y:S05]  /*4b70*/  BSYNC B0 ;  /* 0x0000000000007941 */ /* 0x000fea0003800000 */
.L_x_777:
[----:B-1----:R-:W-:Y:S01]  /*4b80*/  HADD2.F32 R31, -RZ, R50.H1_H1 ;  /* 0x30000032ff1f7230 */ /* 0x002fe20000004100 */
[----:B------:R-:W-:Y:S01]  /*4b90*/  ISETP.GE.U32.AND P2, PT, R57, UR14, PT ;  /* 0x0000000e39007c0c */ /* 0x000fe2000bf46070 */
[C---:B------:R-:W-:Y:S01]  /*4ba0*/  FADD.FTZ R30, -R22.reuse, R35 ;  /* 0x00000023161e7221 */ /* 0x040fe20000010100 */
[----:B------:R-:W-:Y:S01]  /*4bb0*/  ISETP.GE.AND.EX P3, PT, R9, UR15, PT, P0 ;  /* 0x0000000f09007c0c */ /* 0x000fe2000bf66300 */
[--C-:B------:R-:W-:Y:S01]  /*4bc0*/  HADD2.F32 R29, -RZ, R47.reuse.H0_H0 ;  /* 0x2000002fff1d7230 */ /* 0x100fe20000004100 */
[----:B------:R-:W-:Y:S01]  /*4bd0*/  ISETP.GE.AND.EX P4, PT, R11, UR15, PT, P2 ;  /* 0x0000000f0b007c0c */ /* 0x000fe2000bf86320 */
[----:B------:R-:W-:Y:S01]  /*4be0*/  FADD.FTZ R34, -R22, R31 ;  /* 0x0000001f16227221 */ /* 0x000fe20000010100 */
[----:B------:R-:W-:Y:S01]  /*4bf0*/  HADD2.F32 R28, -RZ, R47.H1_H1 ;  /* 0x3000002fff1c7230 */ /* 0x000fe20000004100 */
[----:B------:R-:W-:Y:S01]  /*4c00*/  ISETP.GE.U32.AND P0, PT, R56, UR14, PT ;  /* 0x0000000e38007c0c */ /* 0x000fe2000bf06070 */
[--C-:B------:R-:W-:Y:S01]  /*4c10*/  HADD2.F32 R47, -RZ, R45.reuse.H0_H0 ;  /* 0x2000002dff2f7230 */ /* 0x100fe20000004100 */
[----:B------:R-:W-:Y:S01]  /*4c20*/  ISETP.GE.U32.AND P2, PT, R55, UR14, PT ;  /* 0x0000000e37007c0c */ /* 0x000fe2000bf46070 */
[----:B------:R-:W-:Y:S01]  /*4c30*/  HADD2.F32 R49, -RZ, R45.H1_H1 ;  /* 0x3000002dff317230 */ /* 0x000fe20000004100 */
[C---:B------:R-:W-:Y:S01]  /*4c40*/  ISETP.GT.U32.OR P3, PT, R61.reuse, 0x27f, P3 ;  /* 0x0000027f3d00780c */ /* 0x040fe20001f64470 */
[-C--:B------:R-:W-:Y:S01]  /*4c50*/  FMUL.FTZ R45, R30, R23.reuse ;  /* 0x000000171e2d7220 */ /* 0x080fe20000410000 */
[----:B------:R-:W-:Y:S01]  /*4c60*/  ISETP.GT.U32.OR P4, PT, R61, 0x27f, P4 ;  /* 0x0000027f3d00780c */ /* 0x000fe20002784470 */
[----:B------:R-:W-:Y:S01]  /*4c70*/  FMUL.FTZ R48, R34, R23 ;  /* 0x0000001722307220 */ /* 0x000fe20000410000 */
[----:B------:R-:W-:Y:S11]  /*4c80*/  @!P5 BRA `(.L_x_779) ;  /* 0x000000000048d947 */ /* 0x000ff60003800000 */
[----:B------:R-:W-:Y:S01]  /*4c90*/  FFMA.FTZ R30, R45, R24, R26 ;  /* 0x000000182d1e7223 */ /* 0x000fe2000001001a */
[----:B------:R-:W-:-:S03]  /*4ca0*/  FFMA.FTZ R31, R48, R25, R27 ;  /* 0x00000019301f7223 */ /* 0x000fc6000001001b */
[----:B------:R-:W-:Y:S01]  /*4cb0*/  FMUL.FTZ R34, R30, -1.4426950216293334961 ;  /* 0xbfb8aa3b1e227820 */ /* 0x000fe20000410000 */
[----:B------:R-:W-:-:S05]  /*4cc0*/  FMUL.FTZ R37, R31, -1.4426950216293334961 ;  /* 0xbfb8aa3b1f257820 */ /* 0x000fca0000410000 */
[----:B------:R-:W1:Y:S08]  /*4cd0*/  MUFU.EX2 R34, R34 ;  /* 0x0000002200227308 */ /* 0x000e700000000800 */
[----:B------:R-:W2:Y:S01]  /*4ce0*/  MUFU.EX2 R37, R37 ;  /* 0x0000002500257308 */ /* 0x000ea20000000800 */
[----:B-1----:R-:W-:-:S07]  /*4cf0*/  FADD.FTZ R35, R34, 1 ;  /* 0x3f80000022237421 */ /* 0x002fce0000010000 */
[----:B------:R-:W0:Y:S01]  /*4d00*/  MUFU.RCP R36, R35 ;  /* 0x0000002300247308 */ /* 0x000e220000001000 */
[----:B--2---:R-:W-:-:S07]  /*4d10*/  FADD.FTZ R38, R37, 1 ;  /* 0x3f80000025267421 */ /* 0x004fce0000010000 */
        /* <DEDUP_REMOVED lines=9> */
.L_x_779:
        /* <DEDUP_REMOVED lines=10> */
[----:B------:R-:W-:Y:S02]  /*4e50*/  FMUL.FTZ R34, R30, R23 ;  /* 0x000000171e227220 */ /* 0x000fe40000410000 */
[----:B------:R-:W-:-:S02]  /*4e60*/  IMAD R31, R58, UR13, R9 ;  /* 0x0000000d3a1f7c24 */ /* 0x000fc4000f8e0209 */
[----:B------:R-:W-:Y:S01]  /*4e70*/  FMUL.FTZ R9, R36, R23 ;  /* 0x0000001724097220 */ /* 0x000fe20000410000 */
[----:B------:R-:W-:Y:S01]  /*4e80*/  IMAD.WIDE.U32 R28, R58, UR12, R28 ;  /* 0x0000000c3a1c7c25 */ /* 0x000fe2000f8e001c */
[----:B------:R-:W-:-:S03]  /*4e90*/  ULDC.64 UR12, c[0x0][0x210] ;  /* 0x00008400000c7ab9 */ /* 0x000fc60000000a00 */
[----:B------:R-:W-:Y:S02]  /*4ea0*/  F2FP.F16.F32.PACK_AB R9, R9, R34 ;  /* 0x000000220909723e */ /* 0x000fe400000000ff */
[----:B------:R-:W-:Y:S02]  /*4eb0*/  LEA R30, P3, R28, UR12, 0x1 ;  /* 0x0000000c1c1e7c11 */ /* 0x000fe4000f8608ff */
[----:B------:R-:W-:-:S04]  /*4ec0*/  IADD3 R31, R29, R31, RZ ;  /* 0x0000001f1d1f7210 */ /* 0x000fc80007ffe0ff */
[----:B------:R-:W-:-:S05]  /*4ed0*/  LEA.HI.X R31, R28, UR13, R31, 0x1, P3 ;  /* 0x0000000d1c1f7c11 */ /* 0x000fca00098f0c1f */
[----:B------:R1:W-:Y:S02]  /*4ee0*/  STG.E desc[UR8][R30.64], R9 ;  /* 0x000000091e007986 */ /* 0x0003e4000c101908 */
.L_x_781:
[----:B------:R-:W-:Y:S05]  /*4ef0*/  BSYNC B0 ;  /* 0x0000000000007941 */ /* 0x000fea0003800000 */
.L_x_780:
[C---:B------:R-:W-:Y:S01]  /*4f00*/  FADD.FTZ R28, -R22.reuse, R47 ;  /* 0x0000002f161c7221 */ /* 0x040fe20000010100 */
[----:B-1----:R-:W-:Y:S01]  /*4f10*/  FADD.FTZ R30, -R22, R49 ;  /* 0x00000031161e7221 */ /* 0x002fe20000010100 */
[--C-:B------:R-:W-:Y:S02]  /*4f20*/  HADD2.F32 R9, -RZ, R44.reuse.H0_H0 ;  /* 0x2000002cff097230 */ /* 0x100fe40000004100 */
[----:B------:R-:W-:Y:S02]  /*4f30*/  HADD2.F32 R44, -RZ, R44.H1_H1 ;  /* 0x3000002cff2c7230 */ /* 0x000fe40000004100 */
[-C--:B0-----:R-:W-:Y:S01]  /*4f40*/  FMUL.FTZ R41, R28, R23.reuse ;  /* 0x000000171c297220 */ /* 0x081fe20000410000 */
        /* <DEDUP_REMOVED lines=20> */
.L_x_782:
        /* <DEDUP_REMOVED lines=20> */
.L_x_784:
[----:B------:R-:W-:Y:S05]  /*51d0*/  BSYNC B0 ;  /* 0x0000000000007941 */ /* 0x000fea0003800000 */
.L_x_783:
[--C-:B0-----:R-:W-:Y:S01]  /*51e0*/  HADD2.F32 R9, -RZ, R46.reuse.H0_H0 ;  /* 0x2000002eff097230 */ /* 0x101fe20000004100 */
[----:B------:R-:W-:Y:S01]  /*51f0*/  ISETP.GE.U32.AND P3, PT, R54, UR14, PT ;  /* 0x0000000e36007c0c */ /* 0x000fe2000bf66070 */
[----:B------:R-:W-:Y:S01]  /*5200*/  HADD2.F32 R11, -RZ, R46.H1_H1 ;  /* 0x3000002eff0b7230 */ /* 0x000fe20000004100 */
[----:B------:R-:W-:Y:S01]  /*5210*/  ISETP.GE.U32.AND P4, PT, R53, UR14, PT ;  /* 0x0000000e35007c0c */ /* 0x000fe2000bf86070 */
[--C-:B------:R-:W-:Y:S01]  /*5220*/  HADD2.F32 R29, -RZ, R20.reuse.H0_H0 ;  /* 0x20000014ff1d7230 */ /* 0x100fe20000004100 */
[----:B------:R-:W-:Y:S01]  /*5230*/  ISETP.GE.U32.AND P6, PT, R52, UR14, PT ;  /* 0x0000000e34007c0c */ /* 0x000fe2000bfc6070 */
[----:B------:R-:W-:Y:S01]  /*5240*/  HADD2.F32 R31, -RZ, R20.H1_H1 ;  /* 0x30000014ff1f7230 */ /* 0x000fe20000004100 */
[----:B------:R-:W-:Y:S01]  /*5250*/  ISETP.GE.AND.EX P0, PT, R13, UR15, PT, P0 ;  /* 0x0000000f0d007c0c */ /* 0x000fe2000bf06300 */
[--C-:B------:R-:W-:Y:S01]  /*5260*/  HADD2.F32 R35, -RZ, R42.reuse.H0_H0 ;  /* 0x2000002aff237230 */ /* 0x100fe20000004100 */
[----:B------:R-:W-:Y:S01]  /*5270*/  ISETP.GE.AND.EX P2, PT, R15, UR15, PT, P2 ;  /* 0x0000000f0f007c0c */ /* 0x000fe2000bf46320 */
[----:B------:R-:W-:Y:S01]  /*5280*/  HADD2.F32 R37, -RZ, R42.H1_H1 ;  /* 0x3000002aff257230 */ /* 0x000fe20000004100 */
[----:B------:R-:W-:Y:S01]  /*5290*/  ISETP.GE.AND.EX P3, PT, R17, UR15, PT, P3 ;  /* 0x0000000f11007c0c */ /* 0x000fe2000bf66330 */
[--C-:B------:R-:W-:Y:S01]  /*52a0*/  HADD2.F32 R39, -RZ, R12.reuse.H0_H0 ;  /* 0x2000000cff277230 */ /* 0x100fe20000004100 */
[----:B------:R-:W-:Y:S01]  /*52b0*/  ISETP.GE.AND.EX P4, PT, R19, UR15, PT, P4 ;  /* 0x0000000f13007c0c */ /* 0x000fe2000bf86340 */
[----:B------:R-:W-:Y:S01]  /*52c0*/  HADD2.F32 R41, -RZ, R12.H1_H1 ;  /* 0x3000000cff297230 */ /* 0x000fe20000004100 */
[----:B------:R-:W-:Y:S01]  /*52d0*/  ISETP.GE.AND.EX P6, PT, R21, UR15, PT, P6 ;  /* 0x0000000f15007c0c */ /* 0x000fe2000bfc6360 */
[----:B------:R-:W-:-:S02]  /*52e0*/  HADD2.F32 R45, -RZ, R14.H0_H0 ;  /* 0x2000000eff2d7230 */ /* 0x000fc40000004100 */
[C---:B------:R-:W-:Y:S01]  /*52f0*/  FADD.FTZ R36, -R22.reuse, R9 ;  /* 0x0000000916247221 */ /* 0x040fe20000010100 */
[----:B------:R-:W-:Y:S02]  /*5300*/  HADD2.F32 R47, -RZ, R14.H1_H1 ;  /* 0x3000000eff2f7230 */ /* 0x000fe40000004100 */
[C---:B------:R-:W-:Y:S01]  /*5310*/  FADD.FTZ R42, -R22.reuse, R11 ;  /* 0x0000000b162a7221 */ /* 0x040fe20000010100 */
[C---:B------:R-:W-:Y:S01]  /*5320*/  FADD.FTZ R40, -R22.reuse, R29 ;  /* 0x0000001d16287221 */ /* 0x040fe20000010100 */
[C---:B------:R-:W-:Y:S01]  /*5330*/  FADD.FTZ R38, -R22.reuse, R31 ;  /* 0x0000001f16267221 */ /* 0x040fe20000010100 */
[C---:B------:R-:W-:Y:S01]  /*5340*/  FADD.FTZ R28, -R22.reuse, R35 ;  /* 0x00000023161c7221 */ /* 0x040fe20000010100 */
[C---:B------:R-:W-:Y:S01]  /*5350*/  FADD.FTZ R30, -R22.reuse, R37 ;  /* 0x00000025161e7221 */ /* 0x040fe20000010100 */
[C---:B------:R-:W-:Y:S01]  /*5360*/  FADD.FTZ R14, -R22.reuse, R39 ;  /* 0x00000027160e7221 */ /* 0x040fe20000010100 */
[C---:B------:R-:W-:Y:S01]  /*5370*/  FADD.FTZ R20, -R22.reuse, R41 ;  /* 0x0000002916147221 */ /* 0x040fe20000010100 */
[C---:B------:R-:W-:Y:S01]  /*5380*/  FADD.FTZ R12, -R22.reuse, R45 ;  /* 0x0000002d160c7221 */ /* 0x040fe20000010100 */
[C---:B------:R-:W-:Y:S01]  /*5390*/  ISETP.GT.U32.OR P0, PT, R61.reuse, 0x27f, P0 ;  /* 0x0000027f3d00780c */ /* 0x040fe20000704470 */
[----:B------:R-:W-:Y:S01]  /*53a0*/  FADD.FTZ R22, -R22, R47 ;  /* 0x0000002f16167221 */ /* 0x000fe20000010100 */
[C---:B------:R-:W-:Y:S01]  /*53b0*/  ISETP.GT.U32.OR P2, PT, R61.reuse, 0x27f, P2 ;  /* 0x0000027f3d00780c */ /* 0x040fe20001744470 */
[--C-:B------:R-:W-:Y:S01]  /*53c0*/  HADD2.F32 R9, -RZ, R43.reuse.H0_H0 ;  /* 0x2000002bff097230 */ /* 0x100fe20000004100 */
[C---:B------:R-:W-:Y:S01]  /*53d0*/  ISETP.GT.U32.OR P3, PT, R61.reuse, 0x27f, P3 ;  /* 0x0000027f3d00780c */ /* 0x040fe20001f64470 */
        /* <DEDUP_REMOVED lines=24> */
.L_x_785:
        /* <DEDUP_REMOVED lines=15> */
[----:B------:R-:W-:Y:S02]  /*5650*/  F2FP.F16.F32.PACK_AB R9, R9, R42 ;  /* 0x0000002a0909723e */ /* 0x000fe400000000ff */
[----:B------:R-:W-:Y:S02]  /*5660*/  LEA R36, P0, R34, UR12, 0x1 ;  /* 0x0000000c22247c11 */ /* 0x000fe4000f8008ff */
[----:B------:R-:W-:-:S04]  /*5670*/  IADD3 R13, R35, R13, RZ ;  /* 0x0000000d230d7210 */ /* 0x000fc80007ffe0ff */
[----:B------:R-:W-:-:S05]  /*5680*/  LEA.HI.X R37, R34, UR13, R13, 0x1, P0 ;  /* 0x0000000d22257c11 */ /* 0x000fca00080f0c0d */
[----:B------:R0:W-:Y:S02]  /*5690*/  STG.E desc[UR8][R36.64], R9 ;  /* 0x0000000924007986 */ /* 0x0001e4000c101908 */
.L_x_787:
[----:B------:R-:W-:Y:S05]  /*56a0*/  BSYNC B0 ;  /* 0x0000000000007941 */ /* 0x000fea0003800000 */
.L_x_786:
[--C-:B0-----:R-:W-:Y:S02]  /*56b0*/  HADD2.F32 R9, -RZ, R18.reuse.H0_H0 ;  /* 0x20000012ff097230 */ /* 0x101fe40000004100 */
[-C--:B------:R-:W-:Y:S01]  /*56c0*/  FMUL.FTZ R39, R40, R23.reuse ;  /* 0x0000001728277220 */ /* 0x080fe20000410000 */
        /* <DEDUP_REMOVED lines=21> */
.L_x_788:
        /* <DEDUP_REMOVED lines=20> */
.L_x_790:
[----:B------:R-:W-:Y:S05]  /*5960*/  BSYNC B0 ;  /* 0x0000000000007941 */ /* 0x000fea0003800000 */
.L_x_789:
        /* <DEDUP_REMOVED lines=23> */
.L_x_791:
[----:B------:R-:W-:Y:S04]  /*5ae0*/  BSSY B0, `(.L_x_792) ;  /* 0x0000014000007945 */ /* 0x000fe80003800000 */
[----:B------:R-:W-:Y:S05]  /*5af0*/  @P3 BRA `(.L_x_793) ;  /* 0x0000000000483947 */ /* 0x000fea0003800000 */
[C-C-:B------:R-:W-:Y:S01]  /*5b00*/  FFMA.FTZ R18, R32.reuse, R31, R33.reuse ;  /* 0x0000001f20127223 */ /* 0x140fe20000010021 */
[----:B------:R-:W-:Y:S01]  /*5b10*/  FFMA.FTZ R11, R32, R36, R33 ;  /* 0x00000024200b7223 */ /* 0x000fe20000010021 */
[----:B------:R-:W-:Y:S02]  /*5b20*/  ULDC.64 UR12, c[0x0][0x288] ;  /* 0x0000a200000c7ab9 */ /* 0x000fe40000000a00 */
[----:B------:R-:W-:Y:S01]  /*5b30*/  FFMA.FTZ R18, R9, R24, -R18 ;  /* 0x0000001809127223 */ /* 0x000fe20000010812 */
[----:B------:R-:W-:Y:S02]  /*5b40*/  IMAD R9, R17, UR12, RZ ;  /* 0x0000000c11097c24 */ /* 0x000fe4000f8e02ff */
[----:B------:R-:W-:Y:S01]  /*5b50*/  FFMA.FTZ R30, R16, R25, -R11 ;  /* 0x00000019101e7223 */ /* 0x000fe2000001080b */
[----:B------:R-:W-:Y:S01]  /*5b60*/  MOV R16, R66 ;  /* 0x0000004200107202 */ /* 0x000fe20000000f00 */
[----:B------:R-:W-:Y:S01]  /*5b70*/  FMUL.FTZ R18, R18, R23 ;  /* 0x0000001712127220 */ /* 0x000fe20000410000 */
[----:B------:R-:W-:Y:S01]  /*5b80*/  MOV R17, R69 ;  /* 0x0000004500117202 */ /* 0x000fe20000000f00 */
        /* <DEDUP_REMOVED lines=9> */
.L_x_793:
[----:B------:R-:W-:Y:S05]  /*5c20*/  BSYNC B0 ;  /* 0x0000000000007941 */ /* 0x000fea0003800000 */
.L_x_792:
        /* <DEDUP_REMOVED lines=23> */
.L_x_794:
        /* <DEDUP_REMOVED lines=12> */
[----:B------:R-:W-:-:S04]  /*5e60*/  IMAD.WIDE.U32 R14, R53, UR12, R8 ;  /* 0x0000000c350e7c25 */ /* 0x000fc8000f8e0008 */
[----:B------:R-:W-:Y:S01]  /*5e70*/  F2FP.F16.F32.PACK_AB R11, R11, R16 ;  /* 0x000000100b0b723e */ /* 0x000fe200000000ff */
[----:B------:R-:W-:Y:S01]  /*5e80*/  IMAD R9, R53, UR13, R20 ;  /* 0x0000000d35097c24 */ /* 0x000fe2000f8e0214 */
[----:B------:R-:W-:Y:S02]  /*5e90*/  ULDC.64 UR12, c[0x0][0x210] ;  /* 0x00008400000c7ab9 */ /* 0x000fe40000000a00 */
[----:B------:R-:W-:Y:S02]  /*5ea0*/  LEA R8, P0, R14, UR12, 0x1 ;  /* 0x0000000c0e087c11 */ /* 0x000fe4000f8008ff */
[----:B------:R-:W-:-:S04]  /*5eb0*/  IADD3 R9, R15, R9, RZ ;  /* 0x000000090f097210 */ /* 0x000fc80007ffe0ff */
[----:B------:R-:W-:-:S05]  /*5ec0*/  LEA.HI.X R9, R14, UR13, R9, 0x1, P0 ;  /* 0x0000000d0e097c11 */ /* 0x000fca00080f0c09 */
[----:B------:R0:W-:Y:S02]  /*5ed0*/  STG.E desc[UR8][R8.64], R11 ;  /* 0x0000000b08007986 */ /* 0x0001e4000c101908 */
.L_x_796:
[----:B------:R-:W-:Y:S05]  /*5ee0*/  BSYNC B0 ;  /* 0x0000000000007941 */ /* 0x000fea0003800000 */
.L_x_795:
        /* <DEDUP_REMOVED lines=23> */
.L_x_797:
        /* <DEDUP_REMOVED lines=16> */
[----:B------:R-:W-:Y:S02]  /*6160*/  F2FP.F16.F32.PACK_AB R11, R10, R11 ;  /* 0x0000000b0a0b723e */ /* 0x000fe400000000ff */
[----:B------:R-:W-:-:S05]  /*6170*/  LEA.HI.X R9, R66, UR13, R21, 0x1, P0 ;  /* 0x0000000d42097c11 */ /* 0x000fca00080f0c15 */
[----:B------:R0:W-:Y:S02]  /*6180*/  STG.E desc[UR8][R8.64], R11 ;  /* 0x0000000b08007986 */ /* 0x0001e4000c101908 */
.L_x_799:
[----:B------:R-:W-:Y:S05]  /*6190*/  BSYNC B0 ;  /* 0x0000000000007941 */ /* 0x000fea0003800000 */
.L_x_798:
[----:B0-----:R-:W0:Y:S01]  /*61a0*/  LDC R9, c[0x0][0x10] ;  /* 0x00000400ff097b82 */ /* 0x001e220000000800 */
[----:B------:R-:W-:Y:S02]  /*61b0*/  IADD3 R51, R51, 0x1, RZ ;  /* 0x0000000133337810 */ /* 0x000fe40007ffe0ff */
[----:B0-----:R-:W-:-:S04]  /*61c0*/  IADD3 R60, R9, R60, RZ ;  /* 0x0000003c093c7210 */ /* 0x001fc80007ffe0ff */
[----:B------:R-:W-:-:S13]  /*61d0*/  ISETP.GE.AND P0, PT, R60, UR4, PT ;  /* 0x000000043c007c0c */ /* 0x000fda000bf06270 */
[----:B------:R-:W-:Y:S05]  /*61e0*/  @!P0 BRA `(.L_x_800) ;  /* 0xffffffa000548947 */ /* 0x000fea000383ffff */
.L_x_749:
        /* <DEDUP_REMOVED lines=19> */
.L_x_802:
[----:B------:R-:W-:Y:S05]  /*6320*/  BSYNC B0 ;  /* 0x0000000000007941 */ /* 0x000fea0003800000 */
.L_x_801:
        /* <DEDUP_REMOVED lines=11> */
.L_x_804:
[----:B------:R-:W2:Y:S04]  /*63e0*/  LDG.E.STRONG.GPU R5, desc[UR8][R2.64] ;  /* 0x0000000802057981 */ /* 0x000ea8000c1ef900 */
[----:B--2---:R-:W-:Y:S01]  /*63f0*/  CCTL.IVALL ;  /* 0x00000000ff00798f */ /* 0x004fe20002000000 */
[----:B------:R-:W-:Y:S05]  /*6400*/  YIELD ;  /* 0x0000000000007946 */ /* 0x000fea0003800000 */
[----:B------:R-:W-:-:S13]  /*6410*/  ISETP.NE.AND P0, PT, R5, R0, PT ;  /* 0x000000000500720c */ /* 0x000fda0003f05270 */
[----:B------:R-:W-:Y:S05]  /*6420*/  @P0 BRA `(.L_x_804) ;  /* 0xfffffffc00ec0947 */ /* 0x000fea000383ffff */
.L_x_803:
        /* <DEDUP_REMOVED lines=24> */
.L_x_805:
        /* <DEDUP_REMOVED lines=23> */
.L_x_806:
        /* <DEDUP_REMOVED lines=14> */
.L_x_3238:


//--------------------- .text._Z35group_norm_nhwc_bwd_one_pass_kernelI11Fp16IOFp32WLi512ELi40ELi640EEv26Group_norm_nhwc_bwd_params --------------------------
	.section	.text._Z35group_norm_nhwc_bwd_one_pass_kernelI11Fp16IOFp32WLi512ELi40ELi640EEv26Group_norm_nhwc_bwd_params,"ax",@progbits
	.align	128
        .global         _Z35group_norm_nhwc_bwd_one_pass_kernelI11Fp16IOFp32WLi512ELi40ELi640EEv26Group_norm_nhwc_bwd_params
        .type           _Z35group_norm_nhwc_bwd_one_pass_kernelI11Fp16IOFp32WLi512ELi40ELi640EEv26Group_norm_nhwc_bwd_params,@function
        .size           _Z35group_norm_nhwc_bwd_one_pass_kernelI11Fp16IOFp32WLi512ELi40ELi640EEv26Group_norm_nhwc_bwd_params,(.L_x_3239 - _Z35group_norm_nhwc_bwd_one_pass_kernelI11Fp16IOFp32WLi512ELi40ELi640EEv26Group_norm_nhwc_bwd_params)
        .other          _Z35group_norm_nhwc_bwd_one_pass_kernelI11Fp16IOFp32WLi512ELi40ELi640EEv26Group_norm_nhwc_bwd_params,@"STO_CUDA_ENTRY STV_DEFAULT"
_Z35group_norm_nhwc_bwd_one_pass_kernelI11Fp16IOFp32WLi512ELi40ELi640EEv26Group_norm_nhwc_bwd_params:
.text._Z35group_norm_nhwc_bwd_one_pass_kernelI11Fp16IOFp32WLi512ELi40ELi640EEv26Group_norm_nhwc_bwd_params:
        /* <DEDUP_REMOVED lines=13> */
[----:B------:R-:W-:Y:S01]  /*00d0*/  ULDC.64 UR18, c[0x0][0x290] ;  /* 0x0000a40000127ab9 */ /* 0x000fe20000000a00 */
[----:B------:R-:W-:Y:S02]  /*00e0*/  UIMAD.WIDE.U32 UR8, UR12, 0x3, URZ ;  /* 0x000000030c0878a5 */ /* 0x000fe4000f8e003f */
[----:B------:R-:W-:Y:S01]  /*00f0*/  SHF.R.U32.HI R3, RZ, 0x4, R3 ;  /* 0x00000004ff037819 */ /* 0x000fe20000011603 */
[----:B------:R-:W-:Y:S01]  /*0100*/  UIMAD UR10, UR13, 0x3, URZ ;  /* 0x000000030d0a78a4 */ /* 0x000fe2000f8e023f */
[----:B------:R-:W0:Y:S01]  /*0110*/  LDC R0, c[0x0][0x2ac] ;  /* 0x0000ab00ff007b82 */ /* 0x000e220000000800 */
[----:B------:R-:W-:Y:S02]  /*0120*/  ULEA.HI UR11, UP0, UR13, UR12, URZ, 0x1 ;  /* 0x0000000c0d0b7291 */ /* 0x000fe4000f81083f */
[----:B------:R-:W-:Y:S01]  /*0130*/  IMAD R67, R3, -0x14, R66 ;  /* 0xffffffec03437824 */ /* 0x000fe200078e0242 */
[----:B------:R-:W-:-:S02]  /*0140*/  UIADD3 UR10, UR9, UR10, URZ ;  /* 0x0000000a090a7290 */ /* 0x000fc4000fffe03f */
[----:B------:R-:W-:Y:S02]  /*0150*/  UIADD3.X UR12, URZ, UR13, URZ, UP0, !UPT ;  /* 0x0000000d3f0c7290 */ /* 0x000fe400087fe43f */
[----:B------:R-:W1:Y:S01]  /*0160*/  S2UR UR7, SR_CgaCtaId ;  /* 0x00000000000779c3 */ /* 0x000e620000008800 */
[----:B------:R-:W-:Y:S01]  /*0170*/  ULEA.HI UR8, UP0, UR10, UR8, URZ, 0x1 ;  /* 0x000000080a087291 */ /* 0x000fe2000f81083f */
[----:B------:R-:W-:Y:S01]  /*0180*/  SHF.L.U32 R67, R67, 0x1, RZ ;  /* 0x0000000143437819 */ /* 0x000fe200000006ff */
[----:B------:R-:W-:Y:S01]  /*0190*/  UMOV UR4, 0x400 ;  /* 0x0000040000047882 */ /* 0x000fe20000000000 */
[----:B------:R-:W-:Y:S02]  /*01a0*/  USHF.R.S32.HI UR9, URZ, 0x1, UR12 ;  /* 0x000000013f097899 */ /* 0x000fe4000801140c */
[----:B------:R-:W-:Y:S01]  /*01b0*/  UIADD3.X UR10, URZ, UR10, URZ, UP0, !UPT ;  /* 0x0000000a3f0a7290 */ /* 0x000fe200087fe43f */
[----:B------:R-:W-:-:S03]  /*01c0*/  ULDC.U8 UR17, c[0x0][0x2a4] ;  /* 0x0000a90000117ab9 */ /* 0x000fc60000000000 */
[----:B------:R-:W-:Y:S02]  /*01d0*/  USHF.R.S64 UR8, UR8, 0x1, UR10 ;  /* 0x0000000108087899 */ /* 0x000fe4000800100a */
[----:B------:R-:W-:Y:S01]  /*01e0*/  USHF.R.S32.HI UR10, URZ, 0x1, UR10 ;  /* 0x000000013f0a7899 */ /* 0x000fe2000801140a */
[----:B0-----:R-:W-:Y:S01]  /*01f0*/  IMAD R65, R0, UR16, R3 ;  /* 0x0000001000417c24 */ /* 0x001fe2000f8e0203 */
[----:B------:R-:W-:Y:S01]  /*0200*/  SHF.R.S32.HI R3, RZ, 0x1f, R66 ;  /* 0x0000001fff037819 */ /* 0x000fe20000011442 */
[----:B------:R-:W0:Y:S01]  /*0210*/  S2R R0, SR_LANEID ;  /* 0x0000000000007919 */ /* 0x000e220000000000 */
[----:B------:R-:W-:Y:S02]  /*0220*/  USHF.L.U64.HI UR10, UR8, 0x2, UR10 ;  /* 0x00000002080a7899 */ /* 0x000fe4000801020a */
[----:B------:R-:W-:Y:S02]  /*0230*/  LEA.HI R2, R3, R66, RZ, 0x5 ;  /* 0x0000004203027211 */ /* 0x000fe400078f28ff */
[----:B------:R-:W-:Y:S01]  /*0240*/  ISETP.GE.U32.AND P1, PT, R65, UR18, PT ;  /* 0x0000001241007c0c */ /* 0x000fe2000bf26070 */
[----:B-1----:R-:W-:Y:S01]  /*0250*/  ULEA UR4, UR7, UR4, 0x18 ;  /* 0x0000000407047291 */ /* 0x002fe2000f8ec03f */
[----:B------:R-:W-:Y:S01]  /*0260*/  SHF.R.S32.HI R3, RZ, 0x1f, R65 ;  /* 0x0000001fff037819 */ /* 0x000fe20000011441 */
[----:B------:R-:W-:Y:S01]  /*0270*/  USHF.R.S64 UR7, UR11, 0x1, UR12 ;  /* 0x000000010b077899 */ /* 0x000fe2000800100c */
[----:B------:R-:W-:-:S02]  /*0280*/  SHF.R.S32.HI R2, RZ, 0x5, R2 ;  /* 0x00000005ff027819 */ /* 0x000fc40000011402 */
[----:B------:R-:W-:Y:S01]  /*0290*/  ISETP.GE.AND.EX P1, PT, R3, UR19, PT, P1 ;  /* 0x0000001303007c0c */ /* 0x000fe2000bf26310 */
[----:B------:R-:W-:Y:S01]  /*02a0*/  USHF.L.U64.HI UR9, UR7, 0x2, UR9 ;  /* 0x0000000207097899 */ /* 0x000fe20008010209 */
[C---:B------:R-:W-:Y:S02]  /*02b0*/  IADD3 R64, R65.reuse, 0x20, RZ ;  /* 0x0000002041407810 */ /* 0x040fe40007ffe0ff */
[C---:B------:R-:W-:Y:S02]  /*02c0*/  IADD3 R63, R65.reuse, 0x40, RZ ;  /* 0x00000040413f7810 */ /* 0x040fe40007ffe0ff */
[C---:B------:R-:W-:Y:S02]  /*02d0*/  IADD3 R62, R65.reuse, 0x60, RZ ;  /* 0x00000060413e7810 */ /* 0x040fe40007ffe0ff */
[C---:B------:R-:W-:Y:S02]  /*02e0*/  IADD3 R61, R65.reuse, 0x80, RZ ;  /* 0x00000080413d7810 */ /* 0x040fe40007ffe0ff */
[----:B------:R-:W-:-:S02]  /*02f0*/  IADD3 R60, R65, 0xa0, RZ ;  /* 0x000000a0413c7810 */ /* 0x000fc40007ffe0ff */
[C---:B------:R-:W-:Y:S02]  /*0300*/  IADD3 R59, R65.reuse, 0xc0, RZ ;  /* 0x000000c0413b7810 */ /* 0x040fe40007ffe0ff */
[C---:B------:R-:W-:Y:S02]  /*0310*/  IADD3 R58, R65.reuse, 0xe0, RZ ;  /* 0x000000e0413a7810 */ /* 0x040fe40007ffe0ff */
[C---:B------:R-:W-:Y:S02]  /*0320*/  IADD3 R57, R65.reuse, 0x100, RZ ;  /* 0x0000010041397810 */ /* 0x040fe40007ffe0ff */
[C---:B------:R-:W-:Y:S02]  /*0330*/  IADD3 R56, R65.reuse, 0x120, RZ ;  /* 0x0000012041387810 */ /* 0x040fe40007ffe0ff */
[----:B------:R-:W-:Y:S02]  /*0340*/  IADD3 R55, R65, 0x140, RZ ;  /* 0x0000014041377810 */ /* 0x000fe40007ffe0ff */
[----:B------:R-:W-:-:S02]  /*0350*/  ISETP.LT.U32.AND P1, PT, R66, 0x280, !P1 ;  /* 0x000002804200780c */ /* 0x000fc40004f21070 */
[C---:B------:R-:W-:Y:S02]  /*0360*/  IADD3 R54, R65.reuse, 0x160, RZ ;  /* 0x0000016041367810 */ /* 0x040fe40007ffe0ff */
[C---:B------:R-:W-:Y:S02]  /*0370*/  IADD3 R53, R65.reuse, 0x180, RZ ;  /* 0x0000018041357810 */ /* 0x040fe40007ffe0ff */
[C---:B------:R-:W-:Y:S02]  /*0380*/  IADD3 R52, R65.reuse, 0x1a0, RZ ;  /* 0x000001a041347810 */ /* 0x040fe40007ffe0ff */
[C---:B------:R-:W-:Y:S02]  /*0390*/  IADD3 R51, R65.reuse, 0x1c0, RZ ;  /* 0x000001c041337810 */ /* 0x040fe40007ffe0ff */
[----:B------:R-:W-:Y:S02]  /*03a0*/  IADD3 R50, R65, 0x1e0, RZ ;  /* 0x000001e041327810 */ /* 0x000fe40007ffe0ff */
[----:B------:R-:W-:Y:S01]  /*03b0*/  LEA R2, R2, UR4, 0x3 ;  /* 0x0000000402027c11 */ /* 0x000fe2000f8e18ff */
[----:B0-----:R-:W-:-:S06]  /*03c0*/  UMOV UR4, URZ ;  /* 0x0000003f00047c82 */ /* 0x001fcc0008000000 */
.L_x_890:
[----:B0-----:R-:W0:Y:S01]  /*03d0*/  LDC R10, c[0x0][0x2a0] ;  /* 0x0000a800ff0a7b82 */ /* 0x001e220000000800 */
[----:B------:R-:W-:Y:S01]  /*03e0*/  ISETP.LE.AND P5, PT, RZ, UR6, PT ;  /* 0x00000006ff007c0c */ /* 0x000fe2000bfa3270 */
[----:B------:R-:W-:Y:S01]  /*03f0*/  ULDC.64 UR18, c[0x0][0x290] ;  /* 0x0000a40000127ab9 */ /* 0x000fe20000000a00 */
[----:B------:R-:W-:Y:S01]  /*0400*/  SHF.R.S32.HI R17, RZ, 0x1f, R64 ;  /* 0x0000001fff117819 */ /* 0x000fe20000011440 */
[----:B------:R-:W-:Y:S01]  /*0410*/  ULDC.64 UR12, c[0x0][0x298] ;  /* 0x0000a600000c7ab9 */ /* 0x000fe20000000a00 */
[----:B------:R-:W-:Y:S02]  /*0420*/  SHF.R.S32.HI R19, RZ, 0x1f, R63 ;  /* 0x0000001fff137819 */ /* 0x000fe4000001143f */
[----:B------:R-:W-:Y:S02]  /*0430*/  CS2R R48, SRZ ;  /* 0x0000000000307805 */ /* 0x000fe4000001ff00 */
[----:B------:R-:W-:Y:S01]  /*0440*/  SHF.R.S32.HI R23, RZ, 0x1f, R62 ;  /* 0x0000001fff177819 */ /* 0x000fe2000001143e */
        /* <DEDUP_REMOVED lines=8> */
[----:B---3--:R-:W-:Y:S01]  /*04d0*/  HFMA2.MMA R4, -RZ, RZ, 0, 0 ;  /* 0x00000000ff047435 */ /* 0x008fe200000001ff */
[----:B----4-:R-:W-:-:S05]  /*04e0*/  IADD3 R8, RZ, -R5, RZ ;  /* 0x80000005ff087210 */ /* 0x010fca0007ffe0ff */
[----:B------:R-:W-:Y:S01]  /*04f0*/  IMAD R9, R8, R7, RZ ;  /* 0x0000000708097224 */ /* 0x000fe200078e02ff */
[----:B------:R-:W-:-:S03]  /*0500*/  IABS R8, UR6 ;  /* 0x0000000600087c13 */ /* 0x000fc60008000000 */
[----:B------:R-:W-:Y:S01]  /*0510*/  IMAD.HI.U32 R5, R5, R9, R4 ;  /* 0x0000000905057227 */ /* 0x000fe200078e0004 */
[----:B------:R-:W-:-:S04]  /*0520*/  LOP3.LUT R4, R10, UR6, RZ, 0x3c, !PT ;  /* 0x000000060a047c12 */ /* 0x000fc8000f8e3cff */
[----:B------:R-:W-:Y:S01]  /*0530*/  ISETP.GE.AND P3, PT, R4, RZ, PT ;  /* 0x000000ff0400720c */ /* 0x000fe20003f66270 */
[----:B------:R-:W-:-:S05]  /*0540*/  IMAD.HI.U32 R5, R5, R8, RZ ;  /* 0x0000000805057227 */ /* 0x000fca00078e00ff */
[----:B------:R-:W-:-:S05]  /*0550*/  IADD3 R6, -R5, RZ, RZ ;  /* 0x000000ff05067210 */ /* 0x000fca0007ffe1ff */
[----:B------:R-:W-:-:S05]  /*0560*/  IMAD R6, R7, R6, R8 ;  /* 0x0000000607067224 */ /* 0x000fca00078e0208 */
[----:B------:R-:W-:-:S13]  /*0570*/  ISETP.GT.U32.AND P0, PT, R7, R6, PT ;  /* 0x000000060700720c */ /* 0x000fda0003f04070 */
        /* <DEDUP_REMOVED lines=10> */
[----:B------:R-:W-:Y:S02]  /*0620*/  ISETP.GE.AND.EX P2, PT, R17, UR19, PT, P2 ;  /* 0x0000001311007c0c */ /* 0x000fe4000bf46320 */
[----:B------:R-:W-:-:S02]  /*0630*/  @P4 IADD3 R5, R5, 0x1, RZ ;  /* 0x0000000105054810 */ /* 0x000fc40007ffe0ff */
[----:B------:R-:W-:Y:S02]  /*0640*/  SEL R87, R7, R6, !P0 ;  /* 0x0000000607577207 */ /* 0x000fe40004000000 */
[----:B------:R-:W-:Y:S02]  /*0650*/  ISETP.GT.U32.OR P2, PT, R66, 0x27f, P2 ;  /* 0x0000027f4200780c */ /* 0x000fe40001744470 */
[----:B------:R-:W-:Y:S01]  /*0660*/  @!P3 IADD3 R5, -R5, RZ, RZ ;  /* 0x000000ff0505b210 */ /* 0x000fe20007ffe1ff */
[----:B------:R-:W-:Y:S01]  /*0670*/  IMAD R30, R87, 0x28, RZ ;  /* 0x00000028571e7824 */ /* 0x000fe200078e02ff */
[----:B------:R-:W-:Y:S02]  /*0680*/  ISETP.GE.U32.AND P5, PT, R63, UR18, PT ;  /* 0x000000123f007c0c */ /* 0x000fe4000bfa6070 */
[----:B------:R-:W-:Y:S02]  /*0690*/  SEL R5, R7, R5, !P0 ;  /* 0x0000000507057207 */ /* 0x000fe40004000000 */
[----:B------:R-:W-:-:S02]  /*06a0*/  SHF.R.S32.HI R7, RZ, 0x1f, R67 ;  /* 0x0000001fff077819 */ /* 0x000fc40000011443 */
[----:B------:R-:W-:Y:S02]  /*06b0*/  IADD3 R88, P0, R67, R30, RZ ;  /* 0x0000001e43587210 */ /* 0x000fe40007f1e0ff */
[----:B------:R-:W-:Y:S01]  /*06c0*/  SHF.R.S32.HI R4, RZ, 0x1f, R5 ;  /* 0x0000001fff047819 */ /* 0x000fe20000011405 */
[----:B------:R-:W3:Y:S01]  /*06d0*/  @!P2 LDC.64 R10, c[0x0][0x288] ;  /* 0x0000a200ff0aab82 */ /* 0x000ee20000000a00 */
[----:B------:R-:W-:Y:S02]  /*06e0*/  LEA.HI.X.SX32 R89, R30, R7, 0x1, P0 ;  /* 0x000000071e597211 */ /* 0x000fe400000f0eff */
[----:B------:R-:W-:Y:S01]  /*06f0*/  ISETP.GE.AND.EX P5, PT, R19, UR19, PT, P5 ;  /* 0x0000001313007c0c */ /* 0x000fe2000bfa6350 */
[----:B------:R-:W-:Y:S01]  /*0700*/  IMAD R4, R4, UR12, RZ ;  /* 0x0000000c04047c24 */ /* 0x000fe2000f8e02ff */
[----:B------:R-:W-:Y:S01]  /*0710*/  ISETP.GE.U32.AND P4, PT, R62, UR18, PT ;  /* 0x000000123e007c0c */ /* 0x000fe2000bf86070 */
[----:B------:R-:W-:Y:S01]  /*0720*/  IMAD.WIDE.U32 R88, R5, UR12, R88 ;  /* 0x0000000c05587c25 */ /* 0x000fe2000f8e0058 */
[C---:B------:R-:W-:Y:S01]  /*0730*/  ISETP.GT.U32.OR P5, PT, R66.reuse, 0x27f, P5 ;  /* 0x0000027f4200780c */ /* 0x040fe20002fa4470 */
[----:B------:R-:W4:Y:S01]  /*0740*/  @!P2 LDC.64 R8, c[0x0][0x230] ;  /* 0x00008c00ff08ab82 */ /* 0x000f220000000a00 */
[----:B------:R-:W-:Y:S01]  /*0750*/  ISETP.GE.AND.EX P4, PT, R23, UR19, PT, P4 ;  /* 0x0000001317007c0c */ /* 0x000fe2000bf86340 */
[----:B------:R-:W-:Y:S01]  /*0760*/  IMAD R91, R5, UR13, R4 ;  /* 0x0000000d055b7c24 */ /* 0x000fe2000f8e0204 */
[----:B------:R-:W-:Y:S01]  /*0770*/  @P1 MOV R90, R88 ;  /* 0x00000058005a1202 */ /* 0x000fe20000000f00 */
[----:B-1----:R-:W-:Y:S01]  /*0780*/  @P1 IMAD R4, R3, R20, RZ ;  /* 0x0000001403041224 */ /* 0x002fe200078e02ff */
[----:B------:R-:W-:-:S02]  /*0790*/  ISETP.GT.U32.OR P4, PT, R66, 0x27f, P4 ;  /* 0x0000027f4200780c */ /* 0x000fc40002784470 */
[----:B------:R-:W-:Y:S01]  /*07a0*/  SHF.R.S32.HI R27, RZ, 0x1f, R61 ;  /* 0x0000001fff1b7819 */ /* 0x000fe2000001143d */
[----:B------:R-:W-:Y:S01]  /*07b0*/  @P1 IMAD R21, R65, R21, R4 ;  /* 0x0000001541151224 */ /* 0x000fe200078e0204 */
[----:B------:R-:W-:Y:S01]  /*07c0*/  IADD3 R91, R89, R91, RZ ;  /* 0x0000005b595b7210 */ /* 0x000fe20007ffe0ff */
[----:B------:R-:W1:Y:S01]  /*07d0*/  @!P2 LDC.64 R4, c[0x0][0x228] ;  /* 0x00008a00ff04ab82 */ /* 0x000e620000000a00 */
[----:B------:R-:W-:Y:S02]  /*07e0*/  CS2R R46, SRZ ;  /* 0x00000000002e7805 */ /* 0x000fe4000001ff00 */
[----:B------:R-:W-:Y:S02]  /*07f0*/  SHF.R.S32.HI R29, RZ, 0x1f, R60 ;  /* 0x0000001fff1d7819 */ /* 0x000fe4000001143c */
[----:B------:R-:W-:Y:S01]  /*0800*/  CS2R R44, SRZ ;  /* 0x00000000002c7805 */ /* 0x000fe2000001ff00 */
[----:B------:R-:W-:Y:S01]  /*0810*/  @P1 IMAD.WIDE.U32 R14, R65, R20, R90 ;  /* 0x00000014410e1225 */ /* 0x000fe200078e005a */
[----:B------:R-:W-:-:S02]  /*0820*/  CS2R R42, SRZ ;  /* 0x00000000002a7805 */ /* 0x000fc4000001ff00 */
[----:B------:R-:W-:Y:S01]  /*0830*/  CS2R R68, SRZ ;  /* 0x0000000000447805 */ /* 0x000fe2000001ff00 */
[----:B------:R-:W-:Y:S01]  /*0840*/  ULDC.64 UR12, c[0x0][0x248] ;  /* 0x00009200000c7ab9 */ /* 0x000fe20000000a00 */
[----:B------:R-:W1:Y:S01]  /*0850*/  @!P5 LDC.64 R6, c[0x0][0x288] ;  /* 0x0000a200ff06db82 */ /* 0x000e620000000a00 */
[----:B------:R-:W-:Y:S01]  /*0860*/  @P1 IADD3 R15, R15, R21, RZ ;  /* 0x000000150f0f1210 */ /* 0x000fe20007ffe0ff */
[----:B---3--:R-:W-:Y:S01]  /*0870*/  @!P2 IMAD R16, R17, R10, RZ ;  /* 0x0000000a1110a224 */ /* 0x008fe200078e02ff */
[C---:B------:R-:W-:Y:S02]  /*0880*/  @P1 SHF.L.U32 R17, R14.reuse, 0x1, RZ ;  /* 0x000000010e111819 */ /* 0x040fe400000006ff */
[----:B------:R-:W-:Y:S01]  /*0890*/  @P1 SHF.L.U64.HI R18, R14, 0x1, R15 ;  /* 0x000000010e121819 */ /* 0x000fe2000001020f */
[----:B------:R-:W-:Y:S01]  /*08a0*/  @!P2 IMAD R21, R64, R11, R16 ;  /* 0x0000000b4015a224 */ /* 0x000fe200078e0210 */
[----:B------:R-:W-:Y:S02]  /*08b0*/  @!P2 MOV R14, R88 ;  /* 0x00000058000ea202 */ /* 0x000fe40000000f00 */
[----:B------:R-:W-:-:S02]  /*08c0*/  @!P2 MOV R15, R91 ;  /* 0x0000005b000fa202 */ /* 0x000fc40000000f00 */
[C---:B--2---:R-:W-:Y:S02]  /*08d0*/  @P1 IADD3 R16, P0, R17.reuse, R12, RZ ;  /* 0x0000000c11101210 */ /* 0x044fe40007f1e0ff */
[----:B0-----:R-:W-:Y:S01]  /*08e0*/  @P1 IADD3 R32, P3, R17, R32, RZ ;  /* 0x0000002011201210 */ /* 0x001fe20007f7e0ff */
[----:B------:R-:W-:Y:S01]  /*08f0*/  @!P2 IMAD.WIDE.U32 R14, R64, R10, R14 ;  /* 0x0000000a400ea225 */ /* 0x000fe200078e000e */
[C---:B------:R-:W-:Y:S01]  /*0900*/  @P1 IADD3.X R17, R18.reuse, R13, RZ, P0, !PT ;  /* 0x0000000d12111210 */ /* 0x040fe200007fe4ff */
[----:B------:R-:W0:Y:S01]  /*0910*/  @!P4 LDC.64 R10, c[0x0][0x288] ;  /* 0x0000a200ff0acb82 */ /* 0x000e220000000a00 */
[----:B------:R-:W-:Y:S02]  /*0920*/  @P1 IADD3.X R33, R18, R33, RZ, P3, !PT ;  /* 0x0000002112211210 */ /* 0x000fe40001ffe4ff */
[----:B------:R-:W-:Y:S01]  /*0930*/  @!P2 IADD3 R15, R15, R21, RZ ;  /* 0x000000150f0fa210 */ /* 0x000fe20007ffe0ff */
[----:B------:R2:W5:Y:S01]  /*0940*/  @P1 LDG.E R48, desc[UR14][R16.64] ;  /* 0x0000000e10301981 */ /* 0x000562000c1e1900 */
[----:B------:R-:W-:-:S02]  /*0950*/  @!P2 SHF.L.U32 R13, R14, 0x1, RZ ;  /* 0x000000010e0da819 */ /* 0x000fc400000006ff */
[----:B------:R-:W-:Y:S02]  /*0960*/  ISETP.GE.U32.AND P3, PT, R61, UR18, PT ;  /* 0x000000123d007c0c */ /* 0x000fe4000bf66070 */
[----:B------:R-:W-:Y:S02]  /*0970*/  @!P2 SHF.L.U64.HI R22, R14, 0x1, R15 ;  /* 0x000000010e16a819 */ /* 0x000fe4000001020f */
[----:B----4-:R-:W-:Y:S01]  /*0980*/  @!P2 IADD3 R20, P6, R13, R8, RZ ;  /* 0x000000080d14a210 */ /* 0x010fe20007fde0ff */
[----:B------:R-:W3:Y:S01]  /*0990*/  @!P5 LDC.64 R14, c[0x0][0x230] ;  /* 0x00008c00ff0edb82 */ /* 0x000ee20000000a00 */
[----:B------:R-:W-:Y:S02]  /*09a0*/  ISETP.GE.AND.EX P3, PT, R27, UR19, PT, P3 ;  /* 0x000000131b007c0c */ /* 0x000fe4000bf66330 */
[----:B-1----:R-:W-:Y:S01]  /*09b0*/  @!P2 IADD3 R12, P0, R13, R4, RZ ;  /* 0x000000040d0ca210 */ /* 0x002fe20007f1e0ff */
[----:B------:R-:W-:Y:S01]  /*09c0*/  @!P5 IMAD R4, R19, R6, RZ ;  /* 0x000000061304d224 */ /* 0x000fe200078e02ff */
[----:B------:R-:W-:-:S02]  /*09d0*/  @!P2 IADD3.X R21, R22, R9, RZ, P6, !PT ;  /* 0x000000091615a210 */ /* 0x000fc400037fe4ff */
[----:B------:R-:W-:Y:S01]  /*09e0*/  @!P5 MOV R8, R88 ;  /* 0x000000580008d202 */ /* 0x000fe20000000f00 */
[----:B------:R-:W1:Y:S01]  /*09f0*/  @!P5 LDC.64 R18, c[0x0][0x228] ;  /* 0x00008a00ff12db82 */ /* 0x000e620000000a00 */
[----:B------:R-:W-:Y:S02]  /*0a00*/  @!P5 MOV R9, R91 ;  /* 0x0000005b0009d202 */ /* 0x000fe40000000f00 */
[----:B------:R-:W-:Y:S01]  /*0a10*/  ISETP.GT.U32.OR P3, PT, R66, 0x27f, P3 ;  /* 0x0000027f4200780c */ /* 0x000fe20001f64470 */
[C---:B------:R-:W-:Y:S01]  /*0a20*/  @!P5 IMAD R25, R63.reuse, R7, R4 ;  /* 0x000000073f19d224 */ /* 0x040fe200078e0204 */
[----:B------:R-:W-:Y:S01]  /*0a30*/  @!P2 IADD3.X R13, R22, R5, RZ, P0, !PT ;  /* 0x00000005160da210 */ /* 0x000fe200007fe4ff */
[----:B------:R-:W-:Y:S01]  /*0a40*/  @!P5 IMAD.WIDE.U32 R6, R63, R6, R8 ;  /* 0x000000063f06d225 */ /* 0x000fe200078e0008 */
[----:B------:R1:W5:Y:S01]  /*0a50*/  @!P2 LDG.E R49, desc[UR14][R20.64] ;  /* 0x0000000e1431a981 */ /* 0x000362000c1e1900 */
[----:B--2---:R-:W2:Y:S03]  /*0a60*/  @!P4 LDC.64 R16, c[0x0][0x230] ;  /* 0x00008c00ff10cb82 */ /* 0x004ea60000000a00 */
[----:B------:R-:W-:Y:S01]  /*0a70*/  @!P5 IADD3 R5, R7, R25, RZ ;  /* 0x000000190705d210 */ /* 0x000fe20007ffe0ff */
[----:B0-----:R-:W-:Y:S01]  /*0a80*/  @!P4 IMAD R4, R23, R10, RZ ;  /* 0x0000000a1704c224 */ /* 0x001fe200078e02ff */
[C---:B------:R-:W-:Y:S01]  /*0a90*/  @!P5 SHF.L.U32 R23, R6.reuse, 0x1, RZ ;  /* 0x000000010617d819 */ /* 0x040fe200000006ff */
[----:B------:R0:W5:Y:S01]  /*0aa0*/  @!P2 LDG.E R47, desc[UR14][R12.64] ;  /* 0x0000000e0c2fa981 */ /* 0x000162000c1e1900 */
[----:B------:R-:W-:Y:S01]  /*0ab0*/  @!P5 SHF.L.U64.HI R22, R6, 0x1, R5 ;  /* 0x000000010616d819 */ /* 0x000fe20000010205 */
[----:B------:R-:W4:Y:S01]  /*0ac0*/  @!P4 LDC.64 R8, c[0x0][0x228] ;  /* 0x00008a00ff08cb82 */ /* 0x000f220000000a00 */
[----:B------:R-:W-:Y:S01]  /*0ad0*/  ISETP.GE.U32.AND P0, PT, R60, UR18, PT ;  /* 0x000000123c007c0c */ /* 0x000fe2000bf06070 */
[----:B------:R-:W-:Y:S01]  /*0ae0*/  @!P4 IMAD R25, R62, R11, R4 ;  /* 0x0000000b3e19c224 */ /* 0x000fe200078e0204 */
[----:B------:R-:W-:-:S05]  /*0af0*/  @!P4 MOV R4, R88 ;  /* 0x000000580004c202 */ /* 0x000fca0000000f00 */
[----:B------:R-:W4:Y:S01]  /*0b00*/  @!P3 LDC.64 R6, c[0x0][0x288] ;  /* 0x0000a200ff06bb82 */ /* 0x000f220000000a00 */
[----:B------:R-:W-:Y:S02]  /*0b10*/  @!P4 MOV R5, R91 ;  /* 0x0000005b0005c202 */ /* 0x000fe40000000f00 */
[----:B------:R-:W-:Y:S02]  /*0b20*/  ISETP.GE.AND.EX P0, PT, R29, UR19, PT, P0 ;  /* 0x000000131d007c0c */ /* 0x000fe4000bf06300 */
[C---:B-1----:R-:W-:Y:S01]  /*0b30*/  @!P5 IADD3 R20, P2, R23.reuse, R18, RZ ;  /* 0x000000121714d210 */ /* 0x042fe20007f5e0ff */
[----:B------:R-:W-:Y:S01]  /*0b40*/  @!P4 IMAD.WIDE.U32 R10, R62, R10, R4 ;  /* 0x0000000a3e0ac225 */ /* 0x000fe200078e0004 */
[----:B------:R-:W-:Y:S01]  /*0b50*/  ISETP.GT.U32.OR P0, PT, R66, 0x27f, P0 ;  /* 0x0000027f4200780c */ /* 0x000fe20000704470 */
[----:B0-----:R-:W0:Y:S01]  /*0b60*/  @!P3 LDC.64 R12, c[0x0][0x228] ;  /* 0x00008a00ff0cbb82 */ /* 0x001e220000000a00 */
[----:B---3--:R-:W-:Y:S02]  /*0b70*/  @!P5 IADD3 R14, P6, R23, R14, RZ ;  /* 0x0000000e170ed210 */ /* 0x008fe40007fde0ff */
[----:B------:R-:W-:-:S02]  /*0b80*/  @!P5 IADD3.X R21, R22, R19, RZ, P2, !PT ;  /* 0x000000131615d210 */ /* 0x000fc400017fe4ff */
[----:B------:R-:W-:Y:S02]  /*0b90*/  @!P4 IADD3 R5, R11, R25, RZ ;  /* 0x000000190b05c210 */ /* 0x000fe40007ffe0ff */
[----:B------:R-:W-:Y:S01]  /*0ba0*/  @!P4 SHF.L.U32 R19, R10, 0x1, RZ ;  /* 0x000000010a13c819 */ /* 0x000fe200000006ff */
[----:B------:R-:W5:Y:S01]  /*0bb0*/  @!P5 LDG.E R44, desc[UR14][R20.64] ;  /* 0x0000000e142cd981 */ /* 0x000f62000c1e1900 */
[----:B------:R-:W-:Y:S02]  /*0bc0*/  @!P5 IADD3.X R15, R22, R15, RZ, P6, !PT ;  /* 0x0000000f160fd210 */ /* 0x000fe400037fe4ff */
[----:B------:R-:W-:Y:S02]  /*0bd0*/  @!P4 SHF.L.U64.HI R10, R10, 0x1, R5 ;  /* 0x000000010a0ac819 */ /* 0x000fe40000010205 */
[C---:B--2---:R-:W-:Y:S01]  /*0be0*/  @!P4 IADD3 R16, P2, R19.reuse, R16, RZ ;  /* 0x000000101310c210 */ /* 0x044fe20007f5e0ff */
[----:B------:R1:W5:Y:S01]  /*0bf0*/  @!P5 LDG.E R45, desc[UR14][R14.64] ;  /* 0x0000000e0e2dd981 */ /* 0x000362000c1e1900 */
[----:B----4-:R-:W-:Y:S01]  /*0c00*/  @!P4 IADD3 R18, P5, R19, R8, RZ ;  /* 0x000000081312c210 */ /* 0x010fe20007fbe0ff */
[----:B------:R-:W-:Y:S01]  /*0c10*/  @!P3 IMAD R8, R27, R6, RZ ;  /* 0x000000061b08b224 */ /* 0x000fe200078e02ff */
[----:B------:R-:W-:Y:S01]  /*0c20*/  @!P4 IADD3.X R17, R10, R17, RZ, P2, !PT ;  /* 0x000000110a11c210 */ /* 0x000fe200017fe4ff */
[----:B------:R-:W2:Y:S01]  /*0c30*/  @!P0 LDC.64 R4, c[0x0][0x288] ;  /* 0x0000a200ff048b82 */ /* 0x000ea20000000a00 */
[----:B------:R-:W-:-:S02]  /*0c40*/  SHF.R.S32.HI R25, RZ, 0x1f, R59 ;  /* 0x0000001fff197819 */ /* 0x000fc4000001143b */
[----:B------:R-:W-:Y:S01]  /*0c50*/  ISETP.GE.U32.AND P2, PT, R59, UR18, PT ;  /* 0x000000123b007c0c */ /* 0x000fe2000bf46070 */
[----:B------:R-:W-:Y:S01]  /*0c60*/  @!P3 IMAD R11, R61, R7, R8 ;  /* 0x000000073d0bb224 */ /* 0x000fe200078e0208 */
[----:B------:R-:W-:Y:S01]  /*0c70*/  @!P4 IADD3.X R19, R10, R9, RZ, P5, !PT ;  /* 0x000000090a13c210 */ /* 0x000fe20002ffe4ff */
[----:B------:R3:W5:Y:S01]  /*0c80*/  @!P4 LDG.E R46, desc[UR14][R16.64] ;  /* 0x0000000e102ec981 */ /* 0x000762000c1e1900 */
[----:B------:R-:W-:Y:S01]  /*0c90*/  ISETP.GE.AND.EX P2, PT, R25, UR19, PT, P2 ;  /* 0x0000001319007c0c */ /* 0x000fe2000bf46320 */
[----:B-1----:R-:W1:Y:S01]  /*0ca0*/  @!P3 LDC.64 R14, c[0x0][0x230] ;  /* 0x00008c00ff0ebb82 */ /* 0x002e620000000a00 */
[----:B------:R-:W-:Y:S01]  /*0cb0*/  @!P3 MOV R8, R88 ;  /* 0x000000580008b202 */ /* 0x000fe20000000f00 */
[----:B------:R1:W5:Y:S01]  /*0cc0*/  @!P4 LDG.E R43, desc[UR14][R18.64] ;  /* 0x0000000e122bc981 */ /* 0x000362000c1e1900 */
[----:B------:R-:W-:Y:S02]  /*0cd0*/  @!P3 MOV R9, R91 ;  /* 0x0000005b0009b202 */ /* 0x000fe40000000f00 */
[----:B------:R-:W-:Y:S01]  /*0ce0*/  ISETP.GT.U32.OR P2, PT, R66, 0x27f, P2 ;  /* 0x0000027f4200780c */ /* 0x000fe20001744470 */
[----:B------:R-:W-:Y:S01]  /*0cf0*/  @!P3 IMAD.WIDE.U32 R6, R61, R6, R8 ;  /* 0x000000063d06b225 */ /* 0x000fe200078e0008 */
[----:B---3--:R-:W-:-:S02]  /*0d00*/  @!P0 MOV R16, R88 ;  /* 0x0000005800108202 */ /* 0x008fc40000000f00 */
[----:B------:R-:W3:Y:S02]  /*0d10*/  @!P0 LDC.64 R8, c[0x0][0x230] ;  /* 0x00008c00ff088b82 */ /* 0x000ee40000000a00 */
[----:B------:R-:W-:Y:S02]  /*0d20*/  @!P3 IADD3 R7, R7, R11, RZ ;  /* 0x0000000b0707b210 */ /* 0x000fe40007ffe0ff */
[C---:B------:R-:W-:Y:S02]  /*0d30*/  @!P3 SHF.L.U32 R23, R6.reuse, 0x1, RZ ;  /* 0x000000010617b819 */ /* 0x040fe400000006ff */
[----:B------:R-:W-:Y:S02]  /*0d40*/  @!P3 SHF.L.U64.HI R20, R6, 0x1, R7 ;  /* 0x000000010614b819 */ /* 0x000fe40000010207 */
[----:B------:R-:W4:Y:S01]  /*0d50*/  @!P0 LDC.64 R10, c[0x0][0x228] ;  /* 0x00008a00ff0a8b82 */ /* 0x000f220000000a00 */
[----:B------:R-:W-:Y:S01]  /*0d60*/  @!P0 MOV R17, R91 ;  /* 0x0000005b00118202 */ /* 0x000fe20000000f00 */
[----:B--2---:R-:W-:-:S06]  /*0d70*/  @!P0 IMAD R29, R29, R4, RZ ;  /* 0x000000041d1d8224 */ /* 0x004fcc00078e02ff */
[----:B------:R-:W2:Y:S01]  /*0d80*/  @!P2 LDC.64 R6, c[0x0][0x288] ;  /* 0x0000a200ff06ab82 */ /* 0x000ea20000000a00 */
[----:B-1----:R-:W-:Y:S01]  /*0d90*/  @!P3 IADD3 R18, P5, R23, R14, RZ ;  /* 0x0000000e1712b210 */ /* 0x002fe20007fbe0ff */
[C---:B------:R-:W-:Y:S01]  /*0da0*/  @!P0 IMAD R5, R60.reuse, R5, R29 ;  /* 0x000000053c058224 */ /* 0x040fe200078e021d */
[----:B------:R-:W-:Y:S01]  /*0db0*/  SHF.R.S32.HI R21, RZ, 0x1f, R58 ;  /* 0x0000001fff157819 */ /* 0x000fe2000001143a */
[----:B------:R-:W-:Y:S01]  /*0dc0*/  @!P0 IMAD.WIDE.U32 R16, R60, R4, R16 ;  /* 0x000000043c108225 */ /* 0x000fe200078e0010 */
[----:B------:R-:W-:Y:S02]  /*0dd0*/  ISETP.GE.U32.AND P4, PT, R58, UR18, PT ;  /* 0x000000123a007c0c */ /* 0x000fe4000bf86070 */
[----:B------:R-:W-:Y:S01]  /*0de0*/  @!P3 IADD3.X R19, R20, R15, RZ, P5, !PT ;  /* 0x0000000f1413b210 */ /* 0x000fe20002ffe4ff */
[----:B------:R-:W1:Y:S01]  /*0df0*/  @!P2 LDC.64 R26, c[0x0][0x228] ;  /* 0x00008a00ff1aab82 */ /* 0x000e620000000a00 */
[----:B------:R-:W-:Y:S02]  /*0e00*/  ISETP.GE.AND.EX P4, PT, R21, UR19, PT, P4 ;  /* 0x0000001315007c0c */ /* 0x000fe4000bf86340 */
[----:B0-----:R-:W-:Y:S01]  /*0e10*/  @!P3 IADD3 R12, P5, R23, R12, RZ ;  /* 0x0000000c170cb210 */ /* 0x001fe20007fbe0ff */
[----:B------:R-:W-:Y:S01]  /*0e20*/  HFMA2.MMA R4, -RZ, RZ, 0, 0 ;  /* 0x00000000ff047435 */ /* 0x000fe200000001ff */
[----:B------:R-:W-:-:S02]  /*0e30*/  @!P0 IADD3 R5, R17, R5, RZ ;  /* 0x0000000511058210 */ /* 0x000fc40007ffe0ff */
[----:B------:R-:W-:Y:S01]  /*0e40*/  ISETP.GT.U32.OR P4, PT, R66, 0x27f, P4 ;  /* 0x0000027f4200780c */ /* 0x000fe20002784470 */
[----:B------:R-:W0:Y:S01]  /*0e50*/  @!P2 LDC.64 R22, c[0x0][0x230] ;  /* 0x00008c00ff16ab82 */ /* 0x000e220000000a00 */
[----:B------:R-:W-:Y:S02]  /*0e60*/  @!P3 IADD3.X R13, R20, R13, RZ, P5, !PT ;  /* 0x0000000d140db210 */ /* 0x000fe40002ffe4ff */
[C---:B------:R-:W-:Y:S02]  /*0e70*/  @!P0 SHF.L.U64.HI R20, R16.reuse, 0x1, R5 ;  /* 0x0000000110148819 */ /* 0x040fe40000010205 */
[----:B------:R-:W-:Y:S01]  /*0e80*/  MOV R5, RZ ;  /* 0x000000ff00057202 */ /* 0x000fe20000000f00 */
[----:B------:R3:W5:Y:S01]  /*0e90*/  @!P3 LDG.E R4, desc[UR14][R18.64] ;  /* 0x0000000e1204b981 */ /* 0x000762000c1e1900 */
[----:B------:R-:W-:-:S04]  /*0ea0*/  @!P0 SHF.L.U32 R17, R16, 0x1, RZ ;  /* 0x0000000110118819 */ /* 0x000fc800000006ff */
[----:B----4-:R-:W-:Y:S01]  /*0eb0*/  @!P0 IADD3 R16, P6, R17, R10, RZ ;  /* 0x0000000a11108210 */ /* 0x010fe20007fde0ff */
[----:B------:R4:W5:Y:S01]  /*0ec0*/  @!P3 LDG.E R5, desc[UR14][R12.64] ;  /* 0x0000000e0c05b981 */ /* 0x000962000c1e1900 */
[----:B--2---:R-:W-:Y:S01]  /*0ed0*/  @!P2 IMAD R10, R25, R6, RZ ;  /* 0x00000006190aa224 */ /* 0x004fe200078e02ff */
[----:B------:R-:W-:Y:S01]  /*0ee0*/  SHF.R.S32.HI R25, RZ, 0x1f, R57 ;  /* 0x0000001fff197819 */ /* 0x000fe20000011439 */
[----:B------:R-:W2:Y:S01]  /*0ef0*/  @!P4 LDC.64 R14, c[0x0][0x288] ;  /* 0x0000a200ff0ecb82 */ /* 0x000ea20000000a00 */
[----:B------:R-:W-:Y:S01]  /*0f00*/  ISETP.GE.U32.AND P3, PT, R57, UR18, PT ;  /* 0x0000001239007c0c */ /* 0x000fe2000bf66070 */
[----:B------:R-:W-:Y:S01]  /*0f10*/  @!P2 IMAD R7, R59, R7, R10 ;  /* 0x000000073b07a224 */ /* 0x000fe200078e020a */
[----:B---3--:R-:W-:Y:S02]  /*0f20*/  @!P0 IADD3 R8, P5, R17, R8, RZ ;  /* 0x0000000811088210 */ /* 0x008fe40007fbe0ff */
[----:B------:R-:W-:Y:S02]  /*0f30*/  @!P0 IADD3.X R17, R20, R11, RZ, P6, !PT ;  /* 0x0000000b14118210 */ /* 0x000fe400037fe4ff */
[----:B------:R-:W-:Y:S01]  /*0f40*/  ISETP.GE.AND.EX P3, PT, R25, UR19, PT, P3 ;  /* 0x0000001319007c0c */ /* 0x000fe2000bf66330 */
[----:B------:R-:W3:Y:S01]  /*0f50*/  @!P4 LDC.64 R18, c[0x0][0x230] ;  /* 0x00008c00ff12cb82 */ /* 0x000ee20000000a00 */
[----:B------:R-:W-:-:S02]  /*0f60*/  @!P2 MOV R10, R88 ;  /* 0x00000058000aa202 */ /* 0x000fc40000000f00 */
[----:B------:R-:W-:Y:S02]  /*0f70*/  @!P2 MOV R11, R91 ;  /* 0x0000005b000ba202 */ /* 0x000fe40000000f00 */
[----:B------:R-:W-:Y:S01]  /*0f80*/  ISETP.GT.U32.OR P3, PT, R66, 0x27f, P3 ;  /* 0x0000027f4200780c */ /* 0x000fe20001f64470 */
[----:B------:R-:W-:Y:S01]  /*0f90*/  @!P2 IMAD.WIDE.U32 R10, R59, R6, R10 ;  /* 0x000000063b0aa225 */ /* 0x000fe200078e000a */
[----:B------:R-:W-:Y:S01]  /*0fa0*/  HFMA2.MMA R6, -RZ, RZ, 0, 0 ;  /* 0x00000000ff067435 */ /* 0x000fe200000001ff */
[----:B------:R-:W-:Y:S02]  /*0fb0*/  @!P0 IADD3.X R9, R20, R9, RZ, P5, !PT ;  /* 0x0000000914098210 */ /* 0x000fe40002ffe4ff */
[----:B------:R-:W-:-:S03]  /*0fc0*/  SHF.R.S32.HI R29, RZ, 0x1f, R56 ;  /* 0x0000001fff1d7819 */ /* 0x000fc60000011438 */
[----:B------:R1:W5:Y:S05]  /*0fd0*/  @!P0 LDG.E R42, desc[UR14][R8.64] ;  /* 0x0000000e082a8981 */ /* 0x00036a000c1e1900 */
[----:B----4-:R-:W4:Y:S01]  /*0fe0*/  @!P3 LDC.64 R12, c[0x0][0x288] ;  /* 0x0000a200ff0cbb82 */ /* 0x010f220000000a00 */
[----:B------:R0:W5:Y:S01]  /*0ff0*/  @!P0 LDG.E R6, desc[UR14][R16.64] ;  /* 0x0000000e10068981 */ /* 0x000162000c1e1900 */
[----:B------:R-:W-:Y:S02]  /*1000*/  ISETP.GE.U32.AND P0, PT, R56, UR18, PT ;  /* 0x0000001238007c0c */ /* 0x000fe4000bf06070 */
[----:B------:R-:W-:Y:S02]  /*1010*/  @!P2 IADD3 R11, R11, R7, RZ ;  /* 0x000000070b0ba210 */ /* 0x000fe40007ffe0ff */
[----:B------:R-:W-:Y:S01]  /*1020*/  ISETP.GE.AND.EX P0, PT, R29, UR19, PT, P0 ;  /* 0x000000131d007c0c */ /* 0x000fe2000bf06300 */
[----:B--2---:R-:W-:Y:S01]  /*1030*/  @!P4 IMAD R21, R21, R14, RZ ;  /* 0x0000000e1515c224 */ /* 0x004fe200078e02ff */
[----:B-1----:R-:W-:-:S02]  /*1040*/  @!P4 MOV R8, R88 ;  /* 0x000000580008c202 */ /* 0x002fc40000000f00 */
[----:B------:R-:W-:Y:S01]  /*1050*/  @!P4 MOV R9, R91 ;  /* 0x0000005b0009c202 */ /* 0x000fe20000000f00 */
[----:B0-----:R-:W0:Y:S01]  /*1060*/  @!P3 LDC.64 R16, c[0x0][0x230] ;  /* 0x00008c00ff10bb82 */ /* 0x001e220000000a00 */
[C---:B------:R-:W-:Y:S02]  /*1070*/  @!P2 SHF.L.U32 R7, R10.reuse, 0x1, RZ ;  /* 0x000000010a07a819 */ /* 0x040fe400000006ff */
[----:B------:R-:W-:Y:S02]  /*1080*/  @!P2 SHF.L.U64.HI R20, R10, 0x1, R11 ;  /* 0x000000010a14a819 */ /* 0x000fe4000001020b */
[----:B------:R-:W-:Y:S01]  /*1090*/  ISETP.GT.U32.OR P0, PT, R66, 0x27f, P0 ;  /* 0x0000027f4200780c */ /* 0x000fe20000704470 */
[C---:B------:R-:W-:Y:S02]  /*10a0*/  @!P4 IMAD R21, R58.reuse, R15, R21 ;  /* 0x0000000f3a15c224 */ /* 0x040fe400078e0215 */
[----:B------:R-:W1:Y:S01]  /*10b0*/  @!P4 LDC.64 R10, c[0x0][0x228] ;  /* 0x00008a00ff0acb82 */ /* 0x000e620000000a00 */
[----:B------:R-:W-:Y:S01]  /*10c0*/  @!P4 IMAD.WIDE.U32 R14, R58, R14, R8 ;  /* 0x0000000e3a0ec225 */ /* 0x000fe200078e0008 */
[----:B------:R-:W-:-:S02]  /*10d0*/  @!P2 IADD3 R22, P6, R7, R22, RZ ;  /* 0x000000160716a210 */ /* 0x000fc40007fde0ff */
[----:B------:R-:W-:Y:S02]  /*10e0*/  @!P2 IADD3 R26, P5, R7, R26, RZ ;  /* 0x0000001a071aa210 */ /* 0x000fe40007fbe0ff */
[----:B------:R-:W-:Y:S02]  /*10f0*/  @!P4 IADD3 R9, R15, R21, RZ ;  /* 0x000000150f09c210 */ /* 0x000fe40007ffe0ff */
[----:B------:R-:W-:Y:S02]  /*1100*/  @!P4 SHF.L.U32 R31, R14, 0x1, RZ ;  /* 0x000000010e1fc819 */ /* 0x000fe400000006ff */
[C---:B------:R-:W-:Y:S01]  /*1110*/  @!P2 IADD3.X R23, R20.reuse, R23, RZ, P6, !PT ;  /* 0x000000171417a210 */ /* 0x040fe200037fe4ff */
[----:B------:R-:W-:Y:S01]  /*1120*/  HFMA2.MMA R7, -RZ, RZ, 0, 0 ;  /* 0x00000000ff077435 */ /* 0x000fe200000001ff */
[----:B------:R-:W-:Y:S02]  /*1130*/  @!P2 IADD3.X R27, R20, R27, RZ, P5, !PT ;  /* 0x0000001b141ba210 */ /* 0x000fe40002ffe4ff */
[----:B------:R-:W-:Y:S01]  /*1140*/  @!P4 SHF.L.U64.HI R28, R14, 0x1, R9 ;  /* 0x000000010e1cc819 */ /* 0x000fe20000010209 */
[----:B------:R-:W2:Y:S01]  /*1150*/  @!P0 LDC.64 R20, c[0x0][0x288] ;  /* 0x0000a200ff148b82 */ /* 0x000ea20000000a00 */
[----:B---3--:R-:W-:Y:S01]  /*1160*/  @!P4 IADD3 R24, P6, R31, R18, RZ ;  /* 0x000000121f18c210 */ /* 0x008fe20007fde0ff */
[----:B----4-:R-:W-:Y:S01]  /*1170*/  @!P3 IMAD R34, R25, R12, RZ ;  /* 0x0000000c1922b224 */ /* 0x010fe200078e02ff */
[----:B------:R-:W-:-:S02]  /*1180*/  MOV R8, RZ ;  /* 0x000000ff00087202 */ /* 0x000fc40000000f00 */
[----:B------:R-:W-:Y:S01]  /*1190*/  @!P4 IADD3.X R25, R28, R19, RZ, P6, !PT ;  /* 0x000000131c19c210 */ /* 0x000fe200037fe4ff */
[----:B------:R1:W5:Y:S01]  /*11a0*/  @!P2 LDG.E R7, desc[UR14][R22.64] ;  /* 0x0000000e1607a981 */ /* 0x000362000c1e1900 */
[----:B------:R-:W-:Y:S01]  /*11b0*/  @!P3 MOV R18, R88 ;  /* 0x000000580012b202 */ /* 0x000fe20000000f00 */
[----:B------:R-:W3:Y:S01]  /*11c0*/  @!P3 LDC.64 R14, c[0x0][0x228] ;  /* 0x00008a00ff0ebb82 */ /* 0x000ee20000000a00 */
[----:B------:R-:W-:Y:S01]  /*11d0*/  @!P3 MOV R19, R91 ;  /* 0x0000005b0013b202 */ /* 0x000fe20000000f00 */
[----:B------:R-:W-:Y:S01]  /*11e0*/  @!P3 IMAD R13, R57, R13, R34 ;  /* 0x0000000d390db224 */ /* 0x000fe200078e0222 */
[----:B------:R-:W-:Y:S01]  /*11f0*/  SHF.R.S32.HI R9, RZ, 0x1f, R55 ;  /* 0x0000001fff097819 */ /* 0x000fe20000011437 */
[----:B------:R4:W5:Y:S01]  /*1200*/  @!P2 LDG.E R8, desc[UR14][R26.64] ;  /* 0x0000000e1a08a981 */ /* 0x000962000c1e1900 */
[----:B------:R-:W-:Y:S01]  /*1210*/  ISETP.GE.U32.AND P5, PT, R55, UR18, PT ;  /* 0x0000001237007c0c */ /* 0x000fe2000bfa6070 */
[----:B------:R-:W-:Y:S01]  /*1220*/  @!P3 IMAD.WIDE.U32 R18, R57, R12, R18 ;  /* 0x0000000c3912b225 */ /* 0x000fe200078e0012 */
[----:B-1----:R-:W-:-:S02]  /*1230*/  @!P4 IADD3 R22, P2, R31, R10, RZ ;  /* 0x0000000a1f16c210 */ /* 0x002fc40007f5e0ff */
[----:B------:R-:W-:Y:S02]  /*1240*/  ISETP.GE.AND.EX P5, PT, R9, UR19, PT, P5 ;  /* 0x0000001309007c0c */ /* 0x000fe4000bfa6350 */
[----:B------:R-:W-:Y:S02]  /*1250*/  @!P3 IADD3 R13, R19, R13, RZ ;  /* 0x0000000d130db210 */ /* 0x000fe40007ffe0ff */
[----:B------:R-:W-:Y:S02]  /*1260*/  @!P4 IADD3.X R23, R28, R11, RZ, P2, !PT ;  /* 0x0000000b1c17c210 */ /* 0x000fe400017fe4ff */
[----:B------:R-:W-:Y:S02]  /*1270*/  CS2R R10, SRZ ;  /* 0x00000000000a7805 */ /* 0x000fe4000001ff00 */
[----:B------:R-:W-:Y:S01]  /*1280*/  ISETP.GT.U32.OR P5, PT, R66, 0x27f, P5 ;  /* 0x0000027f4200780c */ /* 0x000fe20002fa4470 */
[----:B----4-:R-:W1:Y:S01]  /*1290*/  @!P0 LDC.64 R26, c[0x0][0x230] ;  /* 0x00008c00ff1a8b82 */ /* 0x010e620000000a00 */
[----:B------:R-:W-:-:S02]  /*12a0*/  @!P3 SHF.L.U64.HI R34, R18, 0x1, R13 ;  /* 0x000000011222b819 */ /* 0x000fc4000001020d */
[----:B------:R-:W-:Y:S01]  /*12b0*/  SHF.R.S32.HI R13, RZ, 0x1f, R54 ;  /* 0x0000001fff0d7819 */ /* 0x000fe20000011436 */
[----:B------:R4:W5:Y:S01]  /*12c0*/  @!P4 LDG.E R11, desc[UR14][R22.64] ;  /* 0x0000000e160bc981 */ /* 0x000962000c1e1900 */
[----:B------:R-:W-:Y:S01]  /*12d0*/  ISETP.GE.U32.AND P2, PT, R54, UR18, PT ;  /* 0x0000001236007c0c */ /* 0x000fe2000bf46070 */
[----:B--2---:R-:W-:Y:S01]  /*12e0*/  @!P0 IMAD R29, R29, R20, RZ ;  /* 0x000000141d1d8224 */ /* 0x004fe200078e02ff */
[----:B------:R-:W-:Y:S01]  /*12f0*/  @!P3 SHF.L.U32 R31, R18, 0x1, RZ ;  /* 0x00000001121fb819 */ /* 0x000fe200000006ff */
[----:B------:R2:W5:Y:S01]  /*1300*/  @!P4 LDG.E R10, desc[UR14][R24.64] ;  /* 0x0000000e180ac981 */ /* 0x000562000c1e1900 */
[----:B------:R-:W-:Y:S02]  /*1310*/  ISETP.GE.AND.EX P2, PT, R13, UR19, PT, P2 ;  /* 0x000000130d007c0c */ /* 0x000fe4000bf46320 */
[----:B----4-:R-:W-:Y:S02]  /*1320*/  @!P0 MOV R22, R88 ;  /* 0x0000005800168202 */ /* 0x010fe40000000f00 */
[----:B------:R-:W-:Y:S01]  /*1330*/  @!P0 MOV R23, R91 ;  /* 0x0000005b00178202 */ /* 0x000fe20000000f00 */
[----:B------:R-:W-:Y:S01]  /*1340*/  @!P0 IMAD R29, R56, R21, R29 ;  /* 0x00000015381d8224 */ /* 0x000fe200078e021d */
[----:B------:R-:W-:Y:S01]  /*1350*/  ISETP.GT.U32.OR P2, PT, R66, 0x27f, P2 ;  /* 0x0000027f4200780c */ /* 0x000fe20001744470 */
[----:B------:R-:W4:Y:S01]  /*1360*/  @!P5 LDC.64 R18, c[0x0][0x288] ;  /* 0x0000a200ff12db82 */ /* 0x000f220000000a00 */
[----:B0-----:R-:W-:Y:S01]  /*1370*/  @!P3 IADD3 R36, P6, R31, R16, RZ ;  /* 0x000000101f24b210 */ /* 0x001fe20007fde0ff */
[----:B------:R-:W-:-:S06]  /*1380*/  @!P0 IMAD.WIDE.U32 R22, R56, R20, R22 ;  /* 0x0000001438168225 */ /* 0x000fcc00078e0016 */
[----:B------:R-:W0:Y:S01]  /*1390*/  @!P0 LDC.64 R20, c[0x0][0x228] ;  /* 0x00008a00ff148b82 */ /* 0x000e220000000a00 */
[----:B------:R-:W-:Y:S02]  /*13a0*/  @!P3 IADD3.X R37, R34, R17, RZ, P6, !PT ;  /* 0x000000112225b210 */ /* 0x000fe400037fe4ff */
[----:B------:R-:W-:-:S04]  /*13b0*/  @!P0 IADD3 R17, R23, R29, RZ ;  /* 0x0000001d17118210 */ /* 0x000fc80007ffe0ff */
[C---:B------:R-:W-:Y:S01]  /*13c0*/  @!P0 SHF.L.U64.HI R38, R22.reuse, 0x1, R17 ;  /* 0x0000000116268819 */ /* 0x040fe20000010211 */
[----:B------:R-:W-:Y:S01]  /*13d0*/  HFMA2.MMA R12, -RZ, RZ, 0, 0 ;  /* 0x00000000ff0c7435 */ /* 0x000fe200000001ff */
[----:B------:R-:W0:Y:S01]  /*13e0*/  @!P2 LDC.64 R16, c[0x0][0x288] ;  /* 0x0000a200ff10ab82 */ /* 0x000e220000000a00 */
[----:B---3--:R-:W-:Y:S02]  /*13f0*/  @!P3 IADD3 R28, P4, R31, R14, RZ ;  /* 0x0000000e1f1cb210 */ /* 0x008fe40007f9e0ff */
[----:B------:R-:W-:Y:S02]  /*1400*/  @!P0 SHF.L.U32 R31, R22, 0x1, RZ ;  /* 0x00000001161f8819 */ /* 0x000fe400000006ff */
[----:B------:R-:W-:-:S03]  /*1410*/  MOV R14, RZ ;  /* 0x000000ff000e7202 */ /* 0x000fc60000000f00 */
[----:B------:R-:W3:Y:S01]  /*1420*/  @!P5 LDC.64 R22, c[0x0][0x230] ;  /* 0x00008c00ff16db82 */ /* 0x000ee20000000a00 */
[----:B------:R-:W-:Y:S01]  /*1430*/  @!P3 IADD3.X R29, R34, R15, RZ, P4, !PT ;  /* 0x0000000f221db210 */ /* 0x000fe200027fe4ff */
[----:B------:R-:W5:Y:S01]  /*1440*/  @!P3 LDG.E R12, desc[UR14][R36.64] ;  /* 0x0000000e240cb981 */ /* 0x000f62000c1e1900 */
[----:B-1----:R-:W-:-:S05]  /*1450*/  @!P0 IADD3 R34, P4, R31, R26, RZ ;  /* 0x0000001a1f228210 */ /* 0x002fca0007f9e0ff */
[----:B--2---:R-:W1:Y:S01]  /*1460*/  @!P5 LDC.64 R24, c[0x0][0x228] ;  /* 0x00008a00ff18db82 */ /* 0x004e620000000a00 */
[----:B------:R0:W5:Y:S01]  /*1470*/  @!P3 LDG.E R14, desc[UR14][R28.64] ;  /* 0x0000000e1c0eb981 */ /* 0x000162000c1e1900 */
[----:B------:R-:W-:Y:S01]  /*1480*/  @!P0 IADD3.X R35, R38, R27, RZ, P4, !PT ;  /* 0x0000001b26238210 */ /* 0x000fe200027fe4ff */
[----:B----4-:R-:W-:Y:S01]  /*1490*/  @!P5 IMAD R40, R9, R18, RZ ;  /* 0x000000120928d224 */ /* 0x010fe200078e02ff */
[----:B------:R-:W-:Y:S02]  /*14a0*/  SHF.R.S32.HI R15, RZ, 0x1f, R53 ;  /* 0x0000001fff0f7819 */ /* 0x000fe40000011435 */
[----:B------:R-:W-:Y:S02]  /*14b0*/  ISETP.GE.U32.AND P3, PT, R53, UR18, PT ;  /* 0x0000001235007c0c */ /* 0x000fe4000bf66070 */
[----:B------:R-:W-:Y:S02]  /*14c0*/  @!P5 MOV R26, R88 ;  /* 0x00000058001ad202 */ /* 0x000fe40000000f00 */
[----:B------:R-:W-:-:S02]  /*14d0*/  @!P5 MOV R27, R91 ;  /* 0x0000005b001bd202 */ /* 0x000fc40000000f00 */
[----:B0-----:R-:W-:Y:S01]  /*14e0*/  @!P0 IADD3 R28, P4, R31, R20, RZ ;  /* 0x000000141f1c8210 */ /* 0x001fe20007f9e0ff */
[----:B------:R-:W-:Y:S01]  /*14f0*/  @!P5 IMAD R37, R55, R19, R40 ;  /* 0x000000133725d224 */ /* 0x000fe200078e0228 */
[----:B------:R-:W-:Y:S01]  /*1500*/  ISETP.GE.AND.EX P3, PT, R15, UR19, PT, P3 ;  /* 0x000000130f007c0c */ /* 0x000fe2000bf66330 */
[----:B------:R-:W-:Y:S01]  /*1510*/  UIMAD.WIDE UR12, UR6, 0x8, UR12 ;  /* 0x00000008060c78a5 */ /* 0x000fe2000f8e020c */
[----:B------:R-:W-:Y:S01]  /*1520*/  @!P0 IADD3.X R29, R38, R21, RZ, P4, !PT ;  /* 0x00000015261d8210 */ /* 0x000fe200027fe4ff */
[----:B------:R-:W-:Y:S01]  /*1530*/  @!P5 IMAD.WIDE.U32 R18, R55, R18, R26 ;  /* 0x000000123712d225 */ /* 0x000fe200078e001a */
[----:B------:R-:W-:Y:S01]  /*1540*/  ISETP.GT.U32.OR P3, PT, R66, 0x27f, P3 ;  /* 0x0000027f4200780c */ /* 0x000fe20001f64470 */
[----:B------:R-:W5:Y:S02]  /*1550*/  @!P0 LDG.E R68, desc[UR14][R34.64] ;  /* 0x0000000e22448981 */ /* 0x000f64000c1e1900 */
[----:B------:R-:W-:Y:S02]  /*1560*/  @!P2 IMAD R31, R13, R16, RZ ;  /* 0x000000100d1fa224 */ /* 0x000fe400078e02ff */
[----:B------:R0:W5:Y:S01]  /*1570*/  @!P0 LDG.E R69, desc[UR14][R28.64] ;  /* 0x0000000e1c458981 */ /* 0x000162000c1e1900 */
[----:B------:R-:W-:-:S02]  /*1580*/  @!P5 IADD3 R27, R19, R37, RZ ;  /* 0x00000025131bd210 */ /* 0x000fc40007ffe0ff */
[----:B------:R-:W-:Y:S01]  /*1590*/  @!P5 SHF.L.U32 R19, R18, 0x1, RZ ;  /* 0x000000011213d819 */ /* 0x000fe200000006ff */
[----:B------:R-:W-:Y:S01]  /*15a0*/  @!P2 IMAD R17, R54, R17, R31 ;  /* 0x000000113611a224 */ /* 0x000fe200078e021f */
[----:B0-----:R-:W-:Y:S02]  /*15b0*/  @!P2 MOV R28, R88 ;  /* 0x00000058001ca202 */ /* 0x001fe40000000f00 */
[----:B------:R-:W-:Y:S02]  /*15c0*/  @!P2 MOV R29, R91 ;  /* 0x0000005b001da202 */ /* 0x000fe40000000f00 */
[----:B------:R-:W-:Y:S02]  /*15d0*/  @!P5 SHF.L.U64.HI R20, R18, 0x1, R27 ;  /* 0x000000011214d819 */ /* 0x000fe4000001021b */
[C---:B---3--:R-:W-:Y:S01]  /*15e0*/  @!P5 IADD3 R26, P4, R19.reuse, R22, RZ ;  /* 0x00000016131ad210 */ /* 0x048fe20007f9e0ff */
[----:B------:R-:W-:Y:S01]  /*15f0*/  @!P2 IMAD.WIDE.U32 R28, R54, R16, R28 ;  /* 0x00000010361ca225 */ /* 0x000fe200078e001c */
[----:B-1----:R-:W-:-:S02]  /*1600*/  @!P5 IADD3 R18, P6, R19, R24, RZ ;  /* 0x000000181312d210 */ /* 0x002fc40007fde0ff */
[C---:B------:R-:W-:Y:S02]  /*1610*/  @!P5 IADD3.X R27, R20.reuse, R23, RZ, P4, !PT ;  /* 0x00000017141bd210 */ /* 0x040fe400027fe4ff */
[----:B------:R-:W-:Y:S01]  /*1620*/  @!P2 IADD3 R17, R29, R17, RZ ;  /* 0x000000111d11a210 */ /* 0x000fe20007ffe0ff */
[----:B------:R-:W0:Y:S01]  /*1630*/  @!P2 LDC.64 R22, c[0x0][0x230] ;  /* 0x00008c00ff16ab82 */ /* 0x000e220000000a00 */
[----:B------:R-:W-:Y:S02]  /*1640*/  @!P5 IADD3.X R19, R20, R25, RZ, P6, !PT ;  /* 0x000000191413d210 */ /* 0x000fe400037fe4ff */
[----:B------:R-:W-:Y:S02]  /*1650*/  @!P2 SHF.L.U64.HI R38, R28, 0x1, R17 ;  /* 0x000000011c26a819 */ /* 0x000fe40000010211 */
[----:B------:R-:W-:-:S03]  /*1660*/  MOV R16, UR12 ;  /* 0x0000000c00107c02 */ /* 0x000fc60008000f00 */
[----:B------:R-:W1:Y:S01]  /*1670*/  @!P3 LDC.64 R24, c[0x0][0x288] ;  /* 0x0000a200ff18bb82 */ /* 0x000e620000000a00 */
[----:B------:R-:W-:Y:S02]  /*1680*/  MOV R17, UR13 ;  /* 0x0000000d00117c02 */ /* 0x000fe40008000f00 */
[----:B------:R-:W-:Y:S02]  /*1690*/  CS2R R70, SRZ ;  /* 0x0000000000467805 */ /* 0x000fe4000001ff00 */
[----:B------:R-:W-:Y:S02]  /*16a0*/  SHF.R.S32.HI R75, RZ, 0x1f, R52 ;  /* 0x0000001fff4b7819 */ /* 0x000fe40000011434 */
[----:B------:R-:W-:Y:S01]  /*16b0*/  ISETP.GE.U32.AND P0, PT, R52, UR18, PT ;  /* 0x0000001234007c0c */ /* 0x000fe2000bf06070 */
[----:B------:R-:W2:Y:S01]  /*16c0*/  LDG.E.64 R16, desc[UR14][R16.64] ;  /* 0x0000000e10107981 */ /* 0x000ea2000c1e1b00 */
[----:B------:R-:W3:Y:S02]  /*16d0*/  @!P2 LDC.64 R20, c[0x0][0x228] ;  /* 0x00008a00ff14ab82 */ /* 0x000ee40000000a00 */
[----:B------:R-:W-:Y:S01]  /*16e0*/  ISETP.GE.AND.EX P0, PT, R75, UR19, PT, P0 ;  /* 0x000000134b007c0c */ /* 0x000fe2000bf06300 */
[----:B------:R4:W5:Y:S03]  /*16f0*/  @!P5 LDG.E R70, desc[UR14][R18.64] ;  /* 0x0000000e1246d981 */ /* 0x000966000c1e1900 */
[----:B------:R-:W-:-:S02]  /*1700*/  ISETP.GT.U32.OR P0, PT, R66, 0x27f, P0 ;  /* 0x0000027f4200780c */ /* 0x000fc40000704470 */
[----:B------:R-:W-:Y:S01]  /*1710*/  SHF.R.S32.HI R73, RZ, 0x1f, R51 ;  /* 0x0000001fff497819 */ /* 0x000fe20000011433 */
[----:B------:R1:W5:Y:S01]  /*1720*/  @!P5 LDG.E R71, desc[UR14][R26.64] ;  /* 0x0000000e1a47d981 */ /* 0x000362000c1e1900 */
[----:B------:R-:W-:Y:S01]  /*1730*/  ISETP.GE.U32.AND P4, PT, R51, UR18, PT ;  /* 0x0000001233007c0c */ /* 0x000fe2000bf86070 */
[----:B----4-:R-:W4:Y:S01]  /*1740*/  @!P3 LDC.64 R18, c[0x0][0x230] ;  /* 0x00008c00ff12bb82 */ /* 0x010f220000000a00 */
[----:B------:R-:W-:Y:S02]  /*1750*/  @!P2 SHF.L.U32 R35, R28, 0x1, RZ ;  /* 0x000000011c23a819 */ /* 0x000fe400000006ff */
[----:B------:R-:W-:Y:S02]  /*1760*/  ISETP.GE.AND.EX P4, PT, R73, UR19, PT, P4 ;  /* 0x0000001349007c0c */ /* 0x000fe4000bf86340 */
[----:B0-----:R-:W-:Y:S01]  /*1770*/  @!P2 IADD3 R40, P6, R35, R22, RZ ;  /* 0x000000162328a210 */ /* 0x001fe20007fde0ff */
[----:B-1----:R-:W-:Y:S01]  /*1780*/  @!P3 IMAD R26, R15, R24, RZ ;  /* 0x000000180f1ab224 */ /* 0x002fe200078e02ff */
[----:B------:R-:W-:Y:S01]  /*1790*/  @!P3 MOV R36, R88 ;  /* 0x000000580024b202 */ /* 0x000fe20000000f00 */
[----:B------:R-:W0:Y:S01]  /*17a0*/  @!P3 LDC.64 R28, c[0x0][0x228] ;  /* 0x00008a00ff1cbb82 */ /* 0x000e220000000a00 */
[----:B------:R-:W-:-:S02]  /*17b0*/  @!P3 MOV R37, R91 ;  /* 0x0000005b0025b202 */ /* 0x000fc40000000f00 */
[----:B------:R-:W-:Y:S01]  /*17c0*/  ISETP.GT.U32.OR P4, PT, R66, 0x27f, P4 ;  /* 0x0000027f4200780c */ /* 0x000fe20002784470 */
[----:B------:R-:W-:Y:S01]  /*17d0*/  @!P3 IMAD R27, R53, R25, R26 ;  /* 0x00000019351bb224 */ /* 0x000fe200078e021a */
[----:B---3--:R-:W-:Y:S01]  /*17e0*/  @!P2 IADD3 R34, P5, R35, R20, RZ ;  /* 0x000000142322a210 */ /* 0x008fe20007fbe0ff */
[----:B------:R-:W-:Y:S01]  /*17f0*/  @!P3 IMAD.WIDE.U32 R36, R53, R24, R36 ;  /* 0x000000183524b225 */ /* 0x000fe200078e0024 */
[----:B------:R-:W-:Y:S01]  /*1800*/  @!P2 IADD3.X R41, R38, R23, RZ, P6, !PT ;  /* 0x000000172629a210 */ /* 0x000fe200037fe4ff */
[----:B------:R-:W1:Y:S01]  /*1810*/  @!P0 LDC.64 R24, c[0x0][0x288] ;  /* 0x0000a200ff188b82 */ /* 0x000e620000000a00 */
[----:B------:R-:W-:Y:S02]  /*1820*/  SHF.R.S32.HI R77, RZ, 0x1f, R50 ;  /* 0x0000001fff4d7819 */ /* 0x000fe40000011432 */
[----:B------:R-:W-:Y:S02]  /*1830*/  ISETP.GE.U32.AND P6, PT, R50, UR18, PT ;  /* 0x0000001232007c0c */ /* 0x000fe4000bfc6070 */
[----:B------:R-:W-:-:S02]  /*1840*/  @!P2 IADD3.X R35, R38, R21, RZ, P5, !PT ;  /* 0x000000152623a210 */ /* 0x000fc40002ffe4ff */
[----:B------:R-:W-:Y:S02]  /*1850*/  ISETP.GE.AND.EX P5, PT, R77, UR19, PT, P6 ;  /* 0x000000134d007c0c */ /* 0x000fe4000bfa6360 */
[----:B------:R-:W-:Y:S02]  /*1860*/  @!P3 IADD3 R21, R37, R27, RZ ;  /* 0x0000001b2515b210 */ /* 0x000fe40007ffe0ff */
[----:B------:R-:W-:Y:S01]  /*1870*/  @!P3 SHF.L.U32 R37, R36, 0x1, RZ ;  /* 0x000000012425b819 */ /* 0x000fe200000006ff */
[----:B------:R-:W3:Y:S01]  /*1880*/  @!P4 LDC.64 R26, c[0x0][0x288] ;  /* 0x0000a200ff1acb82 */ /* 0x000ee20000000a00 */
[----:B------:R-:W-:Y:S02]  /*1890*/  ISETP.GT.U32.OR P5, PT, R66, 0x27f, P5 ;  /* 0x0000027f4200780c */ /* 0x000fe40002fa4470 */
[----:B------:R-:W-:Y:S02]  /*18a0*/  @!P3 SHF.L.U64.HI R80, R36, 0x1, R21 ;  /* 0x000000012450b819 */ /* 0x000fe40000010215 */
[----:B----4-:R-:W-:Y:S01]  /*18b0*/  @!P3 IADD3 R38, P6, R37, R18, RZ ;  /* 0x000000122526b210 */ /* 0x010fe20007fde0ff */
[----:B------:R-:W-:-:S02]  /*18c0*/  HFMA2.MMA R72, -RZ, RZ, 0, 0 ;  /* 0x00000000ff487435 */ /* 0x000fc400000001ff */
[----:B------:R-:W4:Y:S01]  /*18d0*/  @!P0 LDC.64 R20, c[0x0][0x228] ;  /* 0x00008a00ff148b82 */ /* 0x000f220000000a00 */
[----:B------:R-:W-:-:S07]  /*18e0*/  @!P3 IADD3.X R39, R80, R19, RZ, P6, !PT ;  /* 0x000000135027b210 */ /* 0x000fce00037fe4ff */
[----:B------:R-:W4:Y:S01]  /*18f0*/  @!P0 LDC.64 R18, c[0x0][0x230] ;  /* 0x00008c00ff128b82 */ /* 0x000f220000000a00 */
[----:B------:R0:W5:Y:S01]  /*1900*/  @P1 LDG.E R72, desc[UR14][R32.64] ;  /* 0x0000000e20481981 */ /* 0x000162000c1e1900 */
[----:B------:R-:W-:Y:S02]  /*1910*/  MOV R74, RZ ;  /* 0x000000ff004a7202 */ /* 0x000fe40000000f00 */
[----:B------:R-:W-:Y:S01]  /*1920*/  CS2R R78, SRZ ;  /* 0x00000000004e7805 */ /* 0x000fe2000001ff00 */
[----:B-1----:R-:W-:-:S03]  /*1930*/  @!P0 IMAD R31, R75, R24, RZ ;  /* 0x000000184b1f8224 */ /* 0x002fc600078e02ff */
[----:B------:R-:W1:Y:S01]  /*1940*/  @!P5 LDC.64 R22, c[0x0][0x288] ;  /* 0x0000a200ff16db82 */ /* 0x000e620000000a00 */
[----:B------:R-:W-:Y:S01]  /*1950*/  HFMA2.MMA R76, -RZ, RZ, 0, 0 ;  /* 0x00000000ff4c7435 */ /* 0x000fe200000001ff */
[----:B------:R-:W5:Y:S01]  /*1960*/  @!P2 LDG.E R74, desc[UR14][R40.64] ;  /* 0x0000000e284aa981 */ /* 0x000f62000c1e1900 */
[----:B0-----:R-:W-:Y:S02]  /*1970*/  @!P0 MOV R32, R88 ;  /* 0x0000005800208202 */ /* 0x001fe40000000f00 */
[----:B------:R-:W-:Y:S01]  /*1980*/  @!P0 MOV R33, R91 ;  /* 0x0000005b00218202 */ /* 0x000fe20000000f00 */
[----:B------:R0:W5:Y:S01]  /*1990*/  @!P2 LDG.E R78, desc[UR14][R34.64] ;  /* 0x0000000e224ea981 */ /* 0x000162000c1e1900 */
[C---:B------:R-:W-:Y:S01]  /*19a0*/  @!P0 IMAD R31, R52.reuse, R25, R31 ;  /* 0x00000019341f8224 */ /* 0x040fe200078e021f */
[----:B------:R-:W-:Y:S01]  /*19b0*/  @!P3 IADD3 R36, P2, R37, R28, RZ ;  /* 0x0000001c2524b210 */ /* 0x000fe20007f5e0ff */
[----:B------:R-:W-:Y:S02]  /*19c0*/  @!P0 IMAD.WIDE.U32 R32, R52, R24, R32 ;  /* 0x0000001834208225 */ /* 0x000fe400078e0020 */
[----:B------:R4:W5:Y:S01]  /*19d0*/  @!P3 LDG.E R76, desc[UR14][R38.64] ;  /* 0x0000000e264cb981 */ /* 0x000962000c1e1900 */
[----:B------:R-:W-:Y:S01]  /*19e0*/  @!P3 IADD3.X R37, R80, R29, RZ, P2, !PT ;  /* 0x0000001d5025b210 */ /* 0x000fe200017fe4ff */
[----:B------:R-:W1:Y:S01]  /*19f0*/  @!P4 LDC.64 R24, c[0x0][0x230] ;  /* 0x00008c00ff18cb82 */ /* 0x000e620000000a00 */
[----:B---3--:R-:W-:Y:S01]  /*1a00*/  @!P4 IMAD R28, R73, R26, RZ ;  /* 0x0000001a491cc224 */ /* 0x008fe200078e02ff */
[----:B------:R-:W-:-:S02]  /*1a10*/  @!P0 IADD3 R31, R33, R31, RZ ;  /* 0x0000001f211f8210 */ /* 0x000fc40007ffe0ff */
[----:B0-----:R-:W-:Y:S01]  /*1a20*/  @!P4 MOV R34, R88 ;  /* 0x000000580022c202 */ /* 0x001fe20000000f00 */
[----:B------:R0:W5:Y:S01]  /*1a30*/  @!P3 LDG.E R79, desc[UR14][R36.64] ;  /* 0x0000000e244fb981 */ /* 0x000162000c1e1900 */
[----:B------:R-:W-:Y:S02]  /*1a40*/  @!P4 MOV R35, R91 ;  /* 0x0000005b0023c202 */ /* 0x000fe40000000f00 */
[C---:B------:R-:W-:Y:S02]  /*1a50*/  @!P0 SHF.L.U32 R29, R32.reuse, 0x1, RZ ;  /* 0x00000001201d8819 */ /* 0x040fe400000006ff */
[----:B----4-:R-:W-:Y:S01]  /*1a60*/  @!P0 SHF.L.U64.HI R38, R32, 0x1, R31 ;  /* 0x0000000120268819 */ /* 0x010fe2000001021f */
[----:B------:R-:W-:Y:S01]  /*1a70*/  @!P4 IMAD R31, R51, R27, R28 ;  /* 0x0000001b331fc224 */ /* 0x000fe200078e021c */
[----:B------:R-:W-:Y:S01]  /*1a80*/  @!P0 IADD3 R32, P2, R29, R18, RZ ;  /* 0x000000121d208210 */ /* 0x000fe20007f5e0ff */
[----:B------:R-:W-:Y:S01]  /*1a90*/  @!P4 IMAD.WIDE.U32 R34, R51, R26, R34 ;  /* 0x0000001a3322c225 */ /* 0x000fe200078e0022 */
[----:B------:R-:W-:Y:S01]  /*1aa0*/  @!P0 IADD3 R20, P3, R29, R20, RZ ;  /* 0x000000141d148210 */ /* 0x000fe20007f7e0ff */
[----:B------:R-:W3:Y:S03]  /*1ab0*/  @!P4 LDC.64 R26, c[0x0][0x228] ;  /* 0x00008a00ff1acb82 */ /* 0x000ee60000000a00 */
[----:B------:R-:W-:Y:S01]  /*1ac0*/  @!P4 IADD3 R31, R35, R31, RZ ;  /* 0x0000001f231fc210 */ /* 0x000fe20007ffe0ff */
[----:B-1----:R-:W-:-:S04]  /*1ad0*/  @!P5 IMAD R35, R77, R22, RZ ;  /* 0x000000164d23d224 */ /* 0x002fc800078e02ff */
[----:B------:R-:W1:Y:S01]  /*1ae0*/  @!P5 LDC.64 R28, c[0x0][0x230] ;  /* 0x00008c00ff1cdb82 */ /* 0x000e620000000a00 */
[----:B0-----:R-:W-:Y:S01]  /*1af0*/  @!P4 SHF.L.U64.HI R36, R34, 0x1, R31 ;  /* 0x000000012224c819 */ /* 0x001fe2000001021f */
[----:B------:R-:W-:Y:S01]  /*1b00*/  @!P5 IMAD R31, R50, R23, R35 ;  /* 0x00000017321fd224 */ /* 0x000fe200078e0223 */
[----:B------:R-:W-:Y:S02]  /*1b10*/  @!P4 SHF.L.U32 R37, R34, 0x1, RZ ;  /* 0x000000012225c819 */ /* 0x000fe400000006ff */
[----:B------:R-:W-:Y:S02]  /*1b20*/  @!P5 MOV R34, R88 ;  /* 0x000000580022d202 */ /* 0x000fe40000000f00 */
[----:B------:R-:W-:Y:S02]  /*1b30*/  @!P5 MOV R35, R91 ;  /* 0x0000005b0023d202 */ /* 0x000fe40000000f00 */
[----:B------:R-:W-:Y:S01]  /*1b40*/  CS2R R80, SRZ ;  /* 0x0000000000507805 */ /* 0x000fe2000001ff00 */
[----:B------:R-:W-:Y:S01]  /*1b50*/  @!P5 IMAD.WIDE.U32 R22, R50, R22, R34 ;  /* 0x000000163216d225 */ /* 0x000fe200078e0022 */
[----:B------:R-:W-:-:S02]  /*1b60*/  @!P0 IADD3.X R33, R38, R19, RZ, P2, !PT ;  /* 0x0000001326218210 */ /* 0x000fc400017fe4ff */
[----:B------:R-:W-:Y:S02]  /*1b70*/  @!P0 IADD3.X R21, R38, R21, RZ, P3, !PT ;  /* 0x0000001526158210 */ /* 0x000fe40001ffe4ff */
[----:B------:R-:W-:Y:S02]  /*1b80*/  CS2R R82, SRZ ;  /* 0x0000000000527805 */ /* 0x000fe4000001ff00 */
[----:B------:R-:W-:Y:S01]  /*1b90*/  @!P4 IADD3 R24, P2, R37, R24, RZ ;  /* 0x000000182518c210 */ /* 0x000fe20007f5e0ff */
[----:B------:R-:W5:Y:S01]  /*1ba0*/  @!P0 LDG.E R80, desc[UR14][R32.64] ;  /* 0x0000000e20508981 */ /* 0x000f62000c1e1900 */
[----:B------:R-:W-:Y:S02]  /*1bb0*/  @!P5 IADD3 R31, R23, R31, RZ ;  /* 0x0000001f171fd210 */ /* 0x000fe40007ffe0ff */
[----:B------:R-:W-:Y:S02]  /*1bc0*/  CS2R R84, SRZ ;  /* 0x0000000000547805 */ /* 0x000fe4000001ff00 */
[----:B------:R-:W-:Y:S01]  /*1bd0*/  @!P5 SHF.L.U32 R23, R22, 0x1, RZ ;  /* 0x000000011617d819 */ /* 0x000fe200000006ff */
[----:B------:R-:W5:Y:S01]  /*1be0*/  @!P0 LDG.E R81, desc[UR14][R20.64] ;  /* 0x0000000e14518981 */ /* 0x000f62000c1e1900 */
[----:B------:R-:W-:Y:S01]  /*1bf0*/  @!P4 IADD3.X R25, R36, R25, RZ, P2, !PT ;  /* 0x000000192419c210 */ /* 0x000fe200017fe4ff */
[----:B------:R-:W0:Y:S01]  /*1c00*/  @!P5 LDC.64 R18, c[0x0][0x228] ;  /* 0x00008a00ff12db82 */ /* 0x000e220000000a00 */
[----:B---3--:R-:W-:-:S02]  /*1c10*/  @!P4 IADD3 R26, P0, R37, R26, RZ ;  /* 0x0000001a251ac210 */ /* 0x008fc40007f1e0ff */
[----:B------:R-:W-:Y:S01]  /*1c20*/  @!P5 SHF.L.U64.HI R22, R22, 0x1, R31 ;  /* 0x000000011616d819 */ /* 0x000fe2000001021f */
[----:B------:R-:W5:Y:S01]  /*1c30*/  @!P4 LDG.E R82, desc[UR14][R24.64] ;  /* 0x0000000e1852c981 */ /* 0x000f62000c1e1900 */
[----:B-1----:R-:W-:Y:S02]  /*1c40*/  @!P5 IADD3 R28, P2, R23, R28, RZ ;  /* 0x0000001c171cd210 */ /* 0x002fe40007f5e0ff */
[----:B------:R-:W-:Y:S02]  /*1c50*/  @!P4 IADD3.X R27, R36, R27, RZ, P0, !PT ;  /* 0x0000001b241bc210 */ /* 0x000fe400007fe4ff */
[----:B------:R-:W-:-:S03]  /*1c60*/  @!P5 IADD3.X R29, R22, R29, RZ, P2, !PT ;  /* 0x0000001d161dd210 */ /* 0x000fc600017fe4ff */
[----:B------:R-:W5:Y:S04]  /*1c70*/  @!P4 LDG.E R83, desc[UR14][R26.64] ;  /* 0x0000000e1a53c981 */ /* 0x000f68000c1e1900 */
[----:B------:R-:W5:Y:S01]  /*1c80*/  @!P5 LDG.E R85, desc[UR14][R28.64] ;  /* 0x0000000e1c55d981 */ /* 0x000f62000c1e1900 */
[----:B------:R-:W-:Y:S01]  /*1c90*/  UMOV UR18, 0x3f800000 ;  /* 0x3f80000000127882 */ /* 0x000fe20000000000 */
[----:B0-----:R-:W-:Y:S01]  /*1ca0*/  @!P5 IADD3 R18, P3, R23, R18, RZ ;  /* 0x000000121712d210 */ /* 0x001fe20007f7e0ff */
[----:B------:R-:W-:Y:S03]  /*1cb0*/  BSSY B0, `(.L_x_808) ;  /* 0x000001c000007945 */ /* 0x000fe60003800000 */
[----:B------:R-:W-:-:S05]  /*1cc0*/  @!P5 IADD3.X R19, R22, R19, RZ, P3, !PT ;  /* 0x000000131613d210 */ /* 0x000fca0001ffe4ff */
[----:B------:R0:W5:Y:S02]  /*1cd0*/  @!P5 LDG.E R84, desc[UR14][R18.64] ;  /* 0x0000000e1254d981 */ /* 0x000164000c1e1900 */
[----:B0-----:R-:W-:Y:S02]  /*1ce0*/  CS2R R18, SRZ ;  /* 0x0000000000127805 */ /* 0x001fe4000001ff00 */
        /* <DEDUP_REMOVED lines=24> */
.L_x_809:
[----:B------:R-:W-:Y:S05]  /*1e70*/  BSYNC B0 ;  /* 0x0000000000007941 */ /* 0x000fea0003800000 */
.L_x_808:
[----:B------:R-:W-:Y:S01]  /*1e80*/  ISETP.NE.AND P5, PT, RZ, UR17, PT ;  /* 0x00000011ff007c0c */ /* 0x000fe2000bfa5270 */
[--C-:B0----5:R-:W-:Y:S02]  /*1e90*/  HADD2.F32 R20, -RZ, R48.reuse.H0_H0 ;  /* 0x20000030ff147230 */ /* 0x121fe40000004100 */
[----:B------:R-:W-:Y:S02]  /*1ea0*/  HADD2.F32 R21, -RZ, R48.H1_H1 ;  /* 0x30000030ff157230 */ /* 0x000fe40000004100 */
[--C-:B------:R-:W-:Y:S02]  /*1eb0*/  HADD2.F32 R28, -RZ, R49.reuse.H0_H0 ;  /* 0x20000031ff1c7230 */ /* 0x100fe40000004100 */
[----:B------:R-:W-:Y:S01]  /*1ec0*/  FADD.FTZ R20, R20, -UR13 ;  /* 0x8000000d14147e21 */ /* 0x000fe20008010000 */
[----:B------:R-:W-:Y:S02]  /*1ed0*/  HADD2.F32 R27, -RZ, R49.H1_H1 ;  /* 0x30000031ff1b7230 */ /* 0x000fe40000004100 */
[----:B------:R-:W-:Y:S01]  /*1ee0*/  FADD.FTZ R22, R21, -UR13 ;  /* 0x8000000d15167e21 */ /* 0x000fe20008010000 */
[----:B------:R-:W-:-:S02]  /*1ef0*/  HADD2.F32 R26, -RZ, R72.H0_H0 ;  /* 0x20000048ff1a7230 */ /* 0x000fc40000004100 */
[----:B------:R-:W-:Y:S01]  /*1f00*/  FMUL.FTZ R21, R20, UR18 ;  /* 0x0000001214157c20 */ /* 0x000fe20008410000 */
[----:B------:R-:W-:Y:S02]  /*1f10*/  HADD2.F32 R23, -RZ, R72.H1_H1 ;  /* 0x30000048ff177230 */ /* 0x000fe40000004100 */
[----:B------:R-:W-:Y:S01]  /*1f20*/  FADD.FTZ R28, R28, -UR13 ;  /* 0x8000000d1c1c7e21 */ /* 0x000fe20008010000 */
[--C-:B------:R-:W-:Y:S02]  /*1f30*/  HADD2.F32 R25, -RZ, R47.reuse.H0_H0 ;  /* 0x2000002fff197230 */ /* 0x100fe40000004100 */
[----:B------:R-:W-:Y:S01]  /*1f40*/  FADD.FTZ R27, R27, -UR13 ;  /* 0x8000000d1b1b7e21 */ /* 0x000fe20008010000 */
        /* <DEDUP_REMOVED lines=21> */
.L_x_810:
[----:B------:R-:W-:Y:S01]  /*20a0*/  FMUL.FTZ R22, R26, R16 ;  /* 0x000000101a167220 */ /* 0x000fe20000410000 */
[----:B------:R-:W-:Y:S01]  /*20b0*/  FMUL.FTZ R29, R28, UR18 ;  /* 0x000000121c1d7c20 */ /* 0x000fe20008410000 */
        /* <DEDUP_REMOVED lines=24> */
.L_x_811:
[C---:B------:R-:W-:Y:S01]  /*2240*/  FFMA.FTZ R21, R20.reuse, R31, R21 ;  /* 0x0000001f14157223 */ /* 0x040fe20000010015 */
[----:B------:R-:W-:Y:S01]  /*2250*/  FMUL.FTZ R32, R25, R16 ;  /* 0x0000001019207220 */ /* 0x000fe20000410000 */
[----:B------:R-:W-:Y:S01]  /*2260*/  FADD.FTZ R33, R31, R30 ;  /* 0x0000001e1f217221 */ /* 0x000fe20000010000 */
[C---:B------:R-:W-:Y:S01]  /*2270*/  FFMA.FTZ R28, R29.reuse, R25, R28 ;  /* 0x000000191d1c7223 */ /* 0x040fe2000001001c */
[----:B------:R-:W-:Y:S01]  /*2280*/  FFMA.FTZ R31, R20, R23, RZ ;  /* 0x00000017141f7223 */ /* 0x000fe200000100ff */
[----:B------:R-:W-:Y:S01]  /*2290*/  FFMA.FTZ R30, R29, R32, R21 ;  /* 0x000000201d1e7223 */ /* 0x000fe20000010015 */
[--C-:B------:R-:W-:Y:S02]  /*22a0*/  HADD2.F32 R27, -RZ, R45.reuse.H0_H0 ;  /* 0x2000002dff1b7230 */ /* 0x100fe40000004100 */
[----:B------:R-:W-:Y:S01]  /*22b0*/  FMUL.FTZ R21, R24, R17 ;  /* 0x0000001118157220 */ /* 0x000fe20000410000 */
[----:B------:R-:W-:Y:S02]  /*22c0*/  HADD2.F32 R29, -RZ, R45.H1_H1 ;  /* 0x3000002dff1d7230 */ /* 0x000fe40000004100 */
[C---:B------:R-:W-:Y:S01]  /*22d0*/  FFMA.FTZ R20, R22.reuse, R24, R31 ;  /* 0x0000001816147223 */ /* 0x040fe2000001001f */
[----:B------:R-:W-:Y:S01]  /*22e0*/  FADD.FTZ R26, RZ, R26 ;  /* 0x0000001aff1a7221 */ /* 0x000fe20000010000 */
[----:B------:R-:W-:Y:S01]  /*22f0*/  FADD.FTZ R23, RZ, R23 ;  /* 0x00000017ff177221 */ /* 0x000fe20000010000 */
[----:B------:R-:W-:Y:S01]  /*2300*/  FFMA.FTZ R22, R22, R21, R30 ;  /* 0x0000001516167223 */ /* 0x000fe2000001001e */
[----:B------:R-:W-:Y:S01]  /*2310*/  FADD.FTZ R27, R27, -UR13 ;  /* 0x8000000d1b1b7e21 */ /* 0x000fe20008010000 */
[----:B------:R-:W-:Y:S01]  /*2320*/  FADD.FTZ R30, R29, -UR13 ;  /* 0x8000000d1d1e7e21 */ /* 0x000fe20008010000 */
[----:B------:R-:W-:Y:S01]  /*2330*/  FADD.FTZ R25, R26, R25 ;  /* 0x000000191a197221 */ /* 0x000fe20000010000 */
[----:B------:R-:W-:Y:S01]  /*2340*/  FADD.FTZ R24, R23, R24 ;  /* 0x0000001817187221 */ /* 0x000fe20000010000 */
[----:B------:R-:W-:Y:S01]  /*2350*/  FADD.FTZ R26, R33, R32 ;  /* 0x00000020211a7221 */ /* 0x000fe20000010000 */
        /* <DEDUP_REMOVED lines=23> */
.L_x_812:
[----:B------:R-:W-:Y:S01]  /*24d0*/  FMUL.FTZ R31, R29, R16 ;  /* 0x000000101d1f7220 */ /* 0x000fe20000410000 */
[----:B------:R-:W-:Y:S01]  /*24e0*/  FADD.FTZ R32, R21, R26 ;  /* 0x0000001a15207221 */ /* 0x000fe20000010000 */
[----:B------:R-:W-:Y:S01]  /*24f0*/  FADD.FTZ R25, R25, R29 ;  /* 0x0000001d19197221 */ /* 0x000fe20000010000 */
[C---:B------:R-:W-:Y:S01]  /*2500*/  FFMA.FTZ R28, R27.reuse, R29, R28 ;  /* 0x0000001d1b1c7223 */ /* 0x040fe2000001001c */
[----:B------:R-:W-:Y:S01]  /*2510*/  FFMA.FTZ R26, R27, R31, R22 ;  /* 0x0000001f1b1a7223 */ /* 0x000fe20000010016 */
[--C-:B------:R-:W-:Y:S02]  /*2520*/  HADD2.F32 R27, -RZ, R46.reuse.H0_H0 ;  /* 0x2000002eff1b7230 */ /* 0x100fe40000004100 */
[----:B------:R-:W-:Y:S01]  /*2530*/  FMUL.FTZ R21, R23, R17 ;  /* 0x0000001117157220 */ /* 0x000fe20000410000 */
[----:B------:R-:W-:Y:S02]  /*2540*/  HADD2.F32 R29, -RZ, R46.H1_H1 ;  /* 0x3000002eff1d7230 */ /* 0x000fe40000004100 */
[----:B------:R-:W-:Y:S01]  /*2550*/  FFMA.FTZ R20, R30, R23, R20 ;  /* 0x000000171e147223 */ /* 0x000fe20000010014 */
[----:B------:R-:W-:Y:S01]  /*2560*/  FADD.FTZ R24, R24, R23 ;  /* 0x0000001718187221 */ /* 0x000fe20000010000 */
[----:B------:R-:W-:Y:S01]  /*2570*/  FFMA.FTZ R30, R30, R21, R26 ;  /* 0x000000151e1e7223 */ /* 0x000fe2000001001a */
[----:B------:R-:W-:Y:S01]  /*2580*/  FADD.FTZ R27, R27, -UR13 ;  /* 0x8000000d1b1b7e21 */ /* 0x000fe20008010000 */
[----:B------:R-:W-:Y:S01]  /*2590*/  FADD.FTZ R26, R29, -UR13 ;  /* 0x8000000d1d1a7e21 */ /* 0x000fe20008010000 */
        /* <DEDUP_REMOVED lines=24> */
.L_x_813:
        /* <DEDUP_REMOVED lines=37> */
.L_x_814:
        /* <DEDUP_REMOVED lines=37> */
.L_x_815:
        /* <DEDUP_REMOVED lines=37> */
.L_x_816:
        /* <DEDUP_REMOVED lines=37> */
.L_x_817:
[----:B------:R-:W-:Y:S01]  /*3060*/  FMUL.FTZ R31, R29, R16 ;  /* 0x000000101d1f7220 */ /* 0x000fe20000410000 */
[----:B------:R-:W-:Y:S01]  /*3070*/  FADD.FTZ R32, R21, R22 ;  /* 0x0000001615207221 */ /* 0x000fe20000010000 */
[C---:B------:R-:W-:Y:S01]  /*3080*/  FFMA.FTZ R28, R27.reuse, R29, R28 ;  /* 0x0000001d1b1c7223 */ /* 0x040fe2000001001c */
[--C-:B------:R-:W-:Y:S02]  /*3090*/  HADD2.F32 R22, -RZ, R12.reuse.H0_H0 ;  /* 0x2000000cff167230 */ /* 0x100fe40000004100 */
[----:B------:R-:W-:Y:S01]  /*30a0*/  FFMA.FTZ R30, R27, R31, R30 ;  /* 0x0000001f1b1e7223 */ /* 0x000fe2000001001e */
[----:B------:R-:W-:Y:S02]  /*30b0*/  HADD2.F32 R27, -RZ, R12.H1_H1 ;  /* 0x3000000cff1b7230 */ /* 0x000fe40000004100 */
[----:B------:R-:W-:Y:S01]  /*30c0*/  FMUL.FTZ R21, R23, R17 ;  /* 0x0000001117157220 */ /* 0x000fe20000410000 */
[----:B------:R-:W-:Y:S01]  /*30d0*/  FADD.FTZ R24, R24, R23 ;  /* 0x0000001718187221 */ /* 0x000fe20000010000 */
[----:B------:R-:W-:Y:S01]  /*30e0*/  FFMA.FTZ R23, R26, R23, R20 ;  /* 0x000000171a177223 */ /* 0x000fe20000010014 */
[----:B------:R-:W-:Y:S01]  /*30f0*/  FADD.FTZ R20, R32, R31 ;  /* 0x0000001f20147221 */ /* 0x000fe20000010000 */
[----:B------:R-:W-:Y:S01]  /*3100*/  FADD.FTZ R22, R22, -UR13 ;  /* 0x8000000d16167e21 */ /* 0x000fe20008010000 */
[----:B------:R-:W-:Y:S01]  /*3110*/  FADD.FTZ R31, R27, -UR13 ;  /* 0x8000000d1b1f7e21 */ /* 0x000fe20008010000 */
[----:B------:R-:W-:Y:S01]  /*3120*/  FADD.FTZ R25, R25, R29 ;  /* 0x0000001d19197221 */ /* 0x000fe20000010000 */
[----:B------:R-:W-:Y:S01]  /*3130*/  FFMA.FTZ R26, R26, R21, R30 ;  /* 0x000000151a1a7223 */ /* 0x000fe2000001001e */
[----:B------:R-:W-:Y:S01]  /*3140*/  FMUL.FTZ R29, R22, UR18 ;  /* 0x00000012161d7c20 */ /* 0x000fe20008410000 */
[----:B------:R-:W-:-:S02]  /*3150*/  HADD2.F32 R30, -RZ, R14.H0_H0 ;  /* 0x2000000eff1e7230 */ /* 0x000fc40000004100 */
        /* <DEDUP_REMOVED lines=21> */
.L_x_818:
        /* <DEDUP_REMOVED lines=8> */
[----:B------:R-:W-:Y:S01]  /*3330*/  FADD.FTZ R20, R24, R27 ;  /* 0x0000001b18147221 */ /* 0x000fe20000010000 */
[C---:B------:R-:W-:Y:S01]  /*3340*/  FFMA.FTZ R24, R22.reuse, R27, R23 ;  /* 0x0000001b16187223 */ /* 0x040fe20000010017 */
        /* <DEDUP_REMOVED lines=27> */
.L_x_819:
[----:B------:R-:W-:Y:S01]  /*3500*/  FMUL.FTZ R31, R27, R16 ;  /* 0x000000101b1f7220 */ /* 0x000fe20000410000 */
[----:B------:R-:W-:Y:S01]  /*3510*/  FADD.FTZ R33, R21, R27 ;  /* 0x0000001b15217221 */ /* 0x000fe20000010000 */
[----:B------:R-:W-:Y:S01]  /*3520*/  FFMA.FTZ R27, R23, R27, R28 ;  /* 0x0000001b171b7223 */ /* 0x000fe2000001001c */
[----:B------:R-:W-:Y:S01]  /*3530*/  FADD.FTZ R26, R29, R26 ;  /* 0x0000001a1d1a7221 */ /* 0x000fe20000010000 */
        /* <DEDUP_REMOVED lines=32> */
.L_x_820:
[----:B------:R-:W-:Y:S01]  /*3740*/  FMUL.FTZ R31, R28, R16 ;  /* 0x000000101c1f7220 */ /* 0x000fe20000410000 */
[----:B------:R-:W-:Y:S01]  /*3750*/  FADD.FTZ R26, R23, R26 ;  /* 0x0000001a171a7221 */ /* 0x000fe20000010000 */
[C---:B------:R-:W-:Y:S01]  /*3760*/  FFMA.FTZ R27, R29.reuse, R28, R27 ;  /* 0x0000001c1d1b7223 */ /* 0x040fe2000001001b */
[----:B------:R-:W-:Y:S01]  /*3770*/  FMUL.FTZ R23, R22, R17 ;  /* 0x0000001116177220 */ /* 0x000fe20000410000 */
[----:B------:R-:W-:Y:S01]  /*3780*/  FFMA.FTZ R29, R29, R31, R24 ;  /* 0x0000001f1d1d7223 */ /* 0x000fe20000010018 */
[----:B------:R-:W-:Y:S01]  /*3790*/  FADD.FTZ R24, R26, R31 ;  /* 0x0000001f1a187221 */ /* 0x000fe20000010000 */
[--C-:B------:R-:W-:Y:S02]  /*37a0*/  HADD2.F32 R26, -RZ, R74.reuse.H0_H0 ;  /* 0x2000004aff1a7230 */ /* 0x100fe40000004100 */
[----:B------:R-:W-:Y:S01]  /*37b0*/  FADD.FTZ R25, R20, R25 ;  /* 0x0000001914197221 */ /* 0x000fe20000010000 */
[----:B------:R-:W-:Y:S02]  /*37c0*/  HADD2.F32 R31, -RZ, R74.H1_H1 ;  /* 0x3000004aff1f7230 */ /* 0x000fe40000004100 */
[----:B------:R-:W-:Y:S01]  /*37d0*/  FFMA.FTZ R20, R30, R23, R29 ;  /* 0x000000171e147223 */ /* 0x000fe2000001001d */
[----:B------:R-:W-:Y:S01]  /*37e0*/  FADD.FTZ R33, R33, R28 ;  /* 0x0000001c21217221 */ /* 0x000fe20000010000 */
[----:B------:R-:W-:Y:S01]  /*37f0*/  FADD.FTZ R26, R26, -UR13 ;  /* 0x8000000d1a1a7e21 */ /* 0x000fe20008010000 */
[----:B------:R-:W-:Y:S01]  /*3800*/  FADD.FTZ R23, R23, R24 ;  /* 0x0000001817177221 */ /* 0x000fe20000010000 */
        /* <DEDUP_REMOVED lines=24> */
.L_x_821:
[----:B------:R-:W-:Y:S01]  /*3990*/  FFMA.FTZ R31, R30, R22, R21 ;  /* 0x000000161e1f7223 */ /* 0x000fe20000010015 */
[----:B------:R-:W-:Y:S01]  /*39a0*/  FMUL.FTZ R32, R28, R16 ;  /* 0x000000101c207220 */ /* 0x000fe20000410000 */
[--C-:B------:R-:W-:Y:S02]  /*39b0*/  HADD2.F32 R29, -RZ, R76.reuse.H0_H0 ;  /* 0x2000004cff1d7230 */ /* 0x100fe40000004100 */
[----:B------:R-:W-:Y:S01]  /*39c0*/  FMUL.FTZ R39, R24, R17 ;  /* 0x0000001118277220 */ /* 0x000fe20000410000 */
[----:B------:R-:W-:Y:S02]  /*39d0*/  HADD2.F32 R21, -RZ, R76.H1_H1 ;  /* 0x3000004cff157230 */ /* 0x000fe40000004100 */
[----:B------:R-:W-:Y:S01]  /*39e0*/  FFMA.FTZ R37, R35, R32, R20 ;  /* 0x0000002023257223 */ /* 0x000fe20000010014 */
[----:B------:R-:W-:Y:S01]  /*39f0*/  FADD.FTZ R30, R23, R32 ;  /* 0x00000020171e7221 */ /* 0x000fe20000010000 */
[----:B------:R-:W-:Y:S01]  /*3a00*/  FADD.FTZ R29, R29, -UR13 ;  /* 0x8000000d1d1d7e21 */ /* 0x000fe20008010000 */
[----:B------:R-:W-:-:S02]  /*3a10*/  HADD2.F32 R23, -RZ, R79.H0_H0 ;  /* 0x2000004fff177230 */ /* 0x000fc40000004100 */
[----:B------:R-:W-:Y:S01]  /*3a20*/  FADD.FTZ R20, R21, -UR13 ;  /* 0x8000000d15147e21 */ /* 0x000fe20008010000 */
        /* <DEDUP_REMOVED lines=22> */
.L_x_822:
[----:B------:R-:W-:Y:S01]  /*3b90*/  FFMA.FTZ R36, R26, R39, R37 ;  /* 0x000000271a247223 */ /* 0x000fe20000010025 */
[----:B------:R-:W-:Y:S01]  /*3ba0*/  FMUL.FTZ R34, R23, R16 ;  /* 0x0000001017227220 */ /* 0x000fe20000410000 */
[----:B------:R-:W-:Y:S01]  /*3bb0*/  FADD.FTZ R39, R39, R30 ;  /* 0x0000001e27277221 */ /* 0x000fe20000010000 */
[----:B------:R-:W-:Y:S01]  /*3bc0*/  FADD.FTZ R37, R25, R22 ;  /* 0x0000001619257221 */ /* 0x000fe20000010000 */
[----:B------:R-:W-:Y:S01]  /*3bd0*/  FFMA.FTZ R32, R35, R28, R27 ;  /* 0x0000001c23207223 */ /* 0x000fe2000001001b */
[----:B------:R-:W-:Y:S01]  /*3be0*/  FFMA.FTZ R25, R29, R34, R36 ;  /* 0x000000221d197223 */ /* 0x000fe20000010024 */
[----:B------:R-:W-:Y:S01]  /*3bf0*/  FADD.FTZ R30, R39, R34 ;  /* 0x00000022271e7221 */ /* 0x000fe20000010000 */
[----:B------:R-:W-:Y:S01]  /*3c00*/  FMUL.FTZ R27, R21, R17 ;  /* 0x00000011151b7220 */ /* 0x000fe20000410000 */
[--C-:B------:R-:W-:Y:S02]  /*3c10*/  HADD2.F32 R35, -RZ, R80.reuse.H0_H0 ;  /* 0x20000050ff237230 */ /* 0x100fe40000004100 */
[----:B------:R-:W-:Y:S01]  /*3c20*/  FADD.FTZ R22, R33, R28 ;  /* 0x0000001c21167221 */ /* 0x000fe20000010000 */
[----:B------:R-:W-:-:S02]  /*3c30*/  HADD2.F32 R36, -RZ, R80.H1_H1 ;  /* 0x30000050ff247230 */ /* 0x000fc40000004100 */
[----:B------:R-:W-:Y:S01]  /*3c40*/  FFMA.FTZ R34, R20, R27, R25 ;  /* 0x0000001b14227223 */ /* 0x000fe20000010019 */
[----:B------:R-:W-:Y:S01]  /*3c50*/  FADD.FTZ R33, R27, R30 ;  /* 0x0000001e1b217221 */ /* 0x000fe20000010000 */
[----:B------:R-:W-:Y:S01]  /*3c60*/  FADD.FTZ R27, R35, -UR13 ;  /* 0x8000000d231b7e21 */ /* 0x000fe20008010000 */
[--C-:B------:R-:W-:Y:S02]  /*3c70*/  HADD2.F32 R25, -RZ, R81.reuse.H0_H0 ;  /* 0x20000051ff197230 */ /* 0x100fe40000004100 */
        /* <DEDUP_REMOVED lines=23> */
.L_x_823:
[----:B------:R-:W-:Y:S01]  /*3df0*/  FMUL.FTZ R36, R25, R16 ;  /* 0x0000001019247220 */ /* 0x000fe20000410000 */
[----:B------:R-:W-:Y:S01]  /*3e00*/  FFMA.FTZ R31, R26, R24, R31 ;  /* 0x000000181a1f7223 */ /* 0x000fe2000001001f */
[----:B------:R-:W-:Y:S01]  /*3e10*/  FADD.FTZ R24, R37, R24 ;  /* 0x0000001825187221 */ /* 0x000fe20000010000 */
[--C-:B------:R-:W-:Y:S02]  /*3e20*/  HADD2.F32 R37, -RZ, R82.reuse.H0_H0 ;  /* 0x20000052ff257230 */ /* 0x100fe40000004100 */
[----:B------:R-:W-:Y:S01]  /*3e30*/  FFMA.FTZ R35, R27, R36, R34 ;  /* 0x000000241b237223 */ /* 0x000fe20000010022 */
[----:B------:R-:W-:Y:S01]  /*3e40*/  FADD.FTZ R34, R33, R36 ;  /* 0x0000002421227221 */ /* 0x000fe20000010000 */
[----:B------:R-:W-:Y:S01]  /*3e50*/  FMUL.FTZ R33, R28, R17 ;  /* 0x000000111c217220 */ /* 0x000fe20000410000 */
[----:B------:R-:W-:Y:S02]  /*3e60*/  HADD2.F32 R38, -RZ, R82.H1_H1 ;  /* 0x30000052ff267230 */ /* 0x000fe40000004100 */
[----:B------:R-:W-:Y:S01]  /*3e70*/  FFMA.FTZ R26, R29, R23, R32 ;  /* 0x000000171d1a7223 */ /* 0x000fe20000010020 */
[----:B------:R-:W-:Y:S01]  /*3e80*/  FADD.FTZ R29, R37, -UR13 ;  /* 0x8000000d251d7e21 */ /* 0x000fe20008010000 */
[----:B------:R-:W-:Y:S01]  /*3e90*/  FFMA.FTZ R36, R30, R33, R35 ;  /* 0x000000211e247223 */ /* 0x000fe20000010023 */
        /* <DEDUP_REMOVED lines=25> */
.L_x_824:
[----:B------:R-:W-:Y:S01]  /*4030*/  FMUL.FTZ R38, R33, R16 ;  /* 0x0000001021267220 */ /* 0x000fe20000410000 */
[----:B------:R-:W-:Y:S01]  /*4040*/  FMUL.FTZ R39, R32, R17 ;  /* 0x0000001120277220 */ /* 0x000fe20000410000 */
[----:B------:R-:W-:Y:S02]  /*4050*/  HADD2.F32 R86, -RZ, R84.H1_H1 ;  /* 0x30000054ff567230 */ /* 0x000fe40000004100 */
[----:B------:R-:W-:Y:S01]  /*4060*/  FFMA.FTZ R37, R29, R38, R36 ;  /* 0x000000261d257223 */ /* 0x000fe20000010024 */
[----:B------:R-:W-:Y:S01]  /*4070*/  FADD.FTZ R38, R35, R38 ;  /* 0x0000002623267221 */ /* 0x000fe20000010000 */
[--C-:B------:R-:W-:Y:S02]  /*4080*/  HADD2.F32 R35, -RZ, R85.reuse.H0_H0 ;  /* 0x20000055ff237230 */ /* 0x100fe40000004100 */
[----:B------:R-:W-:Y:S01]  /*4090*/  FFMA.FTZ R36, R34, R39, R37 ;  /* 0x0000002722247223 */ /* 0x000fe20000010025 */
[----:B------:R-:W-:Y:S02]  /*40a0*/  HADD2.F32 R37, -RZ, R85.H1_H1 ;  /* 0x30000055ff257230 */ /* 0x000fe40000004100 */
[----:B------:R-:W-:Y:S01]  /*40b0*/  FADD.FTZ R39, R39, R38 ;  /* 0x0000002627277221 */ /* 0x000fe20000010000 */
[----:B------:R-:W-:-:S02]  /*40c0*/  FADD.FTZ R35, R35, -UR13 ;  /* 0x8000000d23237e21 */ /* 0x000fc40008010000 */
[----:B------:R-:W-:Y:S02]  /*40d0*/  FADD.FTZ R38, R37, -UR13 ;  /* 0x8000000d25267e21 */ /* 0x000fe40008010000 */
[----:B------:R-:W-:Y:S01]  /*40e0*/  FMUL.FTZ R37, R35, UR18 ;  /* 0x0000001223257c20 */ /* 0x000fe20008410000 */
[----:B------:R-:W-:Y:S02]  /*40f0*/  HADD2.F32 R35, -RZ, R84.H0_H0 ;  /* 0x20000054ff237230 */ /* 0x000fe40000004100 */
        /* <DEDUP_REMOVED lines=20> */
.L_x_825:
[----:B------:R-:W-:Y:S01]  /*4240*/  FMUL.FTZ R40, R35, R16 ;  /* 0x0000001023287220 */ /* 0x000fe20000410000 */
[----:B------:R-:W-:Y:S01]  /*4250*/  ISETP.GT.AND P0, PT, R0, 0x1e, PT ;  /* 0x0000001e0000780c */ /* 0x000fe20003f04270 */
[----:B------:R-:W0:Y:S01]  /*4260*/  S2UR UR19, SR_CgaCtaId ;  /* 0x00000000001379c3 */ /* 0x000e220000008800 */
[----:B------:R-:W-:Y:S01]  /*4270*/  FFMA.FTZ R31, R20, R21, R31 ;  /* 0x00000015141f7223 */ /* 0x000fe2000001001f */
[----:B------:R-:W-:Y:S01]  /*4280*/  FFMA.FTZ R41, R37, R40, R36 ;  /* 0x0000002825297223 */ /* 0x000fe20000010024 */
[----:B------:R-:W-:Y:S01]  /*4290*/  FMUL.FTZ R36, R86, R17 ;  /* 0x0000001156247220 */ /* 0x000fe20000410000 */
[----:B------:R-:W-:Y:S01]  /*42a0*/  FADD.FTZ R39, R39, R40 ;  /* 0x0000002827277221 */ /* 0x000fe20000010000 */
[----:B------:R-:W-:Y:S01]  /*42b0*/  FADD.FTZ R21, R24, R21 ;  /* 0x0000001518157221 */ /* 0x000fe20000010000 */
[----:B------:R-:W-:Y:S01]  /*42c0*/  FADD.FTZ R22, R22, R23 ;  /* 0x0000001716167221 */ /* 0x000fe20000010000 */
[----:B------:R-:W-:Y:S01]  /*42d0*/  FFMA.FTZ R40, R38, R36, R41 ;  /* 0x0000002426287223 */ /* 0x000fe20000010029 */
[----:B------:R-:W-:Y:S01]  /*42e0*/  FADD.FTZ R41, R36, R39 ;  /* 0x0000002724297221 */ /* 0x000fe20000010000 */
[----:B------:R-:W-:Y:S01]  /*42f0*/  UMOV UR12, 0x400 ;  /* 0x00000400000c7882 */ /* 0x000fe20000000000 */
[----:B------:R-:W-:Y:S01]  /*4300*/  FFMA.FTZ R26, R27, R25, R26 ;  /* 0x000000191b1a7223 */ /* 0x000fe2000001001a */
[----:B------:R-:W-:Y:S01]  /*4310*/  UIADD3 UR11, UR12, 0xd0, URZ ;  /* 0x000000d00c0b7890 */ /* 0x000fe2000fffe03f */
[----:B------:R-:W1:Y:S01]  /*4320*/  SHFL.DOWN PT, R39, R40, 0x1, 0x1f ;  /* 0x08201f0028277f89 */ /* 0x000e6200000e0000 */
[----:B------:R-:W-:Y:S01]  /*4330*/  FFMA.FTZ R31, R30, R28, R31 ;  /* 0x0000001c1e1f7223 */ /* 0x000fe2000001001f */
[----:B------:R-:W-:Y:S01]  /*4340*/  FADD.FTZ R21, R21, R28 ;  /* 0x0000001c15157221 */ /* 0x000fe20000010000 */
[----:B------:R-:W-:Y:S01]  /*4350*/  FADD.FTZ R22, R22, R25 ;  /* 0x0000001916167221 */ /* 0x000fe20000010000 */
[----:B------:R-:W2:Y:S01]  /*4360*/  SHFL.DOWN PT, R36, R41, 0x1, 0x1f ;  /* 0x08201f0029247f89 */ /* 0x000ea200000e0000 */
[----:B------:R-:W-:Y:S01]  /*4370*/  FFMA.FTZ R26, R29, R33, R26 ;  /* 0x000000211d1a7223 */ /* 0x000fe2000001001a */
[----:B------:R-:W-:Y:S01]  /*4380*/  FFMA.FTZ R31, R34, R32, R31 ;  /* 0x00000020221f7223 */ /* 0x000fe2000001001f */
[----:B------:R-:W-:Y:S01]  /*4390*/  FADD.FTZ R21, R21, R32 ;  /* 0x0000002015157221 */ /* 0x000fe20000010000 */
[----:B------:R-:W-:Y:S01]  /*43a0*/  ISETP.NE.AND P2, PT, R66, RZ, PT ;  /* 0x000000ff4200720c */ /* 0x000fe20003f45270 */
[----:B------:R-:W-:Y:S01]  /*43b0*/  FADD.FTZ R22, R22, R33 ;  /* 0x0000002116167221 */ /* 0x000fe20000010000 */
[----:B------:R-:W-:Y:S01]  /*43c0*/  BSSY B0, `(.L_x_826) ;  /* 0x0000054000007945 */ /* 0x000fe20003800000 */
[----:B------:R-:W-:Y:S01]  /*43d0*/  ISETP.GT.U32.AND P3, PT, R66, 0x13, PT ;  /* 0x000000134200780c */ /* 0x000fe20003f64070 */
[----:B0-----:R-:W-:Y:S01]  /*43e0*/  ULEA UR11, UR19, UR11, 0x18 ;  /* 0x0000000b130b7291 */ /* 0x001fe2000f8ec03f */
        /* <DEDUP_REMOVED lines=21> */
[----:B------:R-:W-:Y:S01]  /*4540*/  FADD.FTZ R39, R21, R86 ;  /* 0x0000005615277221 */ /* 0x000fe20000010000 */
[----:B-1----:R-:W-:Y:S01]  /*4550*/  @!P0 FADD.FTZ R41, R41, R36 ;  /* 0x0000002429298221 */ /* 0x002fe20000010000 */
[----:B------:R-:W-:Y:S01]  /*4560*/  ISETP.NE.AND P0, PT, R0, RZ, PT ;  /* 0x000000ff0000720c */ /* 0x000fe20003f05270 */
[----:B------:R-:W-:Y:S01]  /*4570*/  FFMA.FTZ R36, R37, R35, R26 ;  /* 0x0000002325247223 */ /* 0x000fe2000001001a */
[----:B------:R-:W-:Y:S01]  /*4580*/  FFMA.FTZ R37, R38, R86, R31 ;  /* 0x0000005626257223 */ /* 0x000fe2000001001f */
[----:B------:R-:W-:Y:S01]  /*4590*/  FADD.FTZ R38, R22, R35 ;  /* 0x0000002316267221 */ /* 0x000fe20000010000 */
[----:B------:R-:W-:-:S05]  /*45a0*/  LEA R86, R66, UR11, 0x4 ;  /* 0x0000000b42567c11 */ /* 0x000fca000f8e20ff */
[----:B------:R0:W-:Y:S04]  /*45b0*/  STS.128 [R86], R36 ;  /* 0x0000002456007388 */ /* 0x0001e80000000c00 */
        /* <DEDUP_REMOVED lines=16> */
[----:B------:R-:W-:Y:S02]  /*46c0*/  FADD.FTZ R40, R24, R27 ;  /* 0x0000001b18287221 */ /* 0x000fe40000010000 */
[----:B------:R-:W3:Y:S01]  /*46d0*/  LDS.128 R24, [UR11+0x70] ;  /* 0x0000700bff187984 */ /* 0x000ee20008000c00 */
[----:B--2---:R-:W-:Y:S01]  /*46e0*/  FADD.FTZ R41, R41, R20 ;  /* 0x0000001429297221 */ /* 0x004fe20000010000 */
[----:B------:R-:W-:-:S03]  /*46f0*/  FADD.FTZ R40, R40, R21 ;  /* 0x0000001528287221 */ /* 0x000fc60000010000 */
[----:B------:R-:W-:Y:S01]  /*4700*/  FADD.FTZ R41, R41, R22 ;  /* 0x0000001629297221 */ /* 0x000fe20000010000 */
[----:B------:R-:W-:Y:S02]  /*4710*/  FADD.FTZ R40, R40, R23 ;  /* 0x0000001728287221 */ /* 0x000fe40000010000 */
[----:B------:R-:W2:Y:S01]  /*4720*/  LDS.128 R20, [UR11+0x80] ;  /* 0x0000800bff147984 */ /* 0x000ea20008000c00 */
[----:B-1----:R-:W-:Y:S01]  /*4730*/  FADD.FTZ R41, R41, R32 ;  /* 0x0000002029297221 */ /* 0x002fe20000010000 */
[----:B------:R-:W-:-:S03]  /*4740*/  FADD.FTZ R40, R40, R33 ;  /* 0x0000002128287221 */ /* 0x000fc60000010000 */
[----:B------:R-:W-:Y:S01]  /*4750*/  FADD.FTZ R41, R41, R34 ;  /* 0x0000002229297221 */ /* 0x000fe20000010000 */
[----:B------:R-:W-:Y:S02]  /*4760*/  FADD.FTZ R40, R40, R35 ;  /* 0x0000002328287221 */ /* 0x000fe40000010000 */
[----:B------:R-:W-:Y:S01]  /*4770*/  LDS.128 R32, [UR11+0xa0] ;  /* 0x0000a00bff207984 */ /* 0x000fe20008000c00 */
[----:B0-----:R-:W-:Y:S01]  /*4780*/  FADD.FTZ R41, R41, R28 ;  /* 0x0000001c29297221 */ /* 0x001fe20000010000 */
[----:B------:R-:W-:-:S03]  /*4790*/  FADD.FTZ R40, R40, R29 ;  /* 0x0000001d28287221 */ /* 0x000fc60000010000 */
[----:B------:R-:W-:Y:S01]  /*47a0*/  FADD.FTZ R41, R41, R30 ;  /* 0x0000001e29297221 */ /* 0x000fe20000010000 */
[----:B------:R-:W-:Y:S02]  /*47b0*/  FADD.FTZ R40, R40, R31 ;  /* 0x0000001f28287221 */ /* 0x000fe40000010000 */
[----:B------:R-:W0:Y:S01]  /*47c0*/  LDS.128 R28, [UR11+0x90] ;  /* 0x0000900bff1c7984 */ /* 0x000e220008000c00 */
[----:B---3--:R-:W-:Y:S01]  /*47d0*/  FADD.FTZ R93, R41, R24 ;  /* 0x00000018295d7221 */ /* 0x008fe20000010000 */
[----:B------:R-:W-:Y:S02]  /*47e0*/  FADD.FTZ R24, R40, R25 ;  /* 0x0000001928187221 */ /* 0x000fe40000010000 */
[----:B------:R-:W1:Y:S01]  /*47f0*/  LDS.64 R40, [UR11+0xb0] ;  /* 0x0000b00bff287984 */ /* 0x000e620008000a00 */
[----:B------:R-:W-:Y:S01]  /*4800*/  FADD.FTZ R93, R93, R26 ;  /* 0x0000001a5d5d7221 */ /* 0x000fe20000010000 */
[----:B------:R-:W-:-:S03]  /*4810*/  FADD.FTZ R24, R24, R27 ;  /* 0x0000001b18187221 */ /* 0x000fc60000010000 */
[----:B--2---:R-:W-:Y:S01]  /*4820*/  FADD.FTZ R93, R93, R20 ;  /* 0x000000145d5d7221 */ /* 0x004fe20000010000 */
        /* <DEDUP_REMOVED lines=13> */
.L_x_827:
[----:B------:R-:W-:Y:S05]  /*4900*/  BSYNC B0 ;  /* 0x0000000000007941 */ /* 0x000fea0003800000 */
.L_x_826:
[----:B------:R-:W-:Y:S06]  /*4910*/  BAR.SYNC.DEFER_BLOCKING 0x0 ;  /* 0x0000000000007b1d */ /* 0x000fec0000010000 */
[----:B------:R-:W-:Y:S04]  /*4920*/  BSSY B0, `(.L_x_828) ;  /* 0x000009d000007945 */ /* 0x000fe80003800000 */
[----:B------:R-:W-:Y:S05]  /*4930*/  @P3 BRA `(.L_x_829) ;  /* 0x00000008006c3947 */ /* 0x000fea0003800000 */
[----:B------:R-:W1:Y:S04]  /*4940*/  LDS.128 R28, [R86+0x140] ;  /* 0x00014000561c7984 */ /* 0x000e680000000c00 */
[----:B------:R-:W0:Y:S04]  /*4950*/  LDS.128 R24, [R86+0x280] ;  /* 0x0002800056187984 */ /* 0x000e280000000c00 */
[----:B------:R-:W2:Y:S01]  /*4960*/  LDS.128 R20, [R86+0x3c0] ;  /* 0x0003c00056147984 */ /* 0x000ea20000000c00 */
[----:B-1----:R-:W-:Y:S01]  /*4970*/  FADD.FTZ R33, R36, R28 ;  /* 0x0000001c24217221 */ /* 0x002fe20000010000 */
[----:B------:R-:W-:Y:S01]  /*4980*/  FADD.FTZ R28, R37, R29 ;  /* 0x0000001d251c7221 */ /* 0x000fe20000010000 */
[----:B------:R-:W-:Y:S01]  /*4990*/  FADD.FTZ R29, R38, R30 ;  /* 0x0000001e261d7221 */ /* 0x000fe20000010000 */
[----:B------:R-:W-:Y:S01]  /*49a0*/  FADD.FTZ R30, R39, R31 ;  /* 0x0000001f271e7221 */ /* 0x000fe20000010000 */
[----:B0-----:R-:W-:Y:S01]  /*49b0*/  FADD.FTZ R37, R33, R24 ;  /* 0x0000001821257221 */ /* 0x001fe20000010000 */
[----:B------:R-:W-:Y:S01]  /*49c0*/  FADD.FTZ R28, R28, R25 ;  /* 0x000000191c1c7221 */ /* 0x000fe20000010000 */
[----:B------:R-:W0:Y:S01]  /*49d0*/  LDS.128 R32, [R86+0x500] ;  /* 0x0005000056207984 */ /* 0x000e220000000c00 */
[----:B------:R-:W-:Y:S01]  /*49e0*/  FADD.FTZ R39, R29, R26 ;  /* 0x0000001a1d277221 */ /* 0x000fe20000010000 */
[----:B------:R-:W-:Y:S01]  /*49f0*/  FADD.FTZ R38, R30, R27 ;  /* 0x0000001b1e267221 */ /* 0x000fe20000010000 */
[----:B--2---:R-:W-:Y:S01]  /*4a00*/  FADD.FTZ R36, R28, R21 ;  /* 0x000000151c247221 */ /* 0x004fe20000010000 */
[----:B------:R-:W-:Y:S01]  /*4a10*/  LDS.128 R24, [R86+0x780] ;  /* 0x0007800056187984 */ /* 0x000fe20000000c00 */
[----:B------:R-:W-:Y:S01]  /*4a20*/  FADD.FTZ R37, R37, R20 ;  /* 0x0000001425257221 */ /* 0x000fe20000010000 */
[----:B------:R-:W-:Y:S01]  /*4a30*/  FADD.FTZ R39, R39, R22 ;  /* 0x0000001627277221 */ /* 0x000fe20000010000 */
[----:B------:R-:W-:Y:S01]  /*4a40*/  FADD.FTZ R38, R38, R23 ;  /* 0x0000001726267221 */ /* 0x000fe20000010000 */
[----:B------:R-:W1:Y:S04]  /*4a50*/  LDS.128 R28, [R86+0x640] ;  /* 0x00064000561c7984 */ /* 0x000e680000000c00 */
[----:B------:R-:W2:Y:S01]  /*4a60*/  LDS.128 R20, [R86+0x8c0] ;  /* 0x0008c00056147984 */ /* 0x000ea20000000c00 */
        /* <DEDUP_REMOVED lines=18> */
[----:B------:R-:W-:-:S02]  /*4b90*/  FADD.FTZ R38, R38, R23 ;  /* 0x0000001726267221 */ /* 0x000fc40000010000 */
[----:B------:R-:W3:Y:S01]  /*4ba0*/  LDS.128 R20, [R86+0xdc0] ;  /* 0x000dc00056147984 */ /* 0x000ee20000000c00 */
        /* <DEDUP_REMOVED lines=13> */
[----:B------:R-:W-:Y:S01]  /*4c80*/  FADD.FTZ R38, R38, R27 ;  /* 0x0000001b26267221 */ /* 0x000fe20000010000 */
[----:B---3--:R-:W-:Y:S01]  /*4c90*/  FADD.FTZ R37, R37, R20 ;  /* 0x0000001425257221 */ /* 0x008fe20000010000 */
[----:B------:R-:W2:Y:S01]  /*4ca0*/  LDS.128 R24, [R86+0x1180] ;  /* 0x0011800056187984 */ /* 0x000ea20000000c00 */
[----:B------:R-:W-:Y:S01]  /*4cb0*/  FADD.FTZ R36, R36, R21 ;  /* 0x0000001524247221 */ /* 0x000fe20000010000 */
[----:B------:R-:W-:Y:S01]  /*4cc0*/  FADD.FTZ R39, R39, R22 ;  /* 0x0000001627277221 */ /* 0x000fe20000010000 */
[----:B------:R-:W-:Y:S02]  /*4cd0*/  FADD.FTZ R38, R38, R23 ;  /* 0x0000001726267221 */ /* 0x000fe40000010000 */
[----:B------:R-:W3:Y:S01]  /*4ce0*/  LDS.128 R20, [R86+0x12c0] ;  /* 0x0012c00056147984 */ /* 0x000ee20000000c00 */
        /* <DEDUP_REMOVED lines=8> */
[----:B------:R-:W-:Y:S02]  /*4d70*/  FADD.FTZ R38, R38, R31 ;  /* 0x0000001f26267221 */ /* 0x000fe40000010000 */
[----:B------:R-:W1:Y:S01]  /*4d80*/  LDS.128 R28, [R86+0x1540] ;  /* 0x00154000561c7984 */ /* 0x000e620000000c00 */
[----:B--2---:R-:W-:Y:S01]  /*4d90*/  FADD.FTZ R37, R37, R24 ;  /* 0x0000001825257221 */ /* 0x004fe20000010000 */
[----:B------:R-:W-:Y:S01]  /*4da0*/  FADD.FTZ R36, R36, R25 ;  /* 0x0000001924247221 */ /* 0x000fe20000010000 */
[----:B------:R-:W-:Y:S01]  /*4db0*/  FADD.FTZ R39, R39, R26 ;  /* 0x0000001a27277221 */ /* 0x000fe20000010000 */
[----:B------:R-:W-:-:S02]  /*4dc0*/  FADD.FTZ R38, R38, R27 ;  /* 0x0000001b26267221 */ /* 0x000fc40000010000 */
[----:B------:R-:W2:Y:S01]  /*4dd0*/  LDS.128 R24, [R86+0x1680] ;  /* 0x0016800056187984 */ /* 0x000ea20000000c00 */
[----:B---3--:R-:W-:Y:S01]  /*4de0*/  FADD.FTZ R37, R37, R20 ;  /* 0x0000001425257221 */ /* 0x008fe20000010000 */
        /* <DEDUP_REMOVED lines=33> */
[----:B------:R-:W-:Y:S01]  /*5000*/  LDS.128 R28, [R86+0x2080] ;  /* 0x00208000561c7984 */ /* 0x000fe20000000c00 */
[----:B--2---:R-:W-:Y:S01]  /*5010*/  FADD.FTZ R37, R37, R24 ;  /* 0x0000001825257221 */ /* 0x004fe20000010000 */
[----:B------:R-:W-:Y:S01]  /*5020*/  FADD.FTZ R36, R36, R25 ;  /* 0x0000001924247221 */ /* 0x000fe20000010000 */
[----:B------:R-:W-:Y:S01]  /*5030*/  FADD.FTZ R39, R39, R26 ;  /* 0x0000001a27277221 */ /* 0x000fe20000010000 */
[----:B------:R-:W-:-:S02]  /*5040*/  FADD.FTZ R38, R38, R27 ;  /* 0x0000001b26267221 */ /* 0x000fc40000010000 */
[----:B------:R-:W1:Y:S01]  /*5050*/  LDS.128 R24, [R86+0x1f40] ;  /* 0x001f400056187984 */ /* 0x000e620000000c00 */
[----:B---3--:R-:W-:Y:S01]  /*5060*/  FADD.FTZ R37, R37, R20 ;  /* 0x0000001425257221 */ /* 0x008fe20000010000 */
[----:B------:R-:W-:Y:S01]  /*5070*/  FADD.FTZ R36, R36, R21 ;  /* 0x0000001524247221 */ /* 0x000fe20000010000 */
[----:B------:R-:W-:Y:S01]  /*5080*/  FADD.FTZ R39, R39, R22 ;  /* 0x0000001627277221 */ /* 0x000fe20000010000 */
[----:B------:R-:W-:Y:S02]  /*5090*/  FADD.FTZ R38, R38, R23 ;  /* 0x0000001726267221 */ /* 0x000fe40000010000 */
[----:B------:R-:W2:Y:S01]  /*50a0*/  LDS.128 R20, [R86+0x21c0] ;  /* 0x0021c00056147984 */ /* 0x000ea20000000c00 */
        /* <DEDUP_REMOVED lines=32> */
[----:B--2---:R-:W-:Y:S01]  /*52b0*/  FADD.FTZ R36, R93, R36 ;  /* 0x000000245d247221 */ /* 0x004fe20000010000 */
[----:B------:R-:W-:Y:S01]  /*52c0*/  FADD.FTZ R37, R20, R37 ;  /* 0x0000002514257221 */ /* 0x000fe20000010000 */
[----:B------:R-:W-:Y:S01]  /*52d0*/  FADD.FTZ R38, R21, R38 ;  /* 0x0000002615267221 */ /* 0x000fe20000010000 */
[----:B------:R-:W-:-:S07]  /*52e0*/  FADD.FTZ R39, R92, R39 ;  /* 0x000000275c277221 */ /* 0x000fce0000010000 */
.L_x_829:
[----:B------:R-:W-:Y:S05]  /*52f0*/  BSYNC B0 ;  /* 0x0000000000007941 */ /* 0x000fea0003800000 */
.L_x_828:
        /* <DEDUP_REMOVED lines=20> */
.L_x_831:
[----:B------:R-:W-:Y:S05]  /*5440*/  BSYNC B0 ;  /* 0x0000000000007941 */ /* 0x000fea0003800000 */
.L_x_830:
        /* <DEDUP_REMOVED lines=34> */
.L_x_834:
[----:B------:R-:W2:Y:S04]  /*5670*/  LDG.E.STRONG.GPU R22, desc[UR14][R20.64] ;  /* 0x0000000e14167981 */ /* 0x000ea8000c1ef900 */
[----:B--2---:R-:W-:Y:S01]  /*5680*/  CCTL.IVALL ;  /* 0x00000000ff00798f */ /* 0x004fe20002000000 */
[----:B------:R-:W-:Y:S05]  /*5690*/  YIELD ;  /* 0x0000000000007946 */ /* 0x000fea0003800000 */
[----:B------:R-:W-:-:S13]  /*56a0*/  ISETP.NE.AND P0, PT, R22, R25, PT ;  /* 0x000000191600720c */ /* 0x000fda0003f05270 */
[----:B------:R-:W-:Y:S05]  /*56b0*/  @P0 BRA `(.L_x_834) ;  /* 0xfffffffc00ec0947 */ /* 0x000fea000383ffff */
.L_x_833:
        /* <DEDUP_REMOVED lines=17> */
.L_x_838:
[----:B------:R-:W-:-:S13]  /*57d0*/  ISETP.EQ.OR P6, PT, R32, UR16, P2 ;  /* 0x0000001020007c0c */ /* 0x000fda00097c2670 */
[----:B------:R-:W-:-:S04]  /*57e0*/  @!P6 IMAD R21, R30, R32, R29 ;  /* 0x000000201e15e224 */ /* 0x000fc800078e021d */
[----:B------:R-:W-:-:S06]  /*57f0*/  @!P6 IMAD.WIDE.U32 R20, R21, 0x8, R34 ;  /* 0x000000081514e825 */ /* 0x000fcc00078e0022 */
[----:B------:R-:W0:Y:S01]  /*5800*/  @!P6 LDG.E.64 R20, desc[UR14][R20.64] ;  /* 0x0000000e1414e981 */ /* 0x000e22000c1e1b00 */
[C---:B------:R-:W-:Y:S02]  /*5810*/  IADD3 R23, R32.reuse, 0x1, RZ ;  /* 0x0000000120177810 */ /* 0x040fe40007ffe0ff */
[C---:B------:R-:W-:Y:S02]  /*5820*/  IADD3 R25, R32.reuse, 0x2, RZ ;  /* 0x0000000220197810 */ /* 0x040fe40007ffe0ff */
        /* <DEDUP_REMOVED lines=109> */
.L_x_837:
[----:B------:R-:W-:-:S13]  /*5f00*/  ISETP.GT.AND P3, PT, R31, 0x4, PT ;  /* 0x000000041f00780c */ /* 0x000fda0003f64270 */
[----:B------:R-:W-:Y:S05]  /*5f10*/  @!P3 BRA `(.L_x_839) ;  /* 0x0000000000ecb947 */ /* 0x000fea0003800000 */
[C---:B------:R-:W-:Y:S02]  /*5f20*/  IADD3 R23, R32.reuse, 0x1, RZ ;  /* 0x0000000120177810 */ /* 0x040fe40007ffe0ff */
[C---:B------:R-:W-:Y:S02]  /*5f30*/  ISETP.EQ.OR P0, PT, R32.reuse, UR16, P2 ;  /* 0x0000001020007c0c */ /* 0x040fe40009702670 */
        /* <DEDUP_REMOVED lines=57> */
.L_x_839:
[----:B------:R-:W-:-:S13]  /*62d0*/  ISETP.NE.OR P0, PT, R31, RZ, P0 ;  /* 0x000000ff1f00720c */ /* 0x000fda0000705670 */
[----:B------:R-:W-:Y:S05]  /*62e0*/  @!P0 BRA `(.L_x_835) ;  /* 0x00000000007c8947 */ /* 0x000fea0003800000 */
.L_x_836:
[C---:B------:R-:W-:Y:S02]  /*62f0*/  ISETP.EQ.OR P4, PT, R32.reuse, UR16, P2 ;  /* 0x0000001020007c0c */ /* 0x040fe40009782670 */
[C---:B------:R-:W-:Y:S02]  /*6300*/  IADD3 R23, R32.reuse, 0x1, RZ ;  /* 0x0000000120177810 */ /* 0x040fe40007ffe0ff */
[C---:B------:R-:W-:Y:S02]  /*6310*/  IADD3 R25, R32.reuse, 0x2, RZ ;  /* 0x0000000220197810 */ /* 0x040fe40007ffe0ff */
        /* <DEDUP_REMOVED lines=28> */
.L_x_835:
        /* <DEDUP_REMOVED lines=11> */
.L_x_841:
[----:B------:R-:W-:Y:S05]  /*6590*/  BSYNC B0 ;  /* 0x0000000000007941 */ /* 0x000fea0003800000 */
.L_x_840:
        /* <DEDUP_REMOVED lines=16> */
.L_x_832:
[----:B------:R-:W1:Y:S01]  /*66a0*/  S2UR UR12, SR_CgaCtaId ;  /* 0x00000000000c79c3 */ /* 0x000e620000008800 */
[----:B------:R-:W-:Y:S01]  /*66b0*/  UMOV UR11, 0x400 ;  /* 0x00000400000b7882 */ /* 0x000fe20000000000 */
[----:B------:R-:W-:Y:S01]  /*66c0*/  ULDC.64 UR20, c[0x0][0x290] ;  /* 0x0000a40000147ab9 */ /* 0x000fe20000000a00 */
[----:B--2---:R-:W-:Y:S01]  /*66d0*/  SHF.R.S32.HI R25, RZ, 0x1f, R64 ;  /* 0x0000001fff197819 */ /* 0x004fe20000011440 */
[----:B------:R-:W-:Y:S01]  /*66e0*/  HADD2.F32 R26, -RZ, R49.H0_H0 ;  /* 0x20000031ff1a7230 */ /* 0x000fe20000004100 */
[----:B------:R-:W-:-:S04]  /*66f0*/  ISETP.GE.U32.AND P0, PT, R64, UR20, PT ;  /* 0x0000001440007c0c */ /* 0x000fc8000bf06070 */
[----:B------:R-:W-:Y:S01]  /*6700*/  ISETP.GE.AND.EX P0, PT, R25, UR21, PT, P0 ;  /* 0x0000001519007c0c */ /* 0x000fe2000bf06300 */
[----:B-1----:R-:W-:-:S03]  /*6710*/  ULEA UR11, UR12, UR11, 0x18 ;  /* 0x0000000b0c0b7291 */ /* 0x002fc6000f8ec03f */
[----:B------:R-:W-:-:S06]  /*6720*/  ULDC UR12, c[0x0][0x2bc] ;  /* 0x0000af00000c7ab9 */ /* 0x000fcc0000000800 */
[----:B------:R-:W-:Y:S01]  /*6730*/  @!P2 STS.64 [UR11+0xc0], R40 ;  /* 0x0000c028ff00a988 */ /* 0x000fe20008000a0b */
[----:B------:R-:W-:Y:S06]  /*6740*/  BAR.SYNC.DEFER_BLOCKING 0x0 ;  /* 0x0000000000007b1d */ /* 0x000fec0000010000 */
[----:B------:R-:W1:Y:S02]  /*6750*/  LDS.64 R20, [UR11+0xc0] ;  /* 0x0000c00bff147984 */ /* 0x000e640008000a00 */
[----:B-1----:R-:W-:Y:S01]  /*6760*/  FMUL.FTZ R20, R20, UR12 ;  /* 0x0000000c14147c20 */ /* 0x002fe20008410000 */
[----:B------:R-:W-:Y:S01]  /*6770*/  FMUL.FTZ R24, R21, UR12 ;  /* 0x0000000c15187c20 */ /* 0x000fe20008410000 */
[----:B------:R-:W-:-:S02]  /*6780*/  HADD2.F32 R21, -RZ, R72.H0_H0 ;  /* 0x20000048ff157230 */ /* 0x000fc40000004100 */
[----:B------:R-:W-:Y:S01]  /*6790*/  HADD2.F32 R72, -RZ, R72.H1_H1 ;  /* 0x30000048ff487230 */ /* 0x000fe20000004100 */
[----:B------:R-:W-:Y:S01]  /*67a0*/  R2UR UR11, R20 ;  /* 0x00000000140b72ca */ /* 0x000fe200000e0000 */
[--C-:B------:R-:W-:Y:S02]  /*67b0*/  HADD2.F32 R20, -RZ, R48.reuse.H0_H0 ;  /* 0x20000030ff147230 */ /* 0x100fe40000004100 */
[----:B------:R-:W-:-:S03]  /*67c0*/  HADD2.F32 R48, -RZ, R48.H1_H1 ;  /* 0x30000030ff307230 */ /* 0x000fc60000004100 */
[----:B------:R-:W-:Y:S02]  /*67d0*/  FADD.FTZ R20, R20, -UR13 ;  /* 0x8000000d14147e21 */ /* 0x000fe40008010000 */
[----:B------:R-:W-:Y:S02]  /*67e0*/  FADD.FTZ R48, R48, -UR13 ;  /* 0x8000000d30307e21 */ /* 0x000fe40008010000 */
[----:B0-----:R-:W-:Y:S02]  /*67f0*/  FMUL.FTZ R37, R20, UR18 ;  /* 0x0000001214257c20 */ /* 0x001fe40008410000 */
        /* <DEDUP_REMOVED lines=20> */
.L_x_842:
        /* <DEDUP_REMOVED lines=20> */
.L_x_844:
[----:B------:R-:W-:Y:S05]  /*6a80*/  BSYNC B0 ;  /* 0x0000000000007941 */ /* 0x000fea0003800000 */
.L_x_843:
[----:B------:R-:W-:Y:S02]  /*6a90*/  HADD2.F32 R49, -RZ, R49.H1_H1 ;  /* 0x30000031ff317230 */ /* 0x000fe40000004100 */
[----:B0-----:R-:W-:Y:S01]  /*6aa0*/  FADD.FTZ R22, R26, -UR13 ;  /* 0x8000000d1a167e21 */ /* 0x001fe20008010000 */
[----:B------:R-:W-:Y:S01]  /*6ab0*/  ISETP.GE.U32.AND P2, PT, R63, UR20, PT ;  /* 0x000000143f007c0c */ /* 0x000fe2000bf46070 */
[--C-:B------:R-:W-:Y:S01]  /*6ac0*/  HADD2.F32 R21, -RZ, R47.reuse.H0_H0 ;  /* 0x2000002fff157230 */ /* 0x100fe20000004100 */
[----:B------:R-:W-:Y:S01]  /*6ad0*/  ISETP.GT.U32.OR P0, PT, R66, 0x27f, P0 ;  /* 0x0000027f4200780c */ /* 0x000fe20000704470 */
[----:B------:R-:W-:Y:S01]  /*6ae0*/  FADD.FTZ R49, R49, -UR13 ;  /* 0x8000000d31317e21 */ /* 0x000fe20008010000 */
[----:B------:R-:W-:Y:S01]  /*6af0*/  HADD2.F32 R20, -RZ, R47.H1_H1 ;  /* 0x3000002fff147230 */ /* 0x000fe20000004100 */
[----:B------:R-:W-:Y:S01]  /*6b00*/  SHF.R.S32.HI R26, RZ, 0x1f, R63 ;  /* 0x0000001fff1a7819 */ /* 0x000fe2000001143f */
[----:B------:R-:W-:Y:S01]  /*6b10*/  FMUL.FTZ R35, R22, UR18 ;  /* 0x0000001216237c20 */ /* 0x000fe20008410000 */
        /* <DEDUP_REMOVED lines=20> */
.L_x_845:
        /* <DEDUP_REMOVED lines=20> */
.L_x_847:
[----:B------:R-:W-:Y:S05]  /*6da0*/  BSYNC B0 ;  /* 0x0000000000007941 */ /* 0x000fea0003800000 */
.L_x_846:
[--C-:B------:R-:W-:Y:S01]  /*6db0*/  HADD2.F32 R20, -RZ, R45.reuse.H0_H0 ;  /* 0x2000002dff147230 */ /* 0x100fe20000004100 */
[----:B0-----:R-:W-:Y:S01]  /*6dc0*/  SHF.R.S32.HI R25, RZ, 0x1f, R62 ;  /* 0x0000001fff197819 */ /* 0x001fe2000001143e */
[----:B------:R-:W-:Y:S01]  /*6dd0*/  HADD2.F32 R45, -RZ, R45.H1_H1 ;  /* 0x3000002dff2d7230 */ /* 0x000fe20000004100 */
[----:B------:R-:W-:Y:S01]  /*6de0*/  ISETP.GE.U32.AND P0, PT, R62, UR20, PT ;  /* 0x000000143e007c0c */ /* 0x000fe2000bf06070 */
[--C-:B------:R-:W-:Y:S01]  /*6df0*/  HADD2.F32 R21, -RZ, R44.reuse.H0_H0 ;  /* 0x2000002cff157230 */ /* 0x100fe20000004100 */
[----:B------:R-:W-:Y:S01]  /*6e00*/  ISETP.GE.AND.EX P2, PT, R26, UR21, PT, P2 ;  /* 0x000000151a007c0c */ /* 0x000fe2000bf46320 */
[----:B------:R-:W-:Y:S01]  /*6e10*/  FADD.FTZ R20, R20, -UR13 ;  /* 0x8000000d14147e21 */ /* 0x000fe20008010000 */
[----:B------:R-:W-:Y:S01]  /*6e20*/  FADD.FTZ R45, R45, -UR13 ;  /* 0x8000000d2d2d7e21 */ /* 0x000fe20008010000 */
[----:B------:R-:W-:Y:S01]  /*6e30*/  ISETP.GE.AND.EX P0, PT, R25, UR21, PT, P0 ;  /* 0x0000001519007c0c */ /* 0x000fe2000bf06300 */
[----:B------:R-:W-:Y:S01]  /*6e40*/  HADD2.F32 R44, -RZ, R44.H1_H1 ;  /* 0x3000002cff2c7230 */ /* 0x000fe20000004100 */
[----:B------:R-:W-:Y:S01]  /*6e50*/  ISETP.GT.U32.OR P2, PT, R66, 0x27f, P2 ;  /* 0x0000027f4200780c */ /* 0x000fe20001744470 */
[----:B------:R-:W-:-:S02]  /*6e60*/  HADD2.F32 R27, -RZ, R46.H0_H0 ;  /* 0x2000002eff1b7230 */ /* 0x000fc40000004100 */
[----:B------:R-:W-:Y:S01]  /*6e70*/  FMUL.FTZ R37, R20, UR18 ;  /* 0x0000001214257c20 */ /* 0x000fe20008410000 */
[----:B------:R-:W-:Y:S01]  /*6e80*/  FMUL.FTZ R32, R45, UR18 ;  /* 0x000000122d207c20 */ /* 0x000fe20008410000 */
        /* <DEDUP_REMOVED lines=19> */
.L_x_848:
        /* <DEDUP_REMOVED lines=17> */
[----:B------:R-:W-:Y:S02]  /*70d0*/  F2FP.F16.F32.PACK_AB R21, R26, R29 ;  /* 0x0000001d1a15723e */ /* 0x000fe400000000ff */
[----:B------:R-:W-:-:S05]  /*70e0*/  LEA.HI.X R23, R20, UR23, R31, 0x1, P2 ;  /* 0x0000001714177c11 */ /* 0x000fca00090f0c1f */
[----:B------:R0:W-:Y:S02]  /*70f0*/  STG.E desc[UR14][R22.64], R21 ;  /* 0x0000001516007986 */ /* 0x0001e4000c10190e */
.L_x_850:
[----:B------:R-:W-:Y:S05]  /*7100*/  BSYNC B0 ;  /* 0x0000000000007941 */ /* 0x000fea0003800000 */
.L_x_849:
[----:B------:R-:W-:Y:S02]  /*7110*/  HADD2.F32 R46, -RZ, R46.H1_H1 ;  /* 0x3000002eff2e7230 */ /* 0x000fe40000004100 */
[----:B------:R-:W-:Y:S01]  /*7120*/  FADD.FTZ R27, R27, -UR13 ;  /* 0x8000000d1b1b7e21 */ /* 0x000fe20008010000 */
[----:B------:R-:W-:Y:S01]  /*7130*/  ISETP.GE.U32.AND P2, PT, R61, UR20, PT ;  /* 0x000000143d007c0c */ /* 0x000fe2000bf46070 */
[--C-:B0-----:R-:W-:Y:S01]  /*7140*/  HADD2.F32 R21, -RZ, R43.reuse.H0_H0 ;  /* 0x2000002bff157230 */ /* 0x101fe20000004100 */
        /* <DEDUP_REMOVED lines=25> */
.L_x_851:
        /* <DEDUP_REMOVED lines=20> */
.L_x_853:
[----:B------:R-:W-:Y:S05]  /*7420*/  BSYNC B0 ;  /* 0x0000000000007941 */ /* 0x000fea0003800000 */
.L_x_852:
        /* <DEDUP_REMOVED lines=33> */
.L_x_854:
        /* <DEDUP_REMOVED lines=20> */
.L_x_856:
[----:B------:R-:W-:Y:S05]  /*7780*/  BSYNC B0 ;  /* 0x0000000000007941 */ /* 0x000fea0003800000 */
.L_x_855:
[----:B------:R-:W-:Y:S02]  /*7790*/  HADD2.F32 R42, -RZ, R42.H1_H1 ;  /* 0x3000002aff2a7230 */ /* 0x000fe40000004100 */
[----:B------:R-:W-:Y:S01]  /*77a0*/  FADD.FTZ R23, R23, -UR13 ;  /* 0x8000000d17177e21 */ /* 0x000fe20008010000 */
[--C-:B------:R-:W-:Y:S01]  /*77b0*/  HADD2.F32 R5, -RZ, R6.reuse.H0_H0 ;  /* 0x20000006ff057230 */ /* 0x100fe20000004100 */
[----:B------:R-:W-:Y:S01]  /*77c0*/  ISETP.GE.U32.AND P2, PT, R59, UR20, PT ;  /* 0x000000143b007c0c */ /* 0x000fe2000bf46070 */
[----:B------:R-:W-:Y:S02]  /*77d0*/  HADD2.F32 R4, -RZ, R6.H1_H1 ;  /* 0x30000006ff047230 */ /* 0x000fe40000004100 */
[----:B------:R-:W-:Y:S01]  /*77e0*/  FADD.FTZ R42, R42, -UR13 ;  /* 0x8000000d2a2a7e21 */ /* 0x000fe20008010000 */
[----:B------:R-:W-:Y:S01]  /*77f0*/  ISETP.GT.U32.OR P0, PT, R66, 0x27f, P0 ;  /* 0x0000027f4200780c */ /* 0x000fe20000704470 */
[----:B------:R-:W-:Y:S01]  /*7800*/  FMUL.FTZ R33, R23, UR18 ;  /* 0x0000001217217c20 */ /* 0x000fe20008410000 */
[----:B------:R-:W-:Y:S01]  /*7810*/  SHF.R.S32.HI R6, RZ, 0x1f, R59 ;  /* 0x0000001fff067819 */ /* 0x000fe2000001143b */
[----:B------:R-:W-:Y:S01]  /*7820*/  FMUL.FTZ R42, R42, UR18 ;  /* 0x000000122a2a7c20 */ /* 0x000fe20008410000 */
[----:B------:R-:W-:Y:S09]  /*7830*/  @!P5 BRA `(.L_x_857) ;  /* 0x000000000048d947 */ /* 0x000ff20003800000 */
        /* <DEDUP_REMOVED lines=18> */
.L_x_857:
[----:B------:R-:W-:Y:S04]  /*7960*/  BSSY B0, `(.L_x_858) ;  /* 0x0000014000007945 */ /* 0x000fe80003800000 */
[----:B------:R-:W-:Y:S05]  /*7970*/  @P0 BRA `(.L_x_859) ;  /* 0x0000000000480947 */ /* 0x000fea0003800000 */
[--C-:B0-----:R-:W-:Y:S01]  /*7980*/  FFMA.FTZ R20, R33, UR11, R24.reuse ;  /* 0x0000000b21147c23 */ /* 0x101fe20008010018 */
        /* <DEDUP_REMOVED lines=11> */
[----:B------:R-:W-:Y:S02]  /*7a40*/  ULDC.64 UR22, c[0x0][0x210] ;  /* 0x0000840000167ab9 */ /* 0x000fe40000000a00 */
[----:B------:R-:W-:Y:S02]  /*7a50*/  LEA R20, P0, R4, UR22, 0x1 ;  /* 0x0000001604147c11 */ /* 0x000fe4000f8008ff */
[----:B------:R-:W-:Y:S02]  /*7a60*/  IADD3 R25, R5, R25, RZ ;  /* 0x0000001905197210 */ /* 0x000fe40007ffe0ff */
[----:B------:R-:W-:Y:S02]  /*7a70*/  F2FP.F16.F32.PACK_AB R5, R22, R23 ;  /* 0x000000171605723e */ /* 0x000fe400000000ff */
[----:B------:R-:W-:-:S05]  /*7a80*/  LEA.HI.X R21, R4, UR23, R25, 0x1, P0 ;  /* 0x0000001704157c11 */ /* 0x000fca00080f0c19 */
[----:B------:R1:W-:Y:S02]  /*7a90*/  STG.E desc[UR14][R20.64], R5 ;  /* 0x0000000514007986 */ /* 0x0003e4000c10190e */
.L_x_859:
[----:B------:R-:W-:Y:S05]  /*7aa0*/  BSYNC B0 ;  /* 0x0000000000007941 */ /* 0x000fea0003800000 */
.L_x_858:
[--C-:B------:R-:W-:Y:S01]  /*7ab0*/  HADD2.F32 R4, -RZ, R7.reuse.H0_H0 ;  /* 0x20000007ff047230 */ /* 0x100fe20000004100 */
[----:B01----:R-:W-:Y:S01]  /*7ac0*/  SHF.R.S32.HI R20, RZ, 0x1f, R58 ;  /* 0x0000001fff147819 */ /* 0x003fe2000001143a */
[----:B------:R-:W-:Y:S01]  /*7ad0*/  HADD2.F32 R7, -RZ, R7.H1_H1 ;  /* 0x30000007ff077230 */ /* 0x000fe20000004100 */
[----:B------:R-:W-:Y:S01]  /*7ae0*/  ISETP.GE.U32.AND P0, PT, R58, UR20, PT ;  /* 0x000000143a007c0c */ /* 0x000fe2000bf06070 */
[--C-:B------:R-:W-:Y:S01]  /*7af0*/  HADD2.F32 R5, -RZ, R8.reuse.H0_H0 ;  /* 0x20000008ff057230 */ /* 0x100fe20000004100 */
[----:B------:R-:W-:Y:S01]  /*7b00*/  ISETP.GE.AND.EX P2, PT, R6, UR21, PT, P2 ;  /* 0x0000001506007c0c */ /* 0x000fe2000bf46320 */
[----:B------:R-:W-:Y:S01]  /*7b10*/  FADD.FTZ R21, R4, -UR13 ;  /* 0x8000000d04157e21 */ /* 0x000fe20008010000 */
[----:B------:R-:W-:Y:S01]  /*7b20*/  FADD.FTZ R7, R7, -UR13 ;  /* 0x8000000d07077e21 */ /* 0x000fe20008010000 */
[----:B------:R-:W-:Y:S01]  /*7b30*/  HADD2.F32 R4, -RZ, R8.H1_H1 ;  /* 0x30000008ff047230 */ /* 0x000fe20000004100 */
[----:B------:R-:W-:Y:S01]  /*7b40*/  ISETP.GE.AND.EX P0, PT, R20, UR21, PT, P0 ;  /* 0x0000001514007c0c */ /* 0x000fe2000bf06300 */
[----:B------:R-:W-:Y:S01]  /*7b50*/  HADD2.F32 R8, -RZ, R10.H0_H0 ;  /* 0x2000000aff087230 */ /* 0x000fe20000004100 */
[----:B------:R-:W-:Y:S01]  /*7b60*/  ISETP.GT.U32.OR P2, PT, R66, 0x27f, P2 ;  /* 0x0000027f4200780c */ /* 0x000fe20001744470 */
[----:B------:R-:W-:Y:S01]  /*7b70*/  FMUL.FTZ R29, R21, UR18 ;  /* 0x00000012151d7c20 */ /* 0x000fe20008410000 */
[----:B------:R-:W-:Y:S01]  /*7b80*/  FMUL.FTZ R32, R7, UR18 ;  /* 0x0000001207207c20 */ /* 0x000fe20008410000 */
[----:B------:R-:W-:Y:S10]  /*7b90*/  @!P5 BRA `(.L_x_860) ;  /* 0x000000000048d947 */ /* 0x000ff40003800000 */
        /* <DEDUP_REMOVED lines=18> */
.L_x_860:
        /* <DEDUP_REMOVED lines=20> */
.L_x_862:
[----:B------:R-:W-:Y:S05]  /*7e00*/  BSYNC B0 ;  /* 0x0000000000007941 */ /* 0x000fea0003800000 */
.L_x_861:
        /* <DEDUP_REMOVED lines=29> */
.L_x_863:
        /* <DEDUP_REMOVED lines=20> */
.L_x_865:
[----:B------:R-:W-:Y:S05]  /*8120*/  BSYNC B0 ;  /* 0x0000000000007941 */ /* 0x000fea0003800000 */
.L_x_864:
[--C-:B------:R-:W-:Y:S01]  /*8130*/  HADD2.F32 R4, -RZ, R12.reuse.H0_H0 ;  /* 0x2000000cff047230 */ /* 0x100fe20000004100 */
[----:B------:R-:W-:Y:S01]  /*8140*/  SHF.R.S32.HI R10, RZ, 0x1f, R56 ;  /* 0x0000001fff0a7819 */ /* 0x000fe20000011438 */
[----:B------:R-:W-:Y:S01]  /*8150*/  HADD2.F32 R12, -RZ, R12.H1_H1 ;  /* 0x3000000cff0c7230 */ /* 0x000fe20000004100 */
[----:B------:R-:W-:Y:S01]  /*8160*/  ISETP.GE.U32.AND P0, PT, R56, UR20, PT ;  /* 0x0000001438007c0c */ /* 0x000fe2000bf06070 */
[--C-:B0-----:R-:W-:Y:S01]  /*8170*/  HADD2.F32 R5, -RZ, R14.reuse.H0_H0 ;  /* 0x2000000eff057230 */ /* 0x101fe20000004100 */
        /* <DEDUP_REMOVED lines=28> */
.L_x_866:
        /* <DEDUP_REMOVED lines=20> */
.L_x_868:
[----:B------:R-:W-:Y:S05]  /*8480*/  BSYNC B0 ;  /* 0x0000000000007941 */ /* 0x000fea0003800000 */
.L_x_867:
[----:B------:R-:W-:Y:S02]  /*8490*/  HADD2.F32 R68, -RZ, R68.H1_H1 ;  /* 0x30000044ff447230 */ /* 0x000fe40000004100 */
[----:B------:R-:W-:Y:S01]  /*84a0*/  FADD.FTZ R26, R26, -UR13 ;  /* 0x8000000d1a1a7e21 */ /* 0x000fe20008010000 */
[----:B------:R-:W-:Y:S01]  /*84b0*/  ISETP.GE.U32.AND P2, PT, R55, UR20, PT ;  /* 0x0000001437007c0c */ /* 0x000fe2000bf46070 */
[--C-:B0-----:R-:W-:Y:S01]  /*84c0*/  HADD2.F32 R5, -RZ, R69.reuse.H0_H0 ;  /* 0x20000045ff057230 */ /* 0x101fe20000004100 */
[----:B------:R-:W-:Y:S01]  /*84d0*/  ISETP.GT.U32.OR P0, PT, R66, 0x27f, P0 ;  /* 0x0000027f4200780c */ /* 0x000fe20000704470 */
[----:B------:R-:W-:Y:S01]  /*84e0*/  FADD.FTZ R68, R68, -UR13 ;  /* 0x8000000d44447e21 */ /* 0x000fe20008010000 */
[----:B------:R-:W-:Y:S02]  /*84f0*/  HADD2.F32 R4, -RZ, R69.H1_H1 ;  /* 0x30000045ff047230 */ /* 0x000fe40000004100 */
[----:B------:R-:W-:Y:S01]  /*8500*/  FMUL.FTZ R25, R26, UR18 ;  /* 0x000000121a197c20 */ /* 0x000fe20008410000 */
[----:B------:R-:W-:-:S02]  /*8510*/  HADD2.F32 R27, -RZ, R71.H0_H0 ;  /* 0x20000047ff1b7230 */ /* 0x000fc40000004100 */
        /* <DEDUP_REMOVED lines=20> */
.L_x_869:
        /* <DEDUP_REMOVED lines=20> */
.L_x_871:
[----:B------:R-:W-:Y:S05]  /*87a0*/  BSYNC B0 ;  /* 0x0000000000007941 */ /* 0x000fea0003800000 */
.L_x_870:
[----:B------:R-:W-:Y:S01]  /*87b0*/  HADD2.F32 R71, -RZ, R71.H1_H1 ;  /* 0x30000047ff477230 */ /* 0x000fe20000004100 */
[----:B------:R-:W-:Y:S01]  /*87c0*/  ISETP.GE.U32.AND P0, PT, R54, UR20, PT ;  /* 0x0000001436007c0c */ /* 0x000fe2000bf06070 */
[----:B------:R-:W-:Y:S01]  /*87d0*/  FADD.FTZ R27, R27, -UR13 ;  /* 0x8000000d1b1b7e21 */ /* 0x000fe20008010000 */
[----:B------:R-:W-:Y:S01]  /*87e0*/  ISETP.GE.AND.EX P2, PT, R9, UR21, PT, P2 ;  /* 0x0000001509007c0c */ /* 0x000fe2000bf46320 */
[----:B0-----:R-:W-:Y:S01]  /*87f0*/  HADD2.F32 R5, -RZ, R70.H0_H0 ;  /* 0x20000046ff057230 */ /* 0x001fe20000004100 */
[----:B------:R-:W-:Y:S01]  /*8800*/  ISETP.GE.AND.EX P0, PT, R13, UR21, PT, P0 ;  /* 0x000000150d007c0c */ /* 0x000fe2000bf06300 */
[----:B------:R-:W-:Y:S01]  /*8810*/  FADD.FTZ R71, R71, -UR13 ;  /* 0x8000000d47477e21 */ /* 0x000fe20008010000 */
[----:B------:R-:W-:Y:S01]  /*8820*/  HADD2.F32 R14, -RZ, R74.H0_H0 ;  /* 0x2000004aff0e7230 */ /* 0x000fe20000004100 */
[----:B------:R-:W-:Y:S01]  /*8830*/  ISETP.GE.U32.AND P3, PT, R53, UR20, PT ;  /* 0x0000001435007c0c */ /* 0x000fe2000bf66070 */
[----:B------:R-:W-:Y:S01]  /*8840*/  HADD2.F32 R70, -RZ, R70.H1_H1 ;  /* 0x30000046ff467230 */ /* 0x000fe20000004100 */
[----:B------:R-:W-:Y:S01]  /*8850*/  ISETP.GE.U32.AND P4, PT, R52, UR20, PT ;  /* 0x0000001434007c0c */ /* 0x000fe2000bf86070 */
[----:B------:R-:W-:Y:S01]  /*8860*/  HADD2.F32 R74, -RZ, R74.H1_H1 ;  /* 0x3000004aff4a7230 */ /* 0x000fe20000004100 */
[C---:B------:R-:W-:Y:S01]  /*8870*/  ISETP.GT.U32.OR P2, PT, R66.reuse, 0x27f, P2 ;  /* 0x0000027f4200780c */ /* 0x040fe20001744470 */
[----:B------:R-:W-:Y:S01]  /*8880*/  FMUL.FTZ R27, R27, UR18 ;  /* 0x000000121b1b7c20 */ /* 0x000fe20008410000 */
[----:B------:R-:W-:Y:S01]  /*8890*/  ISETP.GT.U32.OR P0, PT, R66, 0x27f, P0 ;  /* 0x0000027f4200780c */ /* 0x000fe20000704470 */
[----:B------:R-:W-:Y:S01]  /*88a0*/  FMUL.FTZ R12, R71, UR18 ;  /* 0x00000012470c7c20 */ /* 0x000fe20008410000 */
        /* <DEDUP_REMOVED lines=19> */
.L_x_872:
        /* <DEDUP_REMOVED lines=20> */
.L_x_874:
[----:B------:R-:W-:Y:S05]  /*8b20*/  BSYNC B0 ;  /* 0x0000000000007941 */ /* 0x000fea0003800000 */
.L_x_873:
[----:B------:R-:W-:Y:S01]  /*8b30*/  FADD.FTZ R14, R14, -UR13 ;  /* 0x8000000d0e0e7e21 */ /* 0x000fe20008010000 */
[----:B------:R-:W-:Y:S01]  /*8b40*/  FADD.FTZ R74, R74, -UR13 ;  /* 0x8000000d4a4a7e21 */ /* 0x000fe20008010000 */
[--C-:B0-----:R-:W-:Y:S02]  /*8b50*/  HADD2.F32 R5, -RZ, R78.reuse.H0_H0 ;  /* 0x2000004eff057230 */ /* 0x101fe40000004100 */
        /* <DEDUP_REMOVED lines=22> */
.L_x_875:
        /* <DEDUP_REMOVED lines=20> */
.L_x_877:
[----:B------:R-:W-:Y:S05]  /*8e00*/  BSYNC B0 ;  /* 0x0000000000007941 */ /* 0x000fea0003800000 */
.L_x_876:
[--C-:B0-----:R-:W-:Y:S01]  /*8e10*/  HADD2.F32 R6, -RZ, R76.reuse.H0_H0 ;  /* 0x2000004cff067230 */ /* 0x101fe20000004100 */
[----:B------:R-:W-:Y:S01]  /*8e20*/  ISETP.GE.U32.AND P0, PT, R51, UR20, PT ;  /* 0x0000001433007c0c */ /* 0x000fe2000bf06070 */
[----:B------:R-:W-:Y:S01]  /*8e30*/  HADD2.F32 R76, -RZ, R76.H1_H1 ;  /* 0x3000004cff4c7230 */ /* 0x000fe20000004100 */
[----:B------:R-:W-:Y:S01]  /*8e40*/  ISETP.GE.U32.AND P2, PT, R50, UR20, PT ;  /* 0x0000001432007c0c */ /* 0x000fe2000bf46070 */
[--C-:B------:R-:W-:Y:S01]  /*8e50*/  HADD2.F32 R20, -RZ, R80.reuse.H0_H0 ;  /* 0x20000050ff147230 */ /* 0x100fe20000004100 */
[----:B------:R-:W-:Y:S01]  /*8e60*/  ISETP.GE.AND.EX P3, PT, R15, UR21, PT, P3 ;  /* 0x000000150f007c0c */ /* 0x000fe2000bf66330 */
[----:B------:R-:W-:Y:S01]  /*8e70*/  FADD.FTZ R6, R6, -UR13 ;  /* 0x8000000d06067e21 */ /* 0x000fe20008010000 */
[----:B------:R-:W-:Y:S01]  /*8e80*/  ISETP.GE.AND.EX P4, PT, R75, UR21, PT, P4 ;  /* 0x000000154b007c0c */ /* 0x000fe2000bf86340 */
[----:B------:R-:W-:Y:S01]  /*8e90*/  FADD.FTZ R76, R76, -UR13 ;  /* 0x8000000d4c4c7e21 */ /* 0x000fe20008010000 */
[----:B------:R-:W-:Y:S01]  /*8ea0*/  ISETP.GE.AND.EX P0, PT, R73, UR21, PT, P0 ;  /* 0x0000001549007c0c */ /* 0x000fe2000bf06300 */
[--C-:B------:R-:W-:Y:S01]  /*8eb0*/  HADD2.F32 R5, -RZ, R79.reuse.H0_H0 ;  /* 0x2000004fff057230 */ /* 0x100fe20000004100 */
[----:B------:R-:W-:Y:S01]  /*8ec0*/  ISETP.GE.AND.EX P2, PT, R77, UR21, PT, P2 ;  /* 0x000000154d007c0c */ /* 0x000fe2000bf46320 */
[----:B------:R-:W-:Y:S01]  /*8ed0*/  HADD2.F32 R4, -RZ, R79.H1_H1 ;  /* 0x3000004fff047230 */ /* 0x000fe20000004100 */
[C---:B------:R-:W-:Y:S01]  /*8ee0*/  ISETP.GT.U32.OR P3, PT, R66.reuse, 0x27f, P3 ;  /* 0x0000027f4200780c */ /* 0x040fe20001f64470 */
[----:B------:R-:W-:Y:S01]  /*8ef0*/  HADD2.F32 R80, -RZ, R80.H1_H1 ;  /* 0x30000050ff507230 */ /* 0x000fe20000004100 */
        /* <DEDUP_REMOVED lines=22> */
.L_x_878:
        /* <DEDUP_REMOVED lines=13> */
[----:B------:R-:W-:Y:S01]  /*9130*/  IMAD R5, R53, UR21, R12 ;  /* 0x0000001535057c24 */ /* 0x000fe2000f8e020c */
[----:B------:R-:W-:Y:S02]  /*9140*/  ULDC.64 UR20, c[0x0][0x210] ;  /* 0x0000840000147ab9 */ /* 0x000fe40000000a00 */
[----:B------:R-:W-:Y:S02]  /*9150*/  LEA R4, P3, R6, UR20, 0x1 ;  /* 0x0000001406047c11 */ /* 0x000fe4000f8608ff */
[----:B------:R-:W-:Y:S02]  /*9160*/  IADD3 R5, R7, R5, RZ ;  /* 0x0000000507057210 */ /* 0x000fe40007ffe0ff */
[----:B------:R-:W-:Y:S02]  /*9170*/  F2FP.F16.F32.PACK_AB R7, R8, R9 ;  /* 0x000000090807723e */ /* 0x000fe400000000ff */
[----:B------:R-:W-:-:S05]  /*9180*/  LEA.HI.X R5, R6, UR21, R5, 0x1, P3 ;  /* 0x0000001506057c11 */ /* 0x000fca00098f0c05 */
[----:B------:R0:W-:Y:S02]  /*9190*/  STG.E desc[UR14][R4.64], R7 ;  /* 0x0000000704007986 */ /* 0x0001e4000c10190e */
.L_x_880:
[----:B------:R-:W-:Y:S05]  /*91a0*/  BSYNC B0 ;  /* 0x0000000000007941 */ /* 0x000fea0003800000 */
.L_x_879:
        /* <DEDUP_REMOVED lines=25> */
.L_x_881:
        /* <DEDUP_REMOVED lines=17> */
[----:B------:R-:W-:Y:S02]  /*9450*/  F2FP.F16.F32.PACK_AB R7, R8, R9 ;  /* 0x000000090807723e */ /* 0x000fe400000000ff */
[----:B------:R-:W-:-:S05]  /*9460*/  LEA.HI.X R5, R6, UR21, R75, 0x1, P3 ;  /* 0x0000001506057c11 */ /* 0x000fca00098f0c4b */
[----:B------:R0:W-:Y:S02]  /*9470*/  STG.E desc[UR14][R4.64], R7 ;  /* 0x0000000704007986 */ /* 0x0001e4000c10190e */
.L_x_883:
[----:B------:R-:W-:Y:S05]  /*9480*/  BSYNC B0 ;  /* 0x0000000000007941 */ /* 0x000fea0003800000 */
.L_x_882:
[--C-:B------:R-:W-:Y:S01]  /*9490*/  HADD2.F32 R6, -RZ, R82.reuse.H0_H0 ;  /* 0x20000052ff067230 */ /* 0x100fe20000004100 */
[C---:B------:R-:W-:Y:S01]  /*94a0*/  ISETP.GT.U32.OR P0, PT, R66.reuse, 0x27f, P0 ;  /* 0x0000027f4200780c */ /* 0x040fe20000704470 */
[----:B------:R-:W-:Y:S01]  /*94b0*/  HADD2.F32 R82, -RZ, R82.H1_H1 ;  /* 0x30000052ff527230 */ /* 0x000fe20000004100 */
[----:B------:R-:W-:Y:S01]  /*94c0*/  ISETP.GT.U32.OR P2, PT, R66, 0x27f, P2 ;  /* 0x0000027f4200780c */ /* 0x000fe20001744470 */
[----:B------:R-:W-:Y:S02]  /*94d0*/  HADD2.F32 R20, -RZ, R85.H0_H0 ;  /* 0x20000055ff147230 */ /* 0x000fe40000004100 */
[----:B------:R-:W-:Y:S01]  /*94e0*/  FADD.FTZ R6, R6, -UR13 ;  /* 0x8000000d06067e21 */ /* 0x000fe20008010000 */
[--C-:B0-----:R-:W-:Y:S02]  /*94f0*/  HADD2.F32 R5, -RZ, R83.reuse.H0_H0 ;  /* 0x20000053ff057230 */ /* 0x101fe40000004100 */
        /* <DEDUP_REMOVED lines=24> */
.L_x_884:
        /* <DEDUP_REMOVED lines=20> */
.L_x_886:
[----:B------:R-:W-:Y:S05]  /*97c0*/  BSYNC B0 ;  /* 0x0000000000007941 */ /* 0x000fea0003800000 */
.L_x_885:
        /* <DEDUP_REMOVED lines=25> */
.L_x_887:
        /* <DEDUP_REMOVED lines=16> */
[----:B------:R-:W-:Y:S02]  /*9a60*/  F2FP.F16.F32.PACK_AB R7, R7, R6 ;  /* 0x000000060707723e */ /* 0x000fe400000000ff */
[----:B------:R-:W-:-:S05]  /*9a70*/  LEA.HI.X R5, R88, UR13, R77, 0x1, P0 ;  /* 0x0000000d58057c11 */ /* 0x000fca00080f0c4d */
[----:B------:R0:W-:Y:S02]  /*9a80*/  STG.E desc[UR14][R4.64], R7 ;  /* 0x0000000704007986 */ /* 0x0001e4000c10190e */
.L_x_889:
[----:B------:R-:W-:Y:S05]  /*9a90*/  BSYNC B0 ;  /* 0x0000000000007941 */ /* 0x000fea0003800000 */
.L_x_888:
[----:B------:R-:W-:Y:S01]  /*9aa0*/  ULDC UR11, c[0x0][0x10] ;  /* 0x00000400000b7ab9 */ /* 0x000fe20000000800 */
[----:B------:R-:W-:Y:S02]  /*9ab0*/  UIADD3 UR4, UR4, 0x1, URZ ;  /* 0x0000000104047890 */ /* 0x000fe4000fffe03f */
[----:B------:R-:W-:-:S04]  /*9ac0*/  UIADD3 UR6, UR11, UR6, URZ ;  /* 0x000000060b067290 */ /* 0x000fc8000fffe03f */
[----:B------:R-:W-:-:S06]  /*9ad0*/  UISETP.GE.AND UP0, UPT, UR6, UR5, UPT ;  /* 0x000000050600728c */ /* 0x000fcc000bf06270 */
[----:B------:R-:W-:-:S13]  /*9ae0*/  PLOP3.LUT P0, PT, PT, PT, UP0, 0x80, 0x0 ;  /* 0x000000000000781c */ /* 0x000fda0003f0f008 */
[----:B------:R-:W-:Y:S05]  /*9af0*/  @!P0 BRA `(.L_x_890) ;  /* 0xffffff6800348947 */ /* 0x000fea000383ffff */
.L_x_807:
        /* <DEDUP_REMOVED lines=19> */
.L_x_892:
[----:B------:R-:W-:Y:S05]  /*9c30*/  BSYNC B0 ;  /* 0x0000000000007941 */ /* 0x000fea0003800000 */
.L_x_891:
        /* <DEDUP_REMOVED lines=11> */
.L_x_894:
[----:B------:R-:W2:Y:S04]  /*9cf0*/  LDG.E.STRONG.GPU R5, desc[UR14][R2.64] ;  /* 0x0000000e02057981 */ /* 0x000ea8000c1ef900 */
[----:B--2---:R-:W-:Y:S01]  /*9d00*/  CCTL.IVALL ;  /* 0x00000000ff00798f */ /* 0x004fe20002000000 */
[----:B------:R-:W-:Y:S05]  /*9d10*/  YIELD ;  /* 0x0000000000007946 */ /* 0x000fea0003800000 */
[----:B------:R-:W-:-:S13]  /*9d20*/  ISETP.NE.AND P0, PT, R5, R0, PT ;  /* 0x000000000500720c */ /* 0x000fda0003f05270 */
[----:B------:R-:W-:Y:S05]  /*9d30*/  @P0 BRA `(.L_x_894) ;  /* 0xfffffffc00ec0947 */ /* 0x000fea000383ffff */
.L_x_893:
        /* <DEDUP_REMOVED lines=24> */
.L_x_895:
        /* <DEDUP_REMOVED lines=23> */
.L_x_896:
        /* <DEDUP_REMOVED lines=13> */
.L_x_3239:


//--------------------- .text._Z35group_norm_nhwc_bwd_one_pass_kernelI11Fp16IOBf16WLi64ELi40ELi640EEv26Group_norm_nhwc_bwd_params --------------------------
	.section	.text._Z35group_norm_nhwc_bwd_one_pass_kernelI11Fp16IOBf16WLi64ELi40ELi640EEv26Group_norm_nhwc_bwd_params,"ax",@progbits
	.align	128
        .global         _Z35group_norm_nhwc_bwd_one_pass_kernelI11Fp16IOBf16WLi64ELi40ELi640EEv26Group_norm_nhwc_bwd_params
        .type           _Z35group_norm_nhwc_bwd_one_pass_kernelI11Fp16IOBf16WLi64ELi40ELi640EEv26Group_norm_nhwc_bwd_params,@function
        .size           _Z35group_norm_nhwc_bwd_one_pass_kernelI11Fp16IOBf16WLi64ELi40ELi640EEv26Group_norm_nhwc_bwd_params,(.L_x_3240 - _Z35group_norm_nhwc_bwd_one_pass_kernelI11Fp16IOBf16WLi64ELi40ELi640EEv26Group_norm_nhwc_bwd_params)
        .other          _Z35group_norm_nhwc_bwd_one_pass_kernelI11Fp16IOBf16WLi64ELi40ELi640EEv26Group_norm_nhwc_bwd_params,@"STO_CUDA_ENTRY STV_DEFAULT"
_Z35group_norm_nhwc_bwd_one_pass_kernelI11Fp16IOBf16WLi64ELi40ELi640EEv26Group_norm_nhwc_bwd_params:
.text._Z35group_norm_nhwc_bwd_one_pass_kernelI11Fp16IOBf16WLi64ELi40ELi640EEv26Group_norm_nhwc_bwd_params:
        /* <DEDUP_REMOVED lines=48> */
.L_x_924:
        /* <DEDUP_REMOVED lines=120> */
.L_x_899:
[----:B------:R-:W-:Y:S05]  /*0a80*/  BSYNC B0 ;  /* 0x0000000000007941 */ /* 0x000fea0003800000 */
.L_x_898:
[----:B------:R-:W-:Y:S01]  /*0a90*/  ISETP.NE.AND P2, PT, RZ, UR18, PT ;  /* 0x00000012ff007c0c */ /* 0x000fe2000bf45270 */
[--C-:B-----5:R-:W-:Y:S02]  /*0aa0*/  HADD2.F32 R8, -RZ, R27.reuse.H0_H0 ;  /* 0x2000001bff087230 */ /* 0x120fe40000004100 */
        /* <DEDUP_REMOVED lines=31> */
.L_x_900:
        /* <DEDUP_REMOVED lines=26> */
.L_x_901:
        /* <DEDUP_REMOVED lines=105> */
.L_x_903:
[----:B------:R-:W-:Y:S05]  /*14d0*/  BSYNC B0 ;  /* 0x0000000000007941 */ /* 0x000fea0003800000 */
.L_x_902:
        /* <DEDUP_REMOVED lines=158> */
.L_x_905:
[----:B------:R-:W-:Y:S05]  /*1ec0*/  BSYNC B0 ;  /* 0x0000000000007941 */ /* 0x000fea0003800000 */
.L_x_904:
        /* <DEDUP_REMOVED lines=20> */
.L_x_907:
[----:B------:R-:W-:Y:S05]  /*2010*/  BSYNC B0 ;  /* 0x0000000000007941 */ /* 0x000fea0003800000 */
.L_x_906:
        /* <DEDUP_REMOVED lines=34> */
.L_x_910:
[----:B------:R-:W2:Y:S04]  /*2240*/  LDG.E.STRONG.GPU R12, desc[UR14][R10.64] ;  /* 0x0000000e0a0c7981 */ /* 0x000ea8000c1ef900 */
[----:B--2---:R-:W-:Y:S01]  /*2250*/  CCTL.IVALL ;  /* 0x00000000ff00798f */ /* 0x004fe20002000000 */
[----:B------:R-:W-:Y:S05]  /*2260*/  YIELD ;  /* 0x0000000000007946 */ /* 0x000fea0003800000 */
[----:B------:R-:W-:-:S13]  /*2270*/  ISETP.NE.AND P0, PT, R12, R15, PT ;  /* 0x0000000f0c00720c */ /* 0x000fda0003f05270 */
[----:B------:R-:W-:Y:S05]  /*2280*/  @P0 BRA `(.L_x_910) ;  /* 0xfffffffc00ec0947 */ /* 0x000fea000383ffff */
.L_x_909:
        /* <DEDUP_REMOVED lines=17> */
.L_x_914:
        /* <DEDUP_REMOVED lines=115> */
.L_x_913:
        /* <DEDUP_REMOVED lines=61> */
.L_x_915:
[----:B------:R-:W-:-:S13]  /*2ea0*/  ISETP.NE.OR P0, PT, R20, RZ, P0 ;  /* 0x000000ff1400720c */ /* 0x000fda0000705670 */
[----:B------:R-:W-:Y:S05]  /*2eb0*/  @!P0 BRA `(.L_x_911) ;  /* 0x00000000007c8947 */ /* 0x000fea0003800000 */
.L_x_912:
        /* <DEDUP_REMOVED lines=31> */
.L_x_911:
        /* <DEDUP_REMOVED lines=11> */
.L_x_917:
[----:B------:R-:W-:Y:S05]  /*3160*/  BSYNC B0 ;  /* 0x0000000000007941 */ /* 0x000fea0003800000 */
.L_x_916:
        /* <DEDUP_REMOVED lines=16> */
.L_x_908:
        /* <DEDUP_REMOVED lines=40> */
.L_x_918:
        /* <DEDUP_REMOVED lines=20> */
.L_x_920:
[----:B------:R-:W-:Y:S05]  /*3630*/  BSYNC B0 ;  /* 0x0000000000007941 */ /* 0x000fea0003800000 */
.L_x_919:
        /* <DEDUP_REMOVED lines=23> */
.L_x_921:
        /* <DEDUP_REMOVED lines=24> */
.L_x_923:
[----:B------:R-:W-:Y:S05]  /*3930*/  BSYNC B0 ;  /* 0x0000000000007941 */ /* 0x000fea0003800000 */
.L_x_922:
[----:B------:R-:W-:Y:S01]  /*3940*/  ULDC UR8, c[0x0][0x10] ;  /* 0x0000040000087ab9 */ /* 0x000fe20000000800 */
[----:B------:R-:W-:Y:S02]  /*3950*/  UIADD3 UR4, UR4, 0x1, URZ ;  /* 0x0000000104047890 */ /* 0x000fe4000fffe03f */
[----:B------:R-:W-:-:S04]  /*3960*/  UIADD3 UR7, UR8, UR7, URZ ;  /* 0x0000000708077290 */ /* 0x000fc8000fffe03f */
[----:B------:R-:W-:-:S06]  /*3970*/  UISETP.GE.AND UP0, UPT, UR7, UR5, UPT ;  /* 0x000000050700728c */ /* 0x000fcc000bf06270 */
[----:B------:R-:W-:-:S13]  /*3980*/  PLOP3.LUT P0, PT, PT, PT, UP0, 0x80, 0x0 ;  /* 0x000000000000781c */ /* 0x000fda0003f0f008 */
[----:B------:R-:W-:Y:S05]  /*3990*/  @!P0 BRA `(.L_x_924) ;  /* 0xffffffc800588947 */ /* 0x000fea000383ffff */
.L_x_897:
        /* <DEDUP_REMOVED lines=19> */
.L_x_926:
[----:B------:R-:W-:Y:S05]  /*3ad0*/  BSYNC B0 ;  /* 0x0000000000007941 */ /* 0x000fea0003800000 */
.L_x_925:
        /* <DEDUP_REMOVED lines=11> */
.L_x_928:
[----:B------:R-:W2:Y:S04]  /*3b90*/  LDG.E.STRONG.GPU R5, desc[UR14][R2.64] ;  /* 0x0000000e02057981 */ /* 0x000ea8000c1ef900 */
[----:B--2---:R-:W-:Y:S01]  /*3ba0*/  CCTL.IVALL ;  /* 0x00000000ff00798f */ /* 0x004fe20002000000 */
[----:B------:R-:W-:Y:S05]  /*3bb0*/  YIELD ;  /* 0x0000000000007946 */ /* 0x000fea0003800000 */
[----:B------:R-:W-:-:S13]  /*3bc0*/  ISETP.NE.AND P0, PT, R5, R0, PT ;  /* 0x000000000500720c */ /* 0x000fda0003f05270 */
[----:B------:R-:W-:Y:S05]  /*3bd0*/  @P0 BRA `(.L_x_928) ;  /* 0xfffffffc00ec0947 */ /* 0x000fea000383ffff */
.L_x_927:
        /* <DEDUP_REMOVED lines=24> */
.L_x_929:
        /* <DEDUP_REMOVED lines=25> */
.L_x_930:
        /* <DEDUP_REMOVED lines=9> */
.L_x_3240:


//--------------------- .text._Z35group_norm_nhwc_bwd_one_pass_kernelI11Fp16IOBf16WLi128ELi40ELi640EEv26Group_norm_nhwc_bwd_params --------------------------
	.section	.text._Z35group_norm_nhwc_bwd_one_pass_kernelI11Fp16IOBf16WLi128ELi40ELi640EEv26Group_norm_nhwc_bwd_params,"ax",@progbits
	.align	128
        .global         _Z35group_norm_nhwc_bwd_one_pass_kernelI11Fp16IOBf16WLi128ELi40ELi640EEv26Group_norm_nhwc_bwd_params
        .type           _Z35group_norm_nhwc_bwd_one_pass_kernelI11Fp16IOBf16WLi128ELi40ELi640EEv26Group_norm_nhwc_bwd_params,@function
        .size           _Z35group_norm_nhwc_bwd_one_pass_kernelI11Fp16IOBf16WLi128ELi40ELi640EEv26Group_norm_nhwc_bwd_params,(.L_x_3241 - _Z35group_norm_nhwc_bwd_one_pass_kernelI11Fp16IOBf16WLi128ELi40ELi640EEv26Group_norm_nhwc_bwd_params)
        .other          _Z35group_norm_nhwc_bwd_one_pass_kernelI11Fp16IOBf16WLi128ELi40ELi640EEv26Group_norm_nhwc_bwd_params,@"STO_CUDA_ENTRY STV_DEFAULT"
_Z35group_norm_nhwc_bwd_one_pass_kernelI11Fp16IOBf16WLi128ELi40ELi640EEv26Group_norm_nhwc_bwd_params:
.text._Z35group_norm_nhwc_bwd_one_pass_kernelI11Fp16IOBf16WLi128ELi40ELi640EEv26Group_norm_nhwc_bwd_params:
        /* <DEDUP_REMOVED lines=45> */
.L_x_966:
[----:B0-----:R-:W0:Y:S01]  /*02d0*/  LDC R9, c[0x0][0x2a0] ;  /* 0x0000a800ff097b82 */ /* 0x001e220000000800 */
[----:B------:R-:W-:Y:S01]  /*02e0*/  IABS R6, UR9 ;  /* 0x0000000900067c13 */ /* 0x000fe20008000000 */
[----:B------:R-:W1:Y:S01]  /*02f0*/  S2R R10, SR_TID.X ;  /* 0x00000000000a7919 */ /* 0x000e620000002100 */
        /* <DEDUP_REMOVED lines=19> */
[----:B------:R-:W-:-:S05]  /*0430*/  IADD3 R3, -R6, RZ, RZ ;  /* 0x000000ff06037210 */ /* 0x000fca0007ffe1ff */
[----:B------:R-:W-:Y:S01]  /*0440*/  IMAD R3, R8, R3, R7 ;  /* 0x0000000308037224 */ /* 0x000fe200078e0207 */
[----:B------:R-:W-:-:S04]  /*0450*/  LOP3.LUT R7, R9, UR9, RZ, 0x3c, !PT ;  /* 0x0000000909077c12 */ /* 0x000fc8000f8e3cff */
[----:B------:R-:W-:Y:S02]  /*0460*/  ISETP.GT.U32.AND P0, PT, R8, R3, PT ;  /* 0x000000030800720c */ /* 0x000fe40003f04070 */
[----:B------:R-:W-:Y:S02]  /*0470*/  ISETP.GE.AND P5, PT, R7, RZ, PT ;  /* 0x000000ff0700720c */ /* 0x000fe40003fa6270 */
[----:B------:R-:W-:-:S09]  /*0480*/  SHF.R.U32.HI R7, RZ, 0x4, R5 ;  /* 0x00000004ff077819 */ /* 0x000fd20000011605 */
        /* <DEDUP_REMOVED lines=11> */
[----:B------:R-:W-:Y:S01]  /*0540*/  MOV R5, R6 ;  /* 0x0000000600057202 */ /* 0x000fe20000000f00 */
[----:B------:R-:W-:Y:S01]  /*0550*/  IMAD R6, R7, -0x14, R10 ;  /* 0xffffffec07067824 */ /* 0x000fe200078e020a */
[----:B------:R-:W-:Y:S01]  /*0560*/  ISETP.GE.U32.AND P2, PT, R24, UR14, PT ;  /* 0x0000000e18007c0c */ /* 0x000fe2000bf46070 */
[----:B------:R-:W-:Y:S01]  /*0570*/  IMAD R7, R3, 0x28, RZ ;  /* 0x0000002803077824 */ /* 0x000fe200078e02ff */
[----:B------:R-:W-:-:S02]  /*0580*/  @!P5 IADD3 R5, -R5, RZ, RZ ;  /* 0x000000ff0505d210 */ /* 0x000fc40007ffe1ff */
[----:B------:R-:W-:Y:S02]  /*0590*/  SHF.L.U32 R6, R6, 0x1, RZ ;  /* 0x0000000106067819 */ /* 0x000fe400000006ff */
        /* <DEDUP_REMOVED lines=8> */
[----:B------:R-:W-:Y:S01]  /*0620*/  ISETP.GE.AND.EX P2, PT, R29, UR15, PT, P2 ;  /* 0x0000000f1d007c0c */ /* 0x000fe2000bf46320 */
[----:B------:R-:W-:Y:S01]  /*0630*/  IMAD.WIDE.U32 R42, R9, UR10, R42 ;  /* 0x0000000a092a7c25 */ /* 0x000fe2000f8e002a */
[----:B------:R-:W-:-:S03]  /*0640*/  ISETP.GE.AND.EX P0, PT, R17, UR15, PT, P0 ;  /* 0x0000000f11007c0c */ /* 0x000fc6000bf06300 */
[----:B------:R-:W-:Y:S01]  /*0650*/  IMAD R45, R9, UR11, R8 ;  /* 0x0000000b092d7c24 */ /* 0x000fe2000f8e0208 */
[----:B------:R-:W-:Y:S01]  /*0660*/  ULDC.64 UR10, c[0x0][0x248] ;  /* 0x00009200000a7ab9 */ /* 0x000fe20000000a00 */
[----:B------:R-:W-:Y:S01]  /*0670*/  SHF.R.S32.HI R9, RZ, 0x1f, R39 ;  /* 0x0000001fff097819 */ /* 0x000fe20000011427 */
[----:B------:R-:W-:Y:S01]  /*0680*/  UIMAD.WIDE UR10, UR9, 0x8, UR10 ;  /* 0x00000008090a78a5 */ /* 0x000fe2000f8e020a */
[----:B------:R-:W-:Y:S02]  /*0690*/  ISETP.GT.U32.OR P0, PT, R40, 0x27f, P0 ;  /* 0x0000027f2800780c */ /* 0x000fe40000704470 */
[----:B------:R-:W-:Y:S01]  /*06a0*/  IADD3 R45, R43, R45, RZ ;  /* 0x0000002d2b2d7210 */ /* 0x000fe20007ffe0ff */
[----:B0-----:R-:W-:Y:S02]  /*06b0*/  @P1 IMAD R10, R9, R4, RZ ;  /* 0x00000004090a1224 */ /* 0x001fe400078e02ff */
[----:B------:R-:W-:Y:S02]  /*06c0*/  MOV R8, UR10 ;  /* 0x0000000a00087c02 */ /* 0x000fe40008000f00 */
[----:B------:R-:W-:Y:S01]  /*06d0*/  MOV R9, UR11 ;  /* 0x0000000b00097c02 */ /* 0x000fe20008000f00 */
[----:B------:R-:W-:Y:S01]  /*06e0*/  @P1 IMAD R19, R39, R5, R10 ;  /* 0x0000000527131224 */ /* 0x000fe200078e020a */
[----:B------:R-:W-:-:S02]  /*06f0*/  @P1 MOV R44, R42 ;  /* 0x0000002a002c1202 */ /* 0x000fc40000000f00 */
[C---:B------:R-:W-:Y:S02]  /*0700*/  IADD3 R27, R39.reuse, 0x60, RZ ;  /* 0x00000060271b7810 */ /* 0x040fe40007ffe0ff */
[----:B------:R-:W-:Y:S01]  /*0710*/  CS2R R36, SRZ ;  /* 0x0000000000247805 */ /* 0x000fe2000001ff00 */
[----:B------:R-:W3:Y:S01]  /*0720*/  LDG.E.64 R8, desc[UR12][R8.64] ;  /* 0x0000000c08087981 */ /* 0x000ee2000c1e1b00 */
[----:B------:R-:W0:Y:S01]  /*0730*/  @!P0 LDC.64 R10, c[0x0][0x288] ;  /* 0x0000a200ff0a8b82 */ /* 0x000e220000000a00 */
[----:B------:R-:W-:Y:S01]  /*0740*/  ISETP.GT.U32.OR P2, PT, R40, 0x27f, P2 ;  /* 0x0000027f2800780c */ /* 0x000fe20001744470 */
[----:B------:R-:W-:Y:S01]  /*0750*/  @P1 IMAD.WIDE.U32 R14, R39, R4, R44 ;  /* 0x00000004270e1225 */ /* 0x000fe200078e002c */
[----:B------:R-:W-:Y:S02]  /*0760*/  ISETP.GE.U32.AND P3, PT, R27, UR14, PT ;  /* 0x0000000e1b007c0c */ /* 0x000fe4000bf66070 */
[----:B------:R-:W-:Y:S02]  /*0770*/  CS2R R34, SRZ ;  /* 0x0000000000227805 */ /* 0x000fe4000001ff00 */
[----:B------:R-:W-:-:S02]  /*0780*/  SHF.R.S32.HI R25, RZ, 0x1f, R27 ;  /* 0x0000001fff197819 */ /* 0x000fc4000001141b */
[----:B------:R-:W-:Y:S02]  /*0790*/  CS2R R32, SRZ ;  /* 0x0000000000207805 */ /* 0x000fe4000001ff00 */
[----:B------:R-:W-:Y:S01]  /*07a0*/  @P1 IADD3 R19, R15, R19, RZ ;  /* 0x000000130f131210 */ /* 0x000fe20007ffe0ff */
[----:B------:R-:W1:Y:S01]  /*07b0*/  @P1 LDC.64 R4, c[0x0][0x228] ;  /* 0x00008a00ff041b82 */ /* 0x000e620000000a00 */
[----:B------:R-:W-:Y:S01]  /*07c0*/  ISETP.GE.AND.EX P3, PT, R25, UR15, PT, P3 ;  /* 0x0000000f19007c0c */ /* 0x000fe2000bf66330 */
[----:B------:R-:W-:Y:S01]  /*07d0*/  ULDC.U8 UR11, c[0x0][0x2a4] ;  /* 0x0000a900000b7ab9 */ /* 0x000fe20000000000 */
[----:B------:R-:W-:Y:S02]  /*07e0*/  @P1 SHF.L.U32 R15, R14, 0x1, RZ ;  /* 0x000000010e0f1819 */ /* 0x000fe400000006ff */
        /* <DEDUP_REMOVED lines=59> */
[----:B------:R-:W-:Y:S01]  /*0ba0*/  BSSY B0, `(.L_x_932) ;  /* 0x0000021000007945 */ /* 0x000fe20003800000 */
[----:B------:R-:W-:-:S03]  /*0bb0*/  CS2R R28, SRZ ;  /* 0x00000000001c7805 */ /* 0x000fc6000001ff00 */
        /* <DEDUP_REMOVED lines=31> */
.L_x_933:
[----:B------:R-:W-:Y:S05]  /*0db0*/  BSYNC B0 ;  /* 0x0000000000007941 */ /* 0x000fea0003800000 */
.L_x_932:
[----:B------:R-:W-:Y:S01]  /*0dc0*/  ISETP.NE.AND P3, PT, RZ, UR11, PT ;  /* 0x0000000bff007c0c */ /* 0x000fe2000bf65270 */
[--C-:B-----5:R-:W-:Y:S02]  /*0dd0*/  HADD2.F32 R6, -RZ, R36.reuse.H0_H0 ;  /* 0x20000024ff067230 */ /* 0x120fe40000004100 */
        /* <DEDUP_REMOVED lines=28> */
.L_x_934:
[----:B------:R-:W-:Y:S01]  /*0fa0*/  FMUL.FTZ R6, R16, UR14 ;  /* 0x0000000e10067c20 */ /* 0x000fe20008410000 */
[----:B------:R-:W-:Y:S01]  /*0fb0*/  FMUL.FTZ R9, R13, R29 ;  /* 0x0000001d0d097220 */ /* 0x000fe20000410000 */
[--C-:B------:R-:W-:Y:S02]  /*0fc0*/  HADD2.F32 R10, -RZ, R37.reuse.H0_H0 ;  /* 0x20000025ff0a7230 */ /* 0x100fe40000004100 */
[----:B------:R-:W-:Y:S01]  /*0fd0*/  FMUL.FTZ R15, R14, R5 ;  /* 0x000000050e0f7220 */ /* 0x000fe20000410000 */
[----:B------:R-:W-:Y:S01]  /*0fe0*/  FFMA.FTZ R12, R6, R9, RZ ;  /* 0x00000009060c7223 */ /* 0x000fe200000100ff */
[----:B------:R-:W-:Y:S01]  /*0ff0*/  FADD.FTZ R8, RZ, R9 ;  /* 0x00000009ff087221 */ /* 0x000fe20000010000 */
[----:B------:R-:W-:Y:S02]  /*1000*/  HADD2.F32 R9, -RZ, R37.H1_H1 ;  /* 0x30000025ff097230 */ /* 0x000fe40000004100 */
[----:B------:R-:W-:Y:S01]  /*1010*/  FADD.FTZ R11, R10, -UR17 ;  /* 0x800000110a0b7e21 */ /* 0x000fe20008010000 */
[----:B------:R-:W-:Y:S01]  /*1020*/  FFMA.FTZ R12, R7, R15, R12 ;  /* 0x0000000f070c7223 */ /* 0x000fe2000001000c */
[----:B------:R-:W-:Y:S01]  /*1030*/  FADD.FTZ R15, R15, R8 ;  /* 0x000000080f0f7221 */ /* 0x000fe20000010000 */
        /* <DEDUP_REMOVED lines=24> */
.L_x_935:
[----:B------:R-:W-:Y:S01]  /*11c0*/  FMUL.FTZ R16, R10, R29 ;  /* 0x0000001d0a107220 */ /* 0x000fe20000410000 */
[--C-:B------:R-:W-:Y:S02]  /*11d0*/  HADD2.F32 R17, -RZ, R32.reuse.H0_H0 ;  /* 0x20000020ff117230 */ /* 0x100fe40000004100 */
[----:B------:R-:W-:Y:S02]  /*11e0*/  HADD2.F32 R20, -RZ, R32.H1_H1 ;  /* 0x30000020ff147230 */ /* 0x000fe40000004100 */
[----:B------:R-:W-:Y:S01]  /*11f0*/  FADD.FTZ R19, R15, R16 ;  /* 0x000000100f137221 */ /* 0x000fe20000010000 */
[----:B------:R-:W-:Y:S01]  /*1200*/  FFMA.FTZ R12, R11, R16, R12 ;  /* 0x000000100b0c7223 */ /* 0x000fe2000001000c */
[----:B------:R-:W-:Y:S01]  /*1210*/  FADD.FTZ R17, R17, -UR17 ;  /* 0x8000001111117e21 */ /* 0x000fe20008010000 */
[--C-:B------:R-:W-:Y:S02]  /*1220*/  HADD2.F32 R18, -RZ, R31.reuse.H0_H0 ;  /* 0x2000001fff127230 */ /* 0x100fe40000004100 */
[----:B------:R-:W-:Y:S01]  /*1230*/  FADD.FTZ R15, R20, -UR17 ;  /* 0x80000011140f7e21 */ /* 0x000fe20008010000 */
[----:B------:R-:W-:-:S02]  /*1240*/  HADD2.F32 R16, -RZ, R31.H1_H1 ;  /* 0x3000001fff107230 */ /* 0x000fc40000004100 */
        /* <DEDUP_REMOVED lines=22> */
.L_x_936:
[----:B------:R-:W-:Y:S01]  /*13b0*/  FFMA.FTZ R22, R9, R20, R12 ;  /* 0x0000001409167223 */ /* 0x000fe2000001000c */
[----:B------:R-:W-:Y:S01]  /*13c0*/  FMUL.FTZ R12, R18, R29 ;  /* 0x0000001d120c7220 */ /* 0x000fe20000410000 */
[----:B------:R-:W-:Y:S01]  /*13d0*/  FADD.FTZ R19, R20, R19 ;  /* 0x0000001314137221 */ /* 0x000fe20000010000 */
[--C-:B------:R-:W-:Y:S02]  /*13e0*/  HADD2.F32 R21, -RZ, R33.reuse.H1_H1 ;  /* 0x30000021ff157230 */ /* 0x100fe40000004100 */
[----:B------:R-:W-:Y:S01]  /*13f0*/  FMUL.FTZ R23, R16, R5 ;  /* 0x0000000510177220 */ /* 0x000fe20000410000 */
[----:B------:R-:W-:Y:S01]  /*1400*/  FFMA.FTZ R20, R17, R12, R22 ;  /* 0x0000000c11147223 */ /* 0x000fe20000010016 */
[----:B------:R-:W-:Y:S01]  /*1410*/  FADD.FTZ R22, R19, R12 ;  /* 0x0000000c13167221 */ /* 0x000fe20000010000 */
[----:B------:R-:W-:Y:S02]  /*1420*/  HADD2.F32 R19, -RZ, R33.H0_H0 ;  /* 0x20000021ff137230 */ /* 0x000fe40000004100 */
[----:B------:R-:W-:Y:S01]  /*1430*/  FADD.FTZ R24, R21, -UR17 ;  /* 0x8000001115187e21 */ /* 0x000fe20008010000 */
[----:B------:R-:W-:Y:S01]  /*1440*/  FFMA.FTZ R12, R15, R23, R20 ;  /* 0x000000170f0c7223 */ /* 0x000fe20000010014 */
[----:B------:R-:W-:Y:S01]  /*1450*/  FADD.FTZ R23, R23, R22 ;  /* 0x0000001617177221 */ /* 0x000fe20000010000 */
[----:B------:R-:W-:-:S02]  /*1460*/  HADD2.F32 R22, -RZ, R30.H0_H0 ;  /* 0x2000001eff167230 */ /* 0x000fc40000004100 */
[----:B------:R-:W-:Y:S01]  /*1470*/  FADD.FTZ R19, R19, -UR17 ;  /* 0x8000001113137e21 */ /* 0x000fe20008010000 */
[----:B------:R-:W-:-:S03]  /*1480*/  HADD2.F32 R20, -RZ, R30.H1_H1 ;  /* 0x3000001eff147230 */ /* 0x000fc60000004100 */
        /* <DEDUP_REMOVED lines=21> */
.L_x_937:
[----:B------:R-:W-:Y:S01]  /*15e0*/  FMUL.FTZ R24, R22, R29 ;  /* 0x0000001d16187220 */ /* 0x000fe20000410000 */
[----:B------:R-:W-:Y:S01]  /*15f0*/  ISETP.GT.AND P0, PT, R0, 0x1e, PT ;  /* 0x0000001e0000780c */ /* 0x000fe20003f04270 */
[----:B------:R-:W0:Y:S01]  /*1600*/  S2UR UR15, SR_CgaCtaId ;  /* 0x00000000000f79c3 */ /* 0x000e220000008800 */
[----:B------:R-:W-:Y:S01]  /*1610*/  FFMA.FTZ R6, R6, R13, RZ ;  /* 0x0000000d06067223 */ /* 0x000fe200000100ff */
[----:B------:R-:W-:Y:S01]  /*1620*/  FFMA.FTZ R12, R21, R24, R12 ;  /* 0x00000018150c7223 */ /* 0x000fe2000001000c */
[----:B------:R-:W-:Y:S01]  /*1630*/  FADD.FTZ R25, R23, R24 ;  /* 0x0000001817197221 */ /* 0x000fe20000010000 */
[----:B------:R-:W-:Y:S01]  /*1640*/  FMUL.FTZ R24, R20, R5 ;  /* 0x0000000514187220 */ /* 0x000fe20000410000 */
[----:B------:R-:W-:Y:S01]  /*1650*/  FFMA.FTZ R26, R7, R14, RZ ;  /* 0x0000000e071a7223 */ /* 0x000fe200000100ff */
[----:B------:R-:W-:Y:S01]  /*1660*/  FADD.FTZ R13, RZ, R13 ;  /* 0x0000000dff0d7221 */ /* 0x000fe20000010000 */
[----:B------:R-:W-:Y:S01]  /*1670*/  FADD.FTZ R7, RZ, R14 ;  /* 0x0000000eff077221 */ /* 0x000fe20000010000 */
[----:B------:R-:W-:Y:S01]  /*1680*/  FFMA.FTZ R23, R19, R24, R12 ;  /* 0x0000001813177223 */ /* 0x000fe2000001000c */
[----:B------:R-:W-:Y:S01]  /*1690*/  FADD.FTZ R12, R24, R25 ;  /* 0x00000019180c7221 */ /* 0x000fe20000010000 */
[----:B------:R-:W-:Y:S01]  /*16a0*/  UMOV UR11, 0x400 ;  /* 0x00000400000b7882 */ /* 0x000fe20000000000 */
[----:B------:R-:W-:Y:S01]  /*16b0*/  FFMA.FTZ R6, R11, R10, R6 ;  /* 0x0000000a0b067223 */ /* 0x000fe20000010006 */
[----:B------:R-:W-:Y:S01]  /*16c0*/  UIADD3 UR10, UR11, 0xd0, URZ ;  /* 0x000000d00b0a7890 */ /* 0x000fe2000fffe03f */
[----:B------:R-:W1:Y:S01]  /*16d0*/  SHFL.DOWN PT, R24, R23, 0x1, 0x1f ;  /* 0x08201f0017187f89 */ /* 0x000e6200000e0000 */
[----:B------:R-:W-:Y:S01]  /*16e0*/  FADD.FTZ R13, R13, R10 ;  /* 0x0000000a0d0d7221 */ /* 0x000fe20000010000 */
[----:B------:R-:W-:Y:S01]  /*16f0*/  FFMA.FTZ R26, R9, R8, R26 ;  /* 0x00000008091a7223 */ /* 0x000fe2000001001a */
[----:B------:R-:W-:Y:S01]  /*1700*/  FADD.FTZ R7, R7, R8 ;  /* 0x0000000807077221 */ /* 0x000fe20000010000 */
[----:B------:R-:W2:Y:S01]  /*1710*/  SHFL.DOWN PT, R25, R12, 0x1, 0x1f ;  /* 0x08201f000c197f89 */ /* 0x000ea200000e0000 */
[C---:B------:R-:W-:Y:S01]  /*1720*/  ISETP.NE.AND P2, PT, R40.reuse, RZ, PT ;  /* 0x000000ff2800720c */ /* 0x040fe20003f45270 */
        /* <DEDUP_REMOVED lines=90> */
.L_x_939:
[----:B------:R-:W-:Y:S05]  /*1cd0*/  BSYNC B0 ;  /* 0x0000000000007941 */ /* 0x000fea0003800000 */
.L_x_938:
        /* <DEDUP_REMOVED lines=158> */
.L_x_941:
[----:B------:R-:W-:Y:S05]  /*26c0*/  BSYNC B0 ;  /* 0x0000000000007941 */ /* 0x000fea0003800000 */
.L_x_940:
        /* <DEDUP_REMOVED lines=20> */
.L_x_943:
[----:B------:R-:W-:Y:S05]  /*2810*/  BSYNC B0 ;  /* 0x0000000000007941 */ /* 0x000fea0003800000 */
.L_x_942:
        /* <DEDUP_REMOVED lines=34> */
.L_x_946:
[----:B------:R-:W2:Y:S04]  /*2a40*/  LDG.E.STRONG.GPU R10, desc[UR12][R8.64] ;  /* 0x0000000c080a7981 */ /* 0x000ea8000c1ef900 */
[----:B--2---:R-:W-:Y:S01]  /*2a50*/  CCTL.IVALL ;  /* 0x00000000ff00798f */ /* 0x004fe20002000000 */
[----:B------:R-:W-:Y:S05]  /*2a60*/  YIELD ;  /* 0x0000000000007946 */ /* 0x000fea0003800000 */
[----:B------:R-:W-:-:S13]  /*2a70*/  ISETP.NE.AND P0, PT, R10, R13, PT ;  /* 0x0000000d0a00720c */ /* 0x000fda0003f05270 */
[----:B------:R-:W-:Y:S05]  /*2a80*/  @P0 BRA `(.L_x_946) ;  /* 0xfffffffc00ec0947 */ /* 0x000fea000383ffff */
.L_x_945:
        /* <DEDUP_REMOVED lines=17> */
.L_x_950:
        /* <DEDUP_REMOVED lines=115> */
.L_x_949:
        /* <DEDUP_REMOVED lines=61> */
.L_x_951:
[----:B------:R-:W-:-:S13]  /*36a0*/  ISETP.NE.OR P0, PT, R17, RZ, P0 ;  /* 0x000000ff1100720c */ /* 0x000fda0000705670 */
[----:B------:R-:W-:Y:S05]  /*36b0*/  @!P0 BRA `(.L_x_947) ;  /* 0x00000000007c8947 */ /* 0x000fea0003800000 */
.L_x_948:
        /* <DEDUP_REMOVED lines=31> */
.L_x_947:
        /* <DEDUP_REMOVED lines=11> */
.L_x_953:
[----:B------:R-:W-:Y:S05]  /*3960*/  BSYNC B0 ;  /* 0x0000000000007941 */ /* 0x000fea0003800000 */
.L_x_952:
        /* <DEDUP_REMOVED lines=16> */
.L_x_944:
[----:B------:R-:W1:Y:S01]  /*3a70*/  S2UR UR11, SR_CgaCtaId ;  /* 0x00000000000b79c3 */ /* 0x000e620000008800 */
[----:B------:R-:W-:Y:S01]  /*3a80*/  UMOV UR10, 0x400 ;  /* 0x00000400000a7882 */ /* 0x000fe20000000000 */
[C---:B------:R-:W-:Y:S01]  /*3a90*/  IADD3 R12, R39.reuse, 0x40, RZ ;  /* 0x00000040270c7810 */ /* 0x040fe20007ffe0ff */
[----:B------:R-:W-:Y:S01]  /*3aa0*/  HADD2.F32 R16, -RZ, R37.H0_H0 ;  /* 0x20000025ff107230 */ /* 0x000fe20000004100 */
[----:B--2---:R-:W-:Y:S01]  /*3ab0*/  IADD3 R11, R39, 0x60, RZ ;  /* 0x00000060270b7810 */ /* 0x004fe20007ffe0ff */
[----:B------:R-:W-:Y:S01]  /*3ac0*/  HADD2.F32 R18, -RZ, R35.H1_H1 ;  /* 0x30000023ff127230 */ /* 0x000fe20000004100 */
[----:B------:R-:W-:Y:S01]  /*3ad0*/  SHF.R.S32.HI R15, RZ, 0x1f, R38 ;  /* 0x0000001fff0f7819 */ /* 0x000fe20000011426 */
[----:B------:R-:W-:Y:S01]  /*3ae0*/  HADD2.F32 R37, -RZ, R37.H1_H1 ;  /* 0x30000025ff257230 */ /* 0x000fe20000004100 */
[----:B------:R-:W-:Y:S02]  /*3af0*/  SHF.R.S32.HI R10, RZ, 0x1f, R12 ;  /* 0x0000001fff0a7819 */ /* 0x000fe4000001140c */
[----:B------:R-:W-:Y:S01]  /*3b00*/  SHF.R.S32.HI R3, RZ, 0x1f, R11 ;  /* 0x0000001fff037819 */ /* 0x000fe2000001140b */
[----:B-1----:R-:W-:-:S09]  /*3b10*/  ULEA UR10, UR11, UR10, 0x18 ;  /* 0x0000000a0b0a7291 */ /* 0x002fd2000f8ec03f */
[----:B------:R0:W-:Y:S01]  /*3b20*/  @!P2 STS.64 [UR10+0xc0], R6 ;  /* 0x0000c006ff00a988 */ /* 0x0001e20008000a0a */
[----:B------:R-:W-:Y:S01]  /*3b30*/  BAR.SYNC.DEFER_BLOCKING 0x0 ;  /* 0x0000000000007b1d */ /* 0x000fe20000010000 */
[--C-:B0-----:R-:W-:Y:S02]  /*3b40*/  HADD2.F32 R6, -RZ, R36.reuse.H0_H0 ;  /* 0x20000024ff067230 */ /* 0x101fe40000004100 */
[----:B------:R-:W-:-:S03]  /*3b50*/  HADD2.F32 R36, -RZ, R36.H1_H1 ;  /* 0x30000024ff247230 */ /* 0x000fc60000004100 */
[----:B------:R-:W-:Y:S02]  /*3b60*/  FADD.FTZ R6, R6, -UR17 ;  /* 0x8000001106067e21 */ /* 0x000fe40008010000 */
[----:B------:R-:W-:-:S04]  /*3b70*/  FADD.FTZ R7, R36, -UR17 ;  /* 0x8000001124077e21 */ /* 0x000fc80008010000 */
[----:B------:R-:W-:Y:S01]  /*3b80*/  FMUL.FTZ R7, R7, UR14 ;  /* 0x0000000e07077c20 */ /* 0x000fe20008410000 */
[----:B------:R-:W0:Y:S01]  /*3b90*/  LDS.64 R8, [UR10+0xc0] ;  /* 0x0000c00aff087984 */ /* 0x000e220008000a00 */
[----:B------:R-:W-:Y:S02]  /*3ba0*/  ULDC.64 UR10, c[0x0][0x290] ;  /* 0x0000a400000a7ab9 */ /* 0x000fe40000000a00 */
[----:B------:R-:W-:Y:S02]  /*3bb0*/  ISETP.GE.U32.AND P0, PT, R38, UR10, PT ;  /* 0x0000000a26007c0c */ /* 0x000fe4000bf06070 */
[----:B------:R-:W-:Y:S02]  /*3bc0*/  ISETP.GE.U32.AND P2, PT, R12, UR10, PT ;  /* 0x0000000a0c007c0c */ /* 0x000fe4000bf46070 */
[----:B------:R-:W-:Y:S01]  /*3bd0*/  ISETP.GE.U32.AND P5, PT, R11, UR10, PT ;  /* 0x0000000a0b007c0c */ /* 0x000fe2000bfa6070 */
[----:B------:R-:W-:Y:S01]  /*3be0*/  ULDC UR10, c[0x0][0x2bc] ;  /* 0x0000af00000a7ab9 */ /* 0x000fe20000000800 */
[----:B------:R-:W-:-:S02]  /*3bf0*/  ISETP.GE.AND.EX P4, PT, R15, UR11, PT, P0 ;  /* 0x0000000b0f007c0c */ /* 0x000fc4000bf86300 */
[----:B------:R-:W-:Y:S02]  /*3c00*/  ISETP.GE.AND.EX P0, PT, R10, UR11, PT, P2 ;  /* 0x0000000b0a007c0c */ /* 0x000fe4000bf06320 */
[----:B------:R-:W-:Y:S02]  /*3c10*/  ISETP.GE.AND.EX P2, PT, R3, UR11, PT, P5 ;  /* 0x0000000b03007c0c */ /* 0x000fe4000bf46350 */
[----:B------:R-:W-:Y:S01]  /*3c20*/  ISETP.GT.U32.OR P4, PT, R40, 0x27f, P4 ;  /* 0x0000027f2800780c */ /* 0x000fe20002784470 */
[----:B0-----:R-:W-:Y:S01]  /*3c30*/  FMUL.FTZ R13, R8, UR10 ;  /* 0x0000000a080d7c20 */ /* 0x001fe20008410000 */
[----:B------:R-:W-:Y:S01]  /*3c40*/  FMUL.FTZ R14, R9, UR10 ;  /* 0x0000000a090e7c20 */ /* 0x000fe20008410000 */
[----:B------:R-:W-:Y:S02]  /*3c50*/  HADD2.F32 R8, -RZ, R35.H0_H0 ;  /* 0x20000023ff087230 */ /* 0x000fe40000004100 */
        /* <DEDUP_REMOVED lines=20> */
.L_x_954:
[----:B------:R-:W-:Y:S04]  /*3da0*/  BSSY B0, `(.L_x_955) ;  /* 0x0000015000007945 */ /* 0x000fe80003800000 */
[----:B------:R-:W-:Y:S05]  /*3db0*/  @!P1 BRA `(.L_x_956) ;  /* 0x00000000004c9947 */ /* 0x000fea0003800000 */
[C-C-:B------:R-:W-:Y:S01]  /*3dc0*/  FFMA.FTZ R9, R13.reuse, R9, R14.reuse ;  /* 0x000000090d097223 */ /* 0x140fe2000001000e */
[----:B------:R-:W-:Y:S01]  /*3dd0*/  SHF.R.S32.HI R6, RZ, 0x1f, R39 ;  /* 0x0000001fff067819 */ /* 0x000fe20000011427 */
[----:B------:R-:W-:Y:S01]  /*3de0*/  FFMA.FTZ R7, R13, R7, R14 ;  /* 0x000000070d077223 */ /* 0x000fe2000001000e */
[----:B------:R-:W-:Y:S01]  /*3df0*/  ULDC.64 UR10, c[0x0][0x288] ;  /* 0x0000a200000a7ab9 */ /* 0x000fe20000000a00 */
[----:B------:R-:W-:Y:S02]  /*3e00*/  FFMA.FTZ R9, R8, R29, -R9 ;  /* 0x0000001d08097223 */ /* 0x000fe40000010809 */
[----:B------:R-:W-:Y:S02]  /*3e10*/  IMAD R8, R6, UR10, RZ ;  /* 0x0000000a06087c24 */ /* 0x000fe4000f8e02ff */
[----:B------:R-:W-:Y:S01]  /*3e20*/  FFMA.FTZ R17, R18, R5, -R7 ;  /* 0x0000000512117223 */ /* 0x000fe20000010807 */
[----:B------:R-:W-:Y:S01]  /*3e30*/  MOV R6, R42 ;  /* 0x0000002a00067202 */ /* 0x000fe20000000f00 */
[----:B------:R-:W-:Y:S01]  /*3e40*/  FMUL.FTZ R18, R9, UR14 ;  /* 0x0000000e09127c20 */ /* 0x000fe20008410000 */
[----:B------:R-:W-:Y:S01]  /*3e50*/  MOV R7, R45 ;  /* 0x0000002d00077202 */ /* 0x000fe20000000f00 */
        /* <DEDUP_REMOVED lines=9> */
.L_x_956:
[----:B------:R-:W-:Y:S05]  /*3ef0*/  BSYNC B0 ;  /* 0x0000000000007941 */ /* 0x000fea0003800000 */
.L_x_955:
[----:B------:R-:W-:Y:S01]  /*3f00*/  FADD.FTZ R16, R16, -UR17 ;  /* 0x8000001110107e21 */ /* 0x000fe20008010000 */
[----:B------:R-:W-:Y:S01]  /*3f10*/  FADD.FTZ R37, R37, -UR17 ;  /* 0x8000001125257e21 */ /* 0x000fe20008010000 */
[--C-:B------:R-:W-:Y:S02]  /*3f20*/  HADD2.F32 R6, -RZ, R34.reuse.H0_H0 ;  /* 0x20000022ff067230 */ /* 0x100fe40000004100 */
[----:B------:R-:W-:Y:S02]  /*3f30*/  HADD2.F32 R34, -RZ, R34.H1_H1 ;  /* 0x30000022ff227230 */ /* 0x000fe40000004100 */
[----:B------:R-:W-:Y:S01]  /*3f40*/  FMUL.FTZ R23, R16, UR14 ;  /* 0x0000000e10177c20 */ /* 0x000fe20008410000 */
[----:B------:R-:W-:Y:S01]  /*3f50*/  FMUL.FTZ R37, R37, UR14 ;  /* 0x0000000e25257c20 */ /* 0x000fe20008410000 */
        /* <DEDUP_REMOVED lines=19> */
.L_x_957:
[----:B------:R-:W-:Y:S04]  /*4090*/  BSSY B0, `(.L_x_958) ;  /* 0x0000014000007945 */ /* 0x000fe80003800000 */
[----:B------:R-:W-:Y:S05]  /*40a0*/  @P4 BRA `(.L_x_959) ;  /* 0x0000000000484947 */ /* 0x000fea0003800000 */
[C-C-:B------:R-:W-:Y:S01]  /*40b0*/  FFMA.FTZ R7, R13.reuse, R23, R14.reuse ;  /* 0x000000170d077223 */ /* 0x140fe2000001000e */
[----:B------:R-:W-:Y:S01]  /*40c0*/  ULDC.64 UR10, c[0x0][0x288] ;  /* 0x0000a200000a7ab9 */ /* 0x000fe20000000a00 */
[----:B0-----:R-:W-:Y:S01]  /*40d0*/  FFMA.FTZ R9, R13, R37, R14 ;  /* 0x000000250d097223 */ /* 0x001fe2000001000e */
        /* <DEDUP_REMOVED lines=15> */
.L_x_959:
[----:B------:R-:W-:Y:S05]  /*41d0*/  BSYNC B0 ;  /* 0x0000000000007941 */ /* 0x000fea0003800000 */
.L_x_958:
[--C-:B------:R-:W-:Y:S01]  /*41e0*/  HADD2.F32 R6, -RZ, R32.reuse.H0_H0 ;  /* 0x20000020ff067230 */ /* 0x100fe20000004100 */
[C---:B------:R-:W-:Y:S01]  /*41f0*/  ISETP.GT.U32.OR P0, PT, R40.reuse, 0x27f, P0 ;  /* 0x0000027f2800780c */ /* 0x040fe20000704470 */
[----:B------:R-:W-:Y:S01]  /*4200*/  HADD2.F32 R32, -RZ, R32.H1_H1 ;  /* 0x30000020ff207230 */ /* 0x000fe20000004100 */
[----:B------:R-:W-:Y:S01]  /*4210*/  ISETP.GT.U32.OR P2, PT, R40, 0x27f, P2 ;  /* 0x0000027f2800780c */ /* 0x000fe20001744470 */
[----:B01----:R-:W-:Y:S02]  /*4220*/  HADD2.F32 R8, -RZ, R31.H0_H0 ;  /* 0x2000001fff087230 */ /* 0x003fe40000004100 */
[----:B------:R-:W-:Y:S01]  /*4230*/  FADD.FTZ R7, R6, -UR17 ;  /* 0x8000001106077e21 */ /* 0x000fe20008010000 */
        /* <DEDUP_REMOVED lines=25> */
.L_x_960:
        /* <DEDUP_REMOVED lines=20> */
.L_x_962:
[----:B------:R-:W-:Y:S05]  /*4510*/  BSYNC B0 ;  /* 0x0000000000007941 */ /* 0x000fea0003800000 */
.L_x_961:
[----:B0-----:R-:W-:Y:S01]  /*4520*/  FADD.FTZ R7, R6, -UR17 ;  /* 0x8000001106077e21 */ /* 0x001fe20008010000 */
[----:B------:R-:W-:Y:S01]  /*4530*/  FADD.FTZ R33, R33, -UR17 ;  /* 0x8000001121217e21 */ /* 0x000fe20008010000 */
[--C-:B------:R-:W-:Y:S02]  /*4540*/  HADD2.F32 R6, -RZ, R30.reuse.H0_H0 ;  /* 0x2000001eff067230 */ /* 0x100fe40000004100 */
        /* <DEDUP_REMOVED lines=22> */
.L_x_963:
[----:B------:R-:W-:Y:S04]  /*46b0*/  BSSY B0, `(.L_x_964) ;  /* 0x0000013000007945 */ /* 0x000fe80003800000 */
[----:B------:R-:W-:Y:S05]  /*46c0*/  @P2 BRA `(.L_x_965) ;  /* 0x0000000000442947 */ /* 0x000fea0003800000 */
[----:B------:R-:W-:Y:S01]  /*46d0*/  ULDC.64 UR10, c[0x0][0x288] ;  /* 0x0000a200000a7ab9 */ /* 0x000fe20000000a00 */
[----:B------:R-:W-:Y:S01]  /*46e0*/  MOV R43, R45 ;  /* 0x0000002d002b7202 */ /* 0x000fe20000000f00 */
[C-C-:B------:R-:W-:Y:S01]  /*46f0*/  FFMA.FTZ R7, R13.reuse, R21, R14.reuse ;  /* 0x000000150d077223 */ /* 0x140fe2000001000e */
[----:B------:R-:W-:Y:S01]  /*4700*/  FFMA.FTZ R13, R13, R33, R14 ;  /* 0x000000210d0d7223 */ /* 0x000fe2000001000e */
[----:B------:R-:W-:Y:S02]  /*4710*/  IMAD R4, R3, UR10, RZ ;  /* 0x0000000a03047c24 */ /* 0x000fe4000f8e02ff */
[----:B------:R-:W-:-:S04]  /*4720*/  IMAD.WIDE.U32 R42, R11, UR10, R42 ;  /* 0x0000000a0b2a7c25 */ /* 0x000fc8000f8e002a */
[----:B------:R-:W-:Y:S01]  /*4730*/  FFMA.FTZ R7, R6, R29, -R7 ;  /* 0x0000001d06077223 */ /* 0x000fe20000010807 */
[----:B------:R-:W-:Y:S01]  /*4740*/  FFMA.FTZ R13, R30, R5, -R13 ;  /* 0x000000051e0d7223 */ /* 0x000fe2000001080d */
[----:B------:R-:W-:Y:S01]  /*4750*/  IMAD R11, R11, UR11, R4 ;  /* 0x0000000b0b0b7c24 */ /* 0x000fe2000f8e0204 */
[----:B------:R-:W-:Y:S01]  /*4760*/  ULDC.64 UR10, c[0x0][0x210] ;  /* 0x00008400000a7ab9 */ /* 0x000fe20000000a00 */
[----:B------:R-:W-:Y:S01]  /*4770*/  FMUL.FTZ R3, R7, UR14 ;  /* 0x0000000e07037c20 */ /* 0x000fe20008410000 */
[----:B------:R-:W-:Y:S01]  /*4780*/  FMUL.FTZ R6, R13, UR14 ;  /* 0x0000000e0d067c20 */ /* 0x000fe20008410000 */
[----:B------:R-:W-:Y:S02]  /*4790*/  LEA R4, P0, R42, UR10, 0x1 ;  /* 0x0000000a2a047c11 */ /* 0x000fe4000f8008ff */
[----:B------:R-:W-:Y:S02]  /*47a0*/  IADD3 R11, R43, R11, RZ ;  /* 0x0000000b2b0b7210 */ /* 0x000fe40007ffe0ff */
[----:B------:R-:W-:-:S02]  /*47b0*/  F2FP.F16.F32.PACK_AB R3, R6, R3 ;  /* 0x000000030603723e */ /* 0x000fc400000000ff */
[----:B------:R-:W-:-:S05]  /*47c0*/  LEA.HI.X R5, R42, UR11, R11, 0x1, P0 ;  /* 0x0000000b2a057c11 */ /* 0x000fca00080f0c0b */
[----:B------:R0:W-:Y:S02]  /*47d0*/  STG.E desc[UR12][R4.64], R3 ;  /* 0x0000000304007986 */ /* 0x0001e4000c10190c */
.L_x_965:
[----:B------:R-:W-:Y:S05]  /*47e0*/  BSYNC B0 ;  /* 0x0000000000007941 */ /* 0x000fea0003800000 */
.L_x_964:
        /* <DEDUP_REMOVED lines=9> */
.L_x_931:
        /* <DEDUP_REMOVED lines=19> */
.L_x_968:
[----:B------:R-:W-:Y:S05]  /*49b0*/  BSYNC B0 ;  /* 0x0000000000007941 */ /* 0x000fea0003800000 */
.L_x_967:
        /* <DEDUP_REMOVED lines=11> */
.L_x_970:
[----:B------:R-:W2:Y:S04]  /*4a70*/  LDG.E.STRONG.GPU R5, desc[UR12][R2.64] ;  /* 0x0000000c02057981 */ /* 0x000ea8000c1ef900 */
[----:B--2---:R-:W-:Y:S01]  /*4a80*/  CCTL.IVALL ;  /* 0x00000000ff00798f */ /* 0x004fe20002000000 */
[----:B------:R-:W-:Y:S05]  /*4a90*/  YIELD ;  /* 0x0000000000007946 */ /* 0x000fea0003800000 */
[----:B------:R-:W-:-:S13]  /*4aa0*/  ISETP.NE.AND P0, PT, R5, R0, PT ;  /* 0x000000000500720c */ /* 0x000fda0003f05270 */
[----:B------:R-:W-:Y:S05]  /*4ab0*/  @P0 BRA `(.L_x_970) ;  /* 0xfffffffc00ec0947 */ /* 0x000fea000383ffff */
.L_x_969:
        /* <DEDUP_REMOVED lines=24> */
.L_x_971:
        /* <DEDUP_REMOVED lines=25> */
.L_x_972:
        /* <DEDUP_REMOVED lines=11> */
.L_x_3241:


//--------------------- .text._Z35group_norm_nhwc_bwd_one_pass_kernelI11Fp16IOBf16WLi256ELi40ELi640EEv26Group_norm_nhwc_bwd_params --------------------------
	.section	.text._Z35group_norm_nhwc_bwd_one_pass_kernelI11Fp16IOBf16WLi256ELi40ELi640EEv26Group_norm_nhwc_bwd_params,"ax",@progbits
	.align	128
        .global         _Z35group_norm_nhwc_bwd_one_pass_kernelI11Fp16IOBf16WLi256ELi40ELi640EEv26Group_norm_nhwc_bwd_params
        .type           _Z35group_norm_nhwc_bwd_one_pass_kernelI11Fp16IOBf16WLi256ELi40ELi640EEv26Group_norm_nhwc_bwd_params,@function
        .size           _Z35group_norm_nhwc_bwd_one_pass_kernelI11Fp16IOBf16WLi256ELi40ELi640EEv26Group_norm_nhwc_bwd_params,(.L_x_3242 - _Z35group_norm_nhwc_bwd_one_pass_kernelI11Fp16IOBf16WLi256ELi40ELi640EEv26Group_norm_nhwc_bwd_params)
        .other          _Z35group_norm_nhwc_bwd_one_pass_kernelI11Fp16IOBf16WLi256ELi40ELi640EEv26Group_norm_nhwc_bwd_params,@"STO_CUDA_ENTRY STV_DEFAULT"
_Z35group_norm_nhwc_bwd_one_pass_kernelI11Fp16IOBf16WLi256ELi40ELi640EEv26Group_norm_nhwc_bwd_params:
.text._Z35group_norm_nhwc_bwd_one_pass_kernelI11Fp16IOBf16WLi256ELi40ELi640EEv26Group_norm_nhwc_bwd_params:
        /* <DEDUP_REMOVED lines=52> */
.L_x_1024:
        /* <DEDUP_REMOVED lines=70> */
[----:B------:R-:W-:Y:S02]  /*07a0*/  @!P2 MOV R29, R71 ;  /* 0x00000047001da202 */ /* 0x000fe40000000f00 */
[----:B------:R-:W-:Y:S02]  /*07b0*/  CS2R R42, SRZ ;  /* 0x00000000002a7805 */ /* 0x000fe4000001ff00 */
[C---:B------:R-:W-:Y:S01]  /*07c0*/  @P1 SHF.L.U32 R25, R26.reuse, 0x1, RZ ;  /* 0x000000011a191819 */ /* 0x040fe200000006ff */
[----:B------:R-:W3:Y:S01]  /*07d0*/  @!P3 LDC.64 R34, c[0x0][0x230] ;  /* 0x00008c00ff22bb82 */ /* 0x000ee20000000a00 */
[----:B------:R-:W-:Y:S01]  /*07e0*/  @P1 SHF.L.U64.HI R26, R26, 0x1, R27 ;  /* 0x000000011a1a1819 */ /* 0x000fe2000001021b */
[----:B------:R-:W-:Y:S01]  /*07f0*/  @!P2 IMAD.WIDE.U32 R28, R54, R24, R28 ;  /* 0x00000018361ca225 */ /* 0x000fe200078e001c */
[----:B--2---:R-:W-:-:S02]  /*0800*/  @P1 IADD3 R24, P4, R25, R16, RZ ;  /* 0x0000001019181210 */ /* 0x004fc40007f9e0ff */
[----:B0-----:R-:W-:Y:S02]  /*0810*/  @P1 IADD3 R22, P5, R25, R22, RZ ;  /* 0x0000001619161210 */ /* 0x001fe40007fbe0ff */
[C---:B------:R-:W-:Y:S01]  /*0820*/  @P1 IADD3.X R25, R26.reuse, R17, RZ, P4, !PT ;  /* 0x000000111a191210 */ /* 0x040fe200027fe4ff */
[----:B------:R-:W0:Y:S01]  /*0830*/  @!P0 LDC.64 R32, c[0x0][0x228] ;  /* 0x00008a00ff208b82 */ /* 0x000e220000000a00 */
[----:B------:R-:W-:Y:S02]  /*0840*/  @P1 IADD3.X R23, R26, R23, RZ, P5, !PT ;  /* 0x000000171a171210 */ /* 0x000fe40002ffe4ff */
[----:B------:R-:W-:Y:S01]  /*0850*/  @!P2 IADD3 R27, R29, R31, RZ ;  /* 0x0000001f1d1ba210 */ /* 0x000fe20007ffe0ff */
[----:B------:R-:W2:Y:S01]  /*0860*/  @P1 LDG.E R45, desc[UR8][R24.64] ;  /* 0x00000008182d1981 */ /* 0x000ea2000c1e1900 */
[C---:B------:R-:W-:Y:S01]  /*0870*/  @!P2 SHF.L.U32 R29, R28.reuse, 0x1, RZ ;  /* 0x000000011c1da819 */ /* 0x040fe200000006ff */
[----:B-1----:R-:W-:Y:S01]  /*0880*/  @!P3 IMAD R10, R11, R14, RZ ;  /* 0x0000000e0b0ab224 */ /* 0x002fe200078e02ff */
[----:B------:R-:W-:Y:S01]  /*0890*/  @!P2 SHF.L.U64.HI R8, R28, 0x1, R27 ;  /* 0x000000011c08a819 */ /* 0x000fe2000001021b */
[----:B------:R-:W1:Y:S01]  /*08a0*/  @!P0 LDC.64 R16, c[0x0][0x288] ;  /* 0x0000a200ff108b82 */ /* 0x000e620000000a00 */
[----:B------:R3:W5:Y:S01]  /*08b0*/  @P1 LDG.E R44, desc[UR8][R22.64] ;  /* 0x00000008162c1981 */ /* 0x000762000c1e1900 */
[----:B----4-:R-:W-:Y:S01]  /*08c0*/  @!P2 IADD3 R26, P4, R29, R20, RZ ;  /* 0x000000141d1aa210 */ /* 0x010fe20007f9e0ff */
[----:B------:R-:W-:-:S03]  /*08d0*/  @!P3 IMAD R31, R53, R15, R10 ;  /* 0x0000000f351fb224 */ /* 0x000fc600078e020a */
[----:B------:R-:W-:Y:S02]  /*08e0*/  @!P2 IADD3.X R27, R8, R21, RZ, P4, !PT ;  /* 0x00000015081ba210 */ /* 0x000fe400027fe4ff */
[----:B---3--:R-:W-:Y:S01]  /*08f0*/  @!P3 MOV R22, R68 ;  /* 0x000000440016b202 */ /* 0x008fe20000000f00 */
[----:B------:R-:W3:Y:S01]  /*0900*/  @!P3 LDC.64 R20, c[0x0][0x228] ;  /* 0x00008a00ff14bb82 */ /* 0x000ee20000000a00 */
[----:B------:R-:W-:Y:S02]  /*0910*/  @!P3 MOV R23, R71 ;  /* 0x000000470017b202 */ /* 0x000fe40000000f00 */
[----:B------:R-:W-:Y:S01]  /*0920*/  @!P2 IADD3 R28, P4, R29, R18, RZ ;  /* 0x000000121d1ca210 */ /* 0x000fe20007f9e0ff */
[----:B------:R-:W-:-:S03]  /*0930*/  @!P3 IMAD.WIDE.U32 R22, R53, R14, R22 ;  /* 0x0000000e3516b225 */ /* 0x000fc600078e0016 */
[----:B------:R-:W-:Y:S02]  /*0940*/  @!P2 IADD3.X R29, R8, R19, RZ, P4, !PT ;  /* 0x00000013081da210 */ /* 0x000fe400027fe4ff */
[----:B------:R-:W-:Y:S01]  /*0950*/  SHF.R.S32.HI R15, RZ, 0x1f, R51 ;  /* 0x0000001fff0f7819 */ /* 0x000fe20000011433 */
[----:B------:R-:W4:Y:S01]  /*0960*/  @!P0 LDC.64 R18, c[0x0][0x230] ;  /* 0x00008c00ff128b82 */ /* 0x000f220000000a00 */
[----:B------:R-:W-:Y:S02]  /*0970*/  @!P3 IADD3 R23, R23, R31, RZ ;  /* 0x0000001f1717b210 */ /* 0x000fe40007ffe0ff */
[----:B------:R-:W-:Y:S02]  /*0980*/  MOV R46, RZ ;  /* 0x000000ff002e7202 */ /* 0x000fe40000000f00 */
[C---:B------:R-:W-:Y:S01]  /*0990*/  @!P3 SHF.L.U32 R25, R22.reuse, 0x1, RZ ;  /* 0x000000011619b819 */ /* 0x040fe200000006ff */
[----:B-1----:R-:W-:Y:S01]  /*09a0*/  @!P0 IMAD R8, R13, R16, RZ ;  /* 0x000000100d088224 */ /* 0x002fe200078e02ff */
[----:B------:R-:W-:Y:S01]  /*09b0*/  ISETP.GE.U32.AND P4, PT, R51, UR14, PT ;  /* 0x0000000e33007c0c */ /* 0x000fe2000bf86070 */
[----:B------:R-:W5:Y:S01]  /*09c0*/  @!P2 LDG.E R43, desc[UR8][R28.64] ;  /* 0x000000081c2ba981 */ /* 0x000f62000c1e1900 */
[----:B------:R-:W-:-:S02]  /*09d0*/  @!P3 SHF.L.U64.HI R10, R22, 0x1, R23 ;  /* 0x00000001160ab819 */ /* 0x000fc40000010217 */
[----:B------:R-:W-:Y:S01]  /*09e0*/  ISETP.GE.AND.EX P4, PT, R15, UR15, PT, P4 ;  /* 0x0000000f0f007c0c */ /* 0x000fe2000bf86340 */
[----:B------:R1:W5:Y:S01]  /*09f0*/  @!P2 LDG.E R46, desc[UR8][R26.64] ;  /* 0x000000081a2ea981 */ /* 0x000362000c1e1900 */
[----:B------:R-:W-:Y:S02]  /*0a00*/  @!P0 MOV R22, R68 ;  /* 0x0000004400168202 */ /* 0x000fe40000000f00 */
[----:B------:R-:W-:Y:S02]  /*0a10*/  @!P0 MOV R23, R71 ;  /* 0x0000004700178202 */ /* 0x000fe40000000f00 */
[----:B------:R-:W-:Y:S01]  /*0a20*/  ISETP.GT.U32.OR P2, PT, R57, 0x27f, P4 ;  /* 0x0000027f3900780c */ /* 0x000fe20002744470 */
[----:B------:R-:W-:-:S04]  /*0a30*/  @!P0 IMAD.WIDE.U32 R22, R52, R16, R22 ;  /* 0x0000001034168225 */ /* 0x000fc800078e0016 */
[----:B-1----:R-:W-:Y:S01]  /*0a40*/  @!P0 IMAD R27, R52, R17, R8 ;  /* 0x00000011341b8224 */ /* 0x002fe200078e0208 */
[----:B------:R-:W-:Y:S02]  /*0a50*/  SHF.R.S32.HI R17, RZ, 0x1f, R50 ;  /* 0x0000001fff117819 */ /* 0x000fe40000011432 */
[----:B------:R-:W-:Y:S02]  /*0a60*/  ISETP.GE.U32.AND P4, PT, R50, UR14, PT ;  /* 0x0000000e32007c0c */ /* 0x000fe4000bf86070 */
[----:B------:R-:W-:-:S03]  /*0a70*/  @!P0 IADD3 R23, R23, R27, RZ ;  /* 0x0000001b17178210 */ /* 0x000fc60007ffe0ff */
[----:B------:R-:W1:Y:S01]  /*0a80*/  @!P2 LDC.64 R30, c[0x0][0x288] ;  /* 0x0000a200ff1eab82 */ /* 0x000e620000000a00 */
[----:B------:R-:W-:Y:S02]  /*0a90*/  ISETP.GE.AND.EX P4, PT, R17, UR15, PT, P4 ;  /* 0x0000000f11007c0c */ /* 0x000fe4000bf86340 */
[C---:B------:R-:W-:Y:S02]  /*0aa0*/  @!P0 SHF.L.U32 R37, R22.reuse, 0x1, RZ ;  /* 0x0000000116258819 */ /* 0x040fe400000006ff */
[----:B------:R-:W-:-:S03]  /*0ab0*/  @!P0 SHF.L.U64.HI R8, R22, 0x1, R23 ;  /* 0x0000000116088819 */ /* 0x000fc60000010217 */
[----:B------:R-:W0:Y:S01]  /*0ac0*/  LDC.64 R22, c[0x0][0x248] ;  /* 0x00009200ff167b82 */ /* 0x000e220000000a00 */
[----:B------:R-:W-:Y:S02]  /*0ad0*/  ISETP.GT.U32.OR P4, PT, R57, 0x27f, P4 ;  /* 0x0000027f3900780c */ /* 0x000fe40002784470 */
[----:B------:R-:W-:Y:S02]  /*0ae0*/  @!P3 IADD3 R34, P5, R25, R34, RZ ;  /* 0x000000221922b210 */ /* 0x000fe40007fbe0ff */
[----:B----4-:R-:W-:Y:S02]  /*0af0*/  @!P0 IADD3 R26, P6, R37, R18, RZ ;  /* 0x00000012251a8210 */ /* 0x010fe40007fde0ff */
[----:B------:R-:W-:Y:S02]  /*0b00*/  @!P3 IADD3.X R35, R10, R35, RZ, P5, !PT ;  /* 0x000000230a23b210 */ /* 0x000fe40002ffe4ff */
[----:B------:R-:W-:Y:S02]  /*0b10*/  CS2R R40, SRZ ;  /* 0x0000000000287805 */ /* 0x000fe4000001ff00 */
[----:B---3--:R-:W-:Y:S01]  /*0b20*/  @!P3 IADD3 R24, P5, R25, R20, RZ ;  /* 0x000000141918b210 */ /* 0x008fe20007fbe0ff */
[----:B------:R-:W3:Y:S01]  /*0b30*/  @!P2 LDC.64 R60, c[0x0][0x230] ;  /* 0x00008c00ff3cab82 */ /* 0x000ee20000000a00 */
[----:B------:R-:W-:-:S02]  /*0b40*/  @!P0 IADD3.X R27, R8, R19, RZ, P6, !PT ;  /* 0x00000013081b8210 */ /* 0x000fc400037fe4ff */
[----:B------:R-:W-:Y:S01]  /*0b50*/  @!P3 IADD3.X R25, R10, R21, RZ, P5, !PT ;  /* 0x000000150a19b210 */ /* 0x000fe20002ffe4ff */
[----:B------:R-:W5:Y:S04]  /*0b60*/  @!P3 LDG.E R41, desc[UR8][R34.64] ;  /* 0x000000082229b981 */ /* 0x000f68000c1e1900 */
[----:B------:R-:W4:Y:S01]  /*0b70*/  @!P4 LDC.64 R28, c[0x0][0x288] ;  /* 0x0000a200ff1ccb82 */ /* 0x000f220000000a00 */
[----:B------:R-:W-:Y:S01]  /*0b80*/  SHF.R.S32.HI R19, RZ, 0x1f, R49 ;  /* 0x0000001fff137819 */ /* 0x000fe20000011431 */
[----:B------:R0:W5:Y:S01]  /*0b90*/  @!P3 LDG.E R40, desc[UR8][R24.64] ;  /* 0x000000081828b981 */ /* 0x000162000c1e1900 */
[----:B------:R-:W-:Y:S01]  /*0ba0*/  ISETP.GE.U32.AND P5, PT, R49, UR14, PT ;  /* 0x0000000e31007c0c */ /* 0x000fe2000bfa6070 */
[----:B-1----:R-:W-:Y:S02]  /*0bb0*/  @!P2 IMAD R10, R15, R30, RZ ;  /* 0x0000001e0f0aa224 */ /* 0x002fe400078e02ff */
[----:B0-----:R-:W-:Y:S01]  /*0bc0*/  IMAD.WIDE R22, R56, 0x8, R22 ;  /* 0x0000000838167825 */ /* 0x001fe200078e0216 */
[----:B------:R-:W-:Y:S01]  /*0bd0*/  ISETP.GE.AND.EX P3, PT, R19, UR15, PT, P5 ;  /* 0x0000000f13007c0c */ /* 0x000fe2000bf66350 */
[----:B------:R-:W0:Y:S01]  /*0be0*/  @!P2 LDC.64 R64, c[0x0][0x228] ;  /* 0x00008a00ff40ab82 */ /* 0x000e220000000a00 */
[----:B------:R-:W-:Y:S01]  /*0bf0*/  @!P0 IADD3 R32, P5, R37, R32, RZ ;  /* 0x0000002025208210 */ /* 0x000fe20007fbe0ff */
[----:B------:R1:W5:Y:S01]  /*0c00*/  @!P0 LDG.E R42, desc[UR8][R26.64] ;  /* 0x000000081a2a8981 */ /* 0x000362000c1e1900 */
[----:B------:R-:W-:-:S02]  /*0c10*/  @!P2 MOV R24, R68 ;  /* 0x000000440018a202 */ /* 0x000fc40000000f00 */
[----:B------:R-:W-:Y:S01]  /*0c20*/  @!P2 MOV R25, R71 ;  /* 0x000000470019a202 */ /* 0x000fe20000000f00 */
[----:B------:R-:W-:Y:S01]  /*0c30*/  @!P2 IMAD R37, R51, R31, R10 ;  /* 0x0000001f3325a224 */ /* 0x000fe200078e020a */
[----:B------:R-:W-:Y:S01]  /*0c40*/  ISETP.GT.U32.OR P3, PT, R57, 0x27f, P3 ;  /* 0x0000027f3900780c */ /* 0x000fe20001f64470 */
[----:B------:R-:W2:Y:S01]  /*0c50*/  LDG.E.64 R22, desc[UR8][R22.64] ;  /* 0x0000000816167981 */ /* 0x000ea2000c1e1b00 */
[----:B------:R-:W-:Y:S01]  /*0c60*/  CS2R R38, SRZ ;  /* 0x0000000000267805 */ /* 0x000fe2000001ff00 */
[----:B------:R-:W-:Y:S01]  /*0c70*/  @!P2 IMAD.WIDE.U32 R30, R51, R30, R24 ;  /* 0x0000001e331ea225 */ /* 0x000fe200078e0018 */
[----:B-1----:R-:W1:Y:S01]  /*0c80*/  @!P4 LDC.64 R26, c[0x0][0x230] ;  /* 0x00008c00ff1acb82 */ /* 0x002e620000000a00 */
[----:B------:R-:W-:-:S03]  /*0c90*/  @!P0 IADD3.X R33, R8, R33, RZ, P5, !PT ;  /* 0x0000002108218210 */ /* 0x000fc60002ffe4ff */
[----:B------:R-:W-:Y:S01]  /*0ca0*/  @!P2 IADD3 R31, R31, R37, RZ ;  /* 0x000000251f1fa210 */ /* 0x000fe20007ffe0ff */
[----:B----4-:R-:W-:Y:S01]  /*0cb0*/  @!P4 IMAD R10, R17, R28, RZ ;  /* 0x0000001c110ac224 */ /* 0x010fe200078e02ff */
[C---:B------:R-:W-:Y:S01]  /*0cc0*/  @!P2 SHF.L.U32 R37, R30.reuse, 0x1, RZ ;  /* 0x000000011e25a819 */ /* 0x040fe200000006ff */
[----:B------:R4:W5:Y:S01]  /*0cd0*/  @!P0 LDG.E R39, desc[UR8][R32.64] ;  /* 0x0000000820278981 */ /* 0x000962000c1e1900 */
[----:B------:R-:W-:Y:S01]  /*0ce0*/  @!P2 SHF.L.U64.HI R8, R30, 0x1, R31 ;  /* 0x000000011e08a819 */ /* 0x000fe2000001021f */
[----:B------:R-:W1:Y:S01]  /*0cf0*/  @!P3 LDC.64 R24, c[0x0][0x288] ;  /* 0x0000a200ff18bb82 */ /* 0x000e620000000a00 */
[----:B------:R-:W-:Y:S02]  /*0d00*/  SHF.R.S32.HI R21, RZ, 0x1f, R48 ;  /* 0x0000001fff157819 */ /* 0x000fe40000011430 */
[----:B------:R-:W-:Y:S02]  /*0d10*/  ISETP.GE.U32.AND P6, PT, R48, UR14, PT ;  /* 0x0000000e30007c0c */ /* 0x000fe4000bfc6070 */
[----:B------:R-:W-:-:S02]  /*0d20*/  @!P4 MOV R30, R68 ;  /* 0x00000044001ec202 */ /* 0x000fc40000000f00 */
[----:B------:R-:W-:Y:S01]  /*0d30*/  @!P4 MOV R31, R71 ;  /* 0x00000047001fc202 */ /* 0x000fe20000000f00 */
[C---:B------:R-:W-:Y:S01]  /*0d40*/  @!P4 IMAD R59, R50.reuse, R29, R10 ;  /* 0x0000001d323bc224 */ /* 0x040fe200078e020a */
[----:B------:R-:W-:Y:S01]  /*0d50*/  ISETP.GE.AND.EX P5, PT, R21, UR15, PT, P6 ;  /* 0x0000000f15007c0c */ /* 0x000fe2000bfa6360 */
[----:B------:R-:W1:Y:S01]  /*0d60*/  @!P4 LDC.64 R34, c[0x0][0x228] ;  /* 0x00008a00ff22cb82 */ /* 0x000e620000000a00 */
[----:B---3--:R-:W-:Y:S01]  /*0d70*/  @!P2 IADD3 R60, P0, R37, R60, RZ ;  /* 0x0000003c253ca210 */ /* 0x008fe20007f1e0ff */
[----:B------:R-:W-:Y:S01]  /*0d80*/  @!P4 IMAD.WIDE.U32 R28, R50, R28, R30 ;  /* 0x0000001c321cc225 */ /* 0x000fe200078e001e */
[----:B------:R-:W-:Y:S02]  /*0d90*/  ISETP.GT.U32.OR P5, PT, R57, 0x27f, P5 ;  /* 0x0000027f3900780c */ /* 0x000fe40002fa4470 */
[----:B------:R-:W-:Y:S02]  /*0da0*/  @!P2 IADD3.X R61, R8, R61, RZ, P0, !PT ;  /* 0x0000003d083da210 */ /* 0x000fe400007fe4ff */
[----:B0-----:R-:W-:-:S02]  /*0db0*/  @!P2 IADD3 R64, P0, R37, R64, RZ ;  /* 0x000000402540a210 */ /* 0x001fc40007f1e0ff */
[----:B----4-:R-:W-:Y:S02]  /*0dc0*/  @!P4 IADD3 R33, R29, R59, RZ ;  /* 0x0000003b1d21c210 */ /* 0x010fe40007ffe0ff */
[----:B------:R-:W-:Y:S02]  /*0dd0*/  @!P4 SHF.L.U32 R29, R28, 0x1, RZ ;  /* 0x000000011c1dc819 */ /* 0x000fe400000006ff */
[----:B------:R-:W-:Y:S02]  /*0de0*/  @!P2 IADD3.X R65, R8, R65, RZ, P0, !PT ;  /* 0x000000410841a210 */ /* 0x000fe400007fe4ff */
[----:B------:R-:W-:Y:S01]  /*0df0*/  @!P4 SHF.L.U64.HI R8, R28, 0x1, R33 ;  /* 0x000000011c08c819 */ /* 0x000fe20000010221 */
[----:B------:R-:W0:Y:S01]  /*0e00*/  @!P5 LDC.64 R30, c[0x0][0x288] ;  /* 0x0000a200ff1edb82 */ /* 0x000e220000000a00 */
[----:B-1----:R-:W-:Y:S02]  /*0e10*/  @!P4 IADD3 R36, P0, R29, R26, RZ ;  /* 0x0000001a1d24c210 */ /* 0x002fe40007f1e0ff */
[----:B------:R-:W-:-:S05]  /*0e20*/  MOV R20, RZ ;  /* 0x000000ff00147202 */ /* 0x000fca0000000f00 */
[----:B------:R-:W1:Y:S01]  /*0e30*/  @!P3 LDC.64 R32, c[0x0][0x230] ;  /* 0x00008c00ff20bb82 */ /* 0x000e620000000a00 */
[----:B------:R-:W-:Y:S01]  /*0e40*/  @!P4 IADD3.X R37, R8, R27, RZ, P0, !PT ;  /* 0x0000001b0825c210 */ /* 0x000fe200007fe4ff */
[----:B------:R3:W5:Y:S01]  /*0e50*/  @!P2 LDG.E R20, desc[UR8][R60.64] ;  /* 0x000000083c14a981 */ /* 0x000762000c1e1900 */
[----:B------:R-:W-:Y:S01]  /*0e60*/  @!P3 IMAD R10, R19, R24, RZ ;  /* 0x00000018130ab224 */ /* 0x000fe200078e02ff */
[----:B------:R-:W-:Y:S02]  /*0e70*/  MOV R18, RZ ;  /* 0x000000ff00127202 */ /* 0x000fe40000000f00 */
[----:B------:R4:W5:Y:S02]  /*0e80*/  @!P4 LDG.E R38, desc[UR8][R36.64] ;  /* 0x000000082426c981 */ /* 0x000964000c1e1900 */
[----:B------:R-:W4:Y:S01]  /*0e90*/  @!P3 LDC.64 R26, c[0x0][0x228] ;  /* 0x00008a00ff1abb82 */ /* 0x000f220000000a00 */
[----:B---3--:R-:W-:Y:S02]  /*0ea0*/  @!P3 MOV R60, R68 ;  /* 0x00000044003cb202 */ /* 0x008fe40000000f00 */
[----:B------:R-:W-:Y:S01]  /*0eb0*/  @!P3 MOV R61, R71 ;  /* 0x00000047003db202 */ /* 0x000fe20000000f00 */
[C---:B------:R-:W-:Y:S01]  /*0ec0*/  @!P3 IMAD R59, R49.reuse, R25, R10 ;  /* 0x00000019313bb224 */ /* 0x040fe200078e020a */
[----:B------:R3:W5:Y:S01]  /*0ed0*/  @!P2 LDG.E R18, desc[UR8][R64.64] ;  /* 0x000000084012a981 */ /* 0x000762000c1e1900 */
[----:B------:R-:W-:Y:S01]  /*0ee0*/  @!P3 IMAD.WIDE.U32 R60, R49, R24, R60 ;  /* 0x00000018313cb225 */ /* 0x000fe200078e003c */
[----:B------:R-:W-:Y:S01]  /*0ef0*/  @!P4 IADD3 R34, P2, R29, R34, RZ ;  /* 0x000000221d22c210 */ /* 0x000fe20007f5e0ff */
[----:B------:R-:W3:Y:S03]  /*0f00*/  @!P5 LDC.64 R24, c[0x0][0x228] ;  /* 0x00008a00ff18db82 */ /* 0x000ee60000000a00 */
[----:B------:R-:W-:-:S02]  /*0f10*/  @!P3 IADD3 R59, R61, R59, RZ ;  /* 0x0000003b3d3bb210 */ /* 0x000fc40007ffe0ff */
[C---:B------:R-:W-:Y:S02]  /*0f20*/  @!P3 SHF.L.U32 R61, R60.reuse, 0x1, RZ ;  /* 0x000000013c3db819 */ /* 0x040fe400000006ff */
[----:B------:R-:W-:Y:S01]  /*0f30*/  @!P3 SHF.L.U64.HI R10, R60, 0x1, R59 ;  /* 0x000000013c0ab819 */ /* 0x000fe2000001023b */
[----:B------:R-:W3:Y:S01]  /*0f40*/  @!P5 LDC.64 R28, c[0x0][0x230] ;  /* 0x00008c00ff1cdb82 */ /* 0x000ee20000000a00 */
[----:B-1----:R-:W-:Y:S02]  /*0f50*/  @!P3 IADD3 R32, P0, R61, R32, RZ ;  /* 0x000000203d20b210 */ /* 0x002fe40007f1e0ff */
[----:B------:R-:W-:Y:S01]  /*0f60*/  @!P4 IADD3.X R35, R8, R35, RZ, P2, !PT ;  /* 0x000000230823c210 */ /* 0x000fe200017fe4ff */
[----:B0-----:R-:W-:Y:S01]  /*0f70*/  @!P5 IMAD R8, R21, R30, RZ ;  /* 0x0000001e1508d224 */ /* 0x001fe200078e02ff */
[----:B------:R-:W-:Y:S02]  /*0f80*/  @!P3 IADD3.X R33, R10, R33, RZ, P0, !PT ;  /* 0x000000210a21b210 */ /* 0x000fe400007fe4ff */
[----:B----4-:R-:W-:Y:S01]  /*0f90*/  @!P3 IADD3 R26, P0, R61, R26, RZ ;  /* 0x0000001a3d1ab210 */ /* 0x010fe20007f1e0ff */
[----:B------:R-:W-:Y:S01]  /*0fa0*/  @!P5 IMAD R59, R48, R31, R8 ;  /* 0x0000001f303bd224 */ /* 0x000fe200078e0208 */
[----:B------:R-:W-:-:S02]  /*0fb0*/  MOV R8, RZ ;  /* 0x000000ff00087202 */ /* 0x000fc40000000f00 */
[----:B------:R-:W-:Y:S02]  /*0fc0*/  @!P3 IADD3.X R27, R10, R27, RZ, P0, !PT ;  /* 0x0000001b0a1bb210 */ /* 0x000fe400007fe4ff */
[----:B------:R-:W-:Y:S02]  /*0fd0*/  MOV R10, RZ ;  /* 0x000000ff000a7202 */ /* 0x000fe40000000f00 */
[----:B------:R-:W5:Y:S04]  /*0fe0*/  @!P3 LDG.E R8, desc[UR8][R32.64] ;  /* 0x000000082008b981 */ /* 0x000f68000c1e1900 */
[----:B------:R-:W5:Y:S01]  /*0ff0*/  @!P3 LDG.E R10, desc[UR8][R26.64] ;  /* 0x000000081a0ab981 */ /* 0x000f62000c1e1900 */
[----:B------:R-:W-:Y:S02]  /*1000*/  @!P5 MOV R36, R68 ;  /* 0x000000440024d202 */ /* 0x000fe40000000f00 */
[----:B------:R-:W-:-:S02]  /*1010*/  @!P5 MOV R37, R71 ;  /* 0x000000470025d202 */ /* 0x000fc40000000f00 */
[----:B------:R-:W-:Y:S01]  /*1020*/  MOV R16, RZ ;  /* 0x000000ff00107202 */ /* 0x000fe20000000f00 */
[----:B------:R-:W-:-:S05]  /*1030*/  @!P5 IMAD.WIDE.U32 R30, R48, R30, R36 ;  /* 0x0000001e301ed225 */ /* 0x000fca00078e0024 */
[----:B------:R-:W5:Y:S01]  /*1040*/  @!P4 LDG.E R16, desc[UR8][R34.64] ;  /* 0x000000082210c981 */ /* 0x000f62000c1e1900 */
[----:B------:R-:W-:Y:S02]  /*1050*/  @!P5 IADD3 R37, R31, R59, RZ ;  /* 0x0000003b1f25d210 */ /* 0x000fe40007ffe0ff */
[C---:B------:R-:W-:Y:S02]  /*1060*/  @!P5 SHF.L.U32 R31, R30.reuse, 0x1, RZ ;  /* 0x000000011e1fd819 */ /* 0x040fe400000006ff */
[----:B------:R-:W-:Y:S02]  /*1070*/  @!P5 SHF.L.U64.HI R30, R30, 0x1, R37 ;  /* 0x000000011e1ed819 */ /* 0x000fe40000010225 */
[C---:B---3--:R-:W-:Y:S02]  /*1080*/  @!P5 IADD3 R28, P2, R31.reuse, R28, RZ ;  /* 0x0000001c1f1cd210 */ /* 0x048fe40007f5e0ff */
[----:B------:R-:W-:Y:S02]  /*1090*/  @!P5 IADD3 R24, P4, R31, R24, RZ ;  /* 0x000000181f18d210 */ /* 0x000fe40007f9e0ff */
[----:B------:R-:W-:-:S02]  /*10a0*/  @!P5 IADD3.X R29, R30, R29, RZ, P2, !PT ;  /* 0x0000001d1e1dd210 */ /* 0x000fc400017fe4ff */
[----:B------:R-:W-:Y:S02]  /*10b0*/  @!P5 IADD3.X R25, R30, R25, RZ, P4, !PT ;  /* 0x000000191e19d210 */ /* 0x000fe400027fe4ff */
[----:B------:R-:W-:Y:S02]  /*10c0*/  MOV R60, 0x3f800000 ;  /* 0x3f800000003c7802 */ /* 0x000fe40000000f00 */
[----:B------:R-:W-:Y:S02]  /*10d0*/  MOV R12, RZ ;  /* 0x000000ff000c7202 */ /* 0x000fe40000000f00 */
[----:B------:R-:W-:Y:S01]  /*10e0*/  MOV R14, RZ ;  /* 0x000000ff000e7202 */ /* 0x000fe20000000f00 */
[----:B------:R-:W-:Y:S01]  /*10f0*/  BSSY B0, `(.L_x_974) ;  /* 0x0000021000007945 */ /* 0x000fe20003800000 */
[----:B------:R-:W-:Y:S02]  /*1100*/  MOV R64, RZ ;  /* 0x000000ff00407202 */ /* 0x000fe40000000f00 */
[----:B------:R2:W5:Y:S01]  /*1110*/  @!P5 LDG.E R12, desc[UR8][R28.64] ;  /* 0x000000081c0cd981 */ /* 0x000562000c1e1900 */
[----:B------:R-:W-:-:S02]  /*1120*/  MOV R59, RZ ;  /* 0x000000ff003b7202 */ /* 0x000fc40000000f00 */
[----:B------:R-:W-:Y:S01]  /*1130*/  MOV R62, RZ ;  /* 0x000000ff003e7202 */ /* 0x000fe20000000f00 */
[----:B------:R0:W5:Y:S01]  /*1140*/  @!P5 LDG.E R14, desc[UR8][R24.64] ;  /* 0x00000008180ed981 */ /* 0x000162000c1e1900 */
[----:B------:R-:W-:Y:S01]  /*1150*/  ISETP.NE.AND P5, PT, RZ, UR10, PT ;  /* 0x0000000aff007c0c */ /* 0x000fe2000bfa5270 */
[--C-:B--2---:R-:W-:Y:S02]  /*1160*/  HADD2.F32 R29, -RZ, R45.reuse.H0_H0 ;  /* 0x2000002dff1d7230 */ /* 0x104fe40000004100 */
[----:B------:R-:W-:Y:S02]  /*1170*/  HADD2.F32 R31, -RZ, R45.H1_H1 ;  /* 0x3000002dff1f7230 */ /* 0x000fe40000004100 */
[----:B------:R-:W-:-:S05]  /*1180*/  FFMA.FTZ R23, -R22, R22, R23 ;  /* 0x0000001616177223 */ /* 0x000fca0000010117 */
[----:B------:R-:W-:-:S13]  /*1190*/  FSETP.GTU.FTZ.AND P0, PT, R23, RZ, PT ;  /* 0x000000ff1700720b */ /* 0x000fda0003f1c000 */
[----:B------:R-:W1:Y:S02]  /*11a0*/  @P0 LDC R30, c[0x0][0x250] ;  /* 0x00009400ff1e0b82 */ /* 0x000e640000000800 */
[----:B-1----:R-:W-:-:S04]  /*11b0*/  @P0 FADD.FTZ R30, R23, R30 ;  /* 0x0000001e171e0221 */ /* 0x002fc80000010000 */
[----:B------:R0:W1:Y:S01]  /*11c0*/  @P0 MUFU.RSQ R60, R30 ;  /* 0x0000001e003c0308 */ /* 0x0000620000001400 */
[----:B------:R-:W-:Y:S02]  /*11d0*/  ISETP.GT.U32.AND P0, PT, R57, 0x27f, PT ;  /* 0x0000027f3900780c */ /* 0x000fe40003f04070 */
[----:B------:R-:W-:-:S11]  /*11e0*/  MOV R23, RZ ;  /* 0x000000ff00177202 */ /* 0x000fd60000000f00 */
[----:B0-----:R-:W-:Y:S05]  /*11f0*/  @P0 BRA `(.L_x_975) ;  /* 0x0000000000400947 */ /* 0x001fea0003800000 */
[----:B------:R-:W-:Y:S01]  /*1200*/  ISETP.NE.AND P0, PT, RZ, UR10, PT ;  /* 0x0000000aff007c0c */ /* 0x000fe2000bf05270 */
[----:B------:R-:W0:Y:S01]  /*1210*/  LDC.64 R26, c[0x0][0x238] ;  /* 0x00008e00ff1a7b82 */ /* 0x000e220000000a00 */
[----:B------:R-:W-:-:S04]  /*1220*/  IADD3 R63, R58, R63, RZ ;  /* 0x0000003f3a3f7210 */ /* 0x000fc80007ffe0ff */
[----:B------:R-:W-:-:S07]  /*1230*/  SHF.R.S32.HI R28, RZ, 0x1f, R63 ;  /* 0x0000001fff1c7819 */ /* 0x000fce000001143f */
[----:B------:R-:W2:Y:S01]  /*1240*/  @P0 LDC.64 R24, c[0x0][0x240] ;  /* 0x00009000ff180b82 */ /* 0x000ea20000000a00 */
[----:B0-----:R-:W-:-:S05]  /*1250*/  IMAD.WIDE R26, R63, 0x2, R26 ;  /* 0x000000023f1a7825 */ /* 0x001fca00078e021a */
[----:B------:R-:W3:Y:S04]  /*1260*/  LDG.E.U16 R64, desc[UR8][R26.64] ;  /* 0x000000081a407981 */ /* 0x000ee8000c1e1500 */
[----:B------:R-:W4:Y:S01]  /*1270*/  LDG.E.U16 R62, desc[UR8][R26.64+0x2] ;  /* 0x000002081a3e7981 */ /* 0x000f22000c1e1500 */
[----:B--2---:R-:W-:-:S04]  /*1280*/  @P0 LEA R24, P2, R63, R24, 0x1 ;  /* 0x000000183f180211 */ /* 0x004fc800078408ff */
[----:B------:R-:W-:-:S05]  /*1290*/  @P0 LEA.HI.X R25, R63, R25, R28, 0x1, P2 ;  /* 0x000000193f190211 */ /* 0x000fca00010f0c1c */
[----:B------:R-:W2:Y:S04]  /*12a0*/  @P0 LDG.E.U16 R30, desc[UR8][R24.64] ;  /* 0x00000008181e0981 */ /* 0x000ea8000c1e1500 */
[----:B------:R-:W2:Y:S01]  /*12b0*/  @P0 LDG.E.U16 R28, desc[UR8][R24.64+0x2] ;  /* 0x00000208181c0981 */ /* 0x000ea2000c1e1500 */
[----:B---3--:R-:W-:Y:S02]  /*12c0*/  SHF.L.U32 R64, R64, 0x10, RZ ;  /* 0x0000001040407819 */ /* 0x008fe400000006ff */
[----:B----4-:R-:W-:Y:S02]  /*12d0*/  SHF.L.U32 R62, R62, 0x10, RZ ;  /* 0x000000103e3e7819 */ /* 0x010fe400000006ff */
[----:B--2---:R-:W-:Y:S02]  /*12e0*/  @P0 SHF.L.U32 R59, R30, 0x10, RZ ;  /* 0x000000101e3b0819 */ /* 0x004fe400000006ff */
[----:B------:R-:W-:-:S07]  /*12f0*/  @P0 SHF.L.U32 R23, R28, 0x10, RZ ;  /* 0x000000101c170819 */ /* 0x000fce00000006ff */
.L_x_975:
[----:B------:R-:W-:Y:S05]  /*1300*/  BSYNC B0 ;  /* 0x0000000000007941 */ /* 0x000fea0003800000 */
.L_x_974:
[C---:B------:R-:W-:Y:S01]  /*1310*/  FADD.FTZ R29, -R22.reuse, R29 ;  /* 0x0000001d161d7221 */ /* 0x040fe20000010100 */
[----:B------:R-:W-:Y:S01]  /*1320*/  FADD.FTZ R31, -R22, R31 ;  /* 0x0000001f161f7221 */ /* 0x000fe20000010100 */
[--C-:B-----5:R-:W-:Y:S02]  /*1330*/  HADD2.F32 R27, -RZ, R44.reuse.H0_H0 ;  /* 0x2000002cff1b7230 */ /* 0x120fe40000004100 */
[----:B------:R-:W-:Y:S02]  /*1340*/  HADD2.F32 R25, -RZ, R44.H1_H1 ;  /* 0x3000002cff197230 */ /* 0x000fe40000004100 */
[-C--:B-1----:R-:W-:Y:S01]  /*1350*/  FMUL.FTZ R26, R29, R60.reuse ;  /* 0x0000003c1d1a7220 */ /* 0x082fe20000410000 */
        /* <DEDUP_REMOVED lines=20> */
.L_x_976:
[----:B------:R-:W-:Y:S01]  /*14a0*/  FMUL.FTZ R29, R27, R64 ;  /* 0x000000401b1d7220 */ /* 0x000fe20000410000 */
[--C-:B------:R-:W-:Y:S02]  /*14b0*/  HADD2.F32 R33, -RZ, R46.reuse.H0_H0 ;  /* 0x2000002eff217230 */ /* 0x100fe40000004100 */
[----:B------:R-:W-:Y:S01]  /*14c0*/  FMUL.FTZ R28, R25, R62 ;  /* 0x0000003e191c7220 */ /* 0x000fe20000410000 */
[----:B------:R-:W-:Y:S02]  /*14d0*/  HADD2.F32 R35, -RZ, R46.H1_H1 ;  /* 0x3000002eff237230 */ /* 0x000fe40000004100 */
[----:B------:R-:W-:Y:S01]  /*14e0*/  FFMA.FTZ R31, R26, R29, RZ ;  /* 0x0000001d1a1f7223 */ /* 0x000fe200000100ff */
[----:B------:R-:W-:Y:S01]  /*14f0*/  FADD.FTZ R29, RZ, R29 ;  /* 0x0000001dff1d7221 */ /* 0x000fe20000010000 */
[----:B------:R-:W-:Y:S01]  /*1500*/  FADD.FTZ R33, -R22, R33 ;  /* 0x0000002116217221 */ /* 0x000fe20000010100 */
[----:B------:R-:W-:Y:S01]  /*1510*/  FFMA.FTZ R72, R26, R27, RZ ;  /* 0x0000001b1a487223 */ /* 0x000fe200000100ff */
[----:B------:R-:W-:Y:S01]  /*1520*/  FADD.FTZ R35, -R22, R35 ;  /* 0x0000002316237221 */ /* 0x000fe20000010100 */
[----:B------:R-:W-:Y:S01]  /*1530*/  FFMA.FTZ R37, R24, R28, R31 ;  /* 0x0000001c18257223 */ /* 0x000fe2000001001f */
[----:B------:R-:W-:Y:S01]  /*1540*/  FADD.FTZ R61, R28, R29 ;  /* 0x0000001d1c3d7221 */ /* 0x000fe20000010000 */
[-C--:B------:R-:W-:Y:S01]  /*1550*/  FMUL.FTZ R63, R33, R60.reuse ;  /* 0x0000003c213f7220 */ /* 0x080fe20000410000 */
        /* <DEDUP_REMOVED lines=22> */
.L_x_977:
[----:B------:R-:W-:Y:S01]  /*16c0*/  FADD.FTZ R28, RZ, R27 ;  /* 0x0000001bff1c7221 */ /* 0x000fe20000010000 */
[----:B------:R-:W-:Y:S01]  /*16d0*/  FMUL.FTZ R30, R29, R64 ;  /* 0x000000401d1e7220 */ /* 0x000fe20000410000 */
[----:B------:R-:W-:Y:S01]  /*16e0*/  FFMA.FTZ R24, R24, R25, RZ ;  /* 0x0000001918187223 */ /* 0x000fe200000100ff */
[C---:B------:R-:W-:Y:S01]  /*16f0*/  FFMA.FTZ R26, R63.reuse, R29, R72 ;  /* 0x0000001d3f1a7223 */ /* 0x040fe20000010048 */
[----:B------:R-:W-:Y:S01]  /*1700*/  FADD.FTZ R27, R28, R29 ;  /* 0x0000001d1c1b7221 */ /* 0x000fe20000010000 */
[----:B------:R-:W-:Y:S01]  /*1710*/  FADD.FTZ R28, RZ, R25 ;  /* 0x00000019ff1c7221 */ /* 0x000fe20000010000 */
[----:B------:R-:W-:Y:S01]  /*1720*/  FFMA.FTZ R29, R63, R30, R37 ;  /* 0x0000001e3f1d7223 */ /* 0x000fe20000010025 */
[----:B------:R-:W-:Y:S02]  /*1730*/  HADD2.F32 R33, -RZ, R41.H1_H1 ;  /* 0x30000029ff217230 */ /* 0x000fe40000004100 */
[----:B------:R-:W-:Y:S01]  /*1740*/  FFMA.FTZ R24, R74, R31, R24 ;  /* 0x0000001f4a187223 */ /* 0x000fe20000010018 */
[----:B------:R-:W-:Y:S01]  /*1750*/  FADD.FTZ R25, R28, R31 ;  /* 0x0000001f1c197221 */ /* 0x000fe20000010000 */
[----:B------:R-:W-:Y:S01]  /*1760*/  FMUL.FTZ R28, R31, R62 ;  /* 0x0000003e1f1c7220 */ /* 0x000fe20000410000 */
[----:B------:R-:W-:Y:S01]  /*1770*/  FADD.FTZ R31, R61, R30 ;  /* 0x0000001e3d1f7221 */ /* 0x000fe20000010000 */
[----:B------:R-:W-:-:S02]  /*1780*/  FADD.FTZ R33, -R22, R33 ;  /* 0x0000002116217221 */ /* 0x000fc40000010100 */
[----:B------:R-:W-:Y:S01]  /*1790*/  FFMA.FTZ R37, R74, R28, R29 ;  /* 0x0000001c4a257223 */ /* 0x000fe2000001001d */
[----:B------:R-:W-:Y:S02]  /*17a0*/  HADD2.F32 R29, -RZ, R41.H0_H0 ;  /* 0x20000029ff1d7230 */ /* 0x000fe40000004100 */
[----:B------:R-:W-:Y:S01]  /*17b0*/  FADD.FTZ R61, R28, R31 ;  /* 0x0000001f1c3d7221 */ /* 0x000fe20000010000 */
[----:B------:R-:W-:Y:S01]  /*17c0*/  FMUL.FTZ R65, R33, R60 ;  /* 0x0000003c21417220 */ /* 0x000fe20000410000 */
[----:B------:R-:W-:Y:S02]  /*17d0*/  HADD2.F32 R31, -RZ, R40.H1_H1 ;  /* 0x30000028ff1f7230 */ /* 0x000fe40000004100 */
[----:B------:R-:W-:-:S04]  /*17e0*/  FADD.FTZ R29, -R22, R29 ;  /* 0x0000001d161d7221 */ /* 0x000fc80000010100 */
        /* <DEDUP_REMOVED lines=21> */
.L_x_978:
[----:B------:R-:W-:Y:S01]  /*1940*/  FMUL.FTZ R28, R29, R64 ;  /* 0x000000401d1c7220 */ /* 0x000fe20000410000 */
[----:B------:R-:W-:Y:S01]  /*1950*/  FADD.FTZ R27, R27, R29 ;  /* 0x0000001d1b1b7221 */ /* 0x000fe20000010000 */
[----:B------:R-:W-:Y:S01]  /*1960*/  FFMA.FTZ R26, R63, R29, R26 ;  /* 0x0000001d3f1a7223 */ /* 0x000fe2000001001a */
[----:B------:R-:W-:Y:S01]  /*1970*/  FMUL.FTZ R30, R31, R62 ;  /* 0x0000003e1f1e7220 */ /* 0x000fe20000410000 */
[----:B------:R-:W-:Y:S01]  /*1980*/  FFMA.FTZ R29, R63, R28, R37 ;  /* 0x0000001c3f1d7223 */ /* 0x000fe20000010025 */
[----:B------:R-:W-:Y:S01]  /*1990*/  FFMA.FTZ R24, R65, R31, R24 ;  /* 0x0000001f41187223 */ /* 0x000fe20000010018 */
[--C-:B------:R-:W-:Y:S02]  /*19a0*/  HADD2.F32 R33, -RZ, R42.reuse.H1_H1 ;  /* 0x3000002aff217230 */ /* 0x100fe40000004100 */
[----:B------:R-:W-:Y:S01]  /*19b0*/  FADD.FTZ R25, R25, R31 ;  /* 0x0000001f19197221 */ /* 0x000fe20000010000 */
[----:B------:R-:W-:Y:S01]  /*19c0*/  FFMA.FTZ R65, R65, R30, R29 ;  /* 0x0000001e41417223 */ /* 0x000fe2000001001d */
[----:B------:R-:W-:-:S02]  /*19d0*/  HADD2.F32 R29, -RZ, R42.H0_H0 ;  /* 0x2000002aff1d7230 */ /* 0x000fc40000004100 */
[----:B------:R-:W-:Y:S01]  /*19e0*/  FADD.FTZ R31, R61, R28 ;  /* 0x0000001c3d1f7221 */ /* 0x000fe20000010000 */
[C---:B------:R-:W-:Y:S02]  /*19f0*/  FADD.FTZ R33, -R22.reuse, R33 ;  /* 0x0000002116217221 */ /* 0x040fe40000010100 */
[----:B------:R-:W-:Y:S01]  /*1a00*/  FADD.FTZ R29, -R22, R29 ;  /* 0x0000001d161d7221 */ /* 0x000fe20000010100 */
[----:B------:R-:W-:Y:S01]  /*1a10*/  FADD.FTZ R37, R30, R31 ;  /* 0x0000001f1e257221 */ /* 0x000fe20000010000 */
        /* <DEDUP_REMOVED lines=23> */
.L_x_979:
        /* <DEDUP_REMOVED lines=37> */
.L_x_980:
[----:B------:R-:W-:Y:S01]  /*1de0*/  FMUL.FTZ R30, R29, R64 ;  /* 0x000000401d1e7220 */ /* 0x000fe20000410000 */
[----:B------:R-:W-:Y:S01]  /*1df0*/  FADD.FTZ R28, R25, R31 ;  /* 0x0000001f191c7221 */ /* 0x000fe20000010000 */
[----:B------:R-:W-:Y:S01]  /*1e00*/  FADD.FTZ R27, R27, R29 ;  /* 0x0000001d1b1b7221 */ /* 0x000fe20000010000 */
[----:B------:R-:W-:Y:S01]  /*1e10*/  FFMA.FTZ R26, R61, R29, R26 ;  /* 0x0000001d3d1a7223 */ /* 0x000fe2000001001a */
[----:B------:R-:W-:Y:S01]  /*1e20*/  FFMA.FTZ R25, R65, R31, R24 ;  /* 0x0000001f41197223 */ /* 0x000fe20000010018 */
        /* <DEDUP_REMOVED lines=8> */
[----:B------:R-:W-:Y:S02]  /*1eb0*/  HADD2.F32 R31, -RZ, R16.H1_H1 ;  /* 0x30000010ff1f7230 */ /* 0x000fe40000004100 */
[----:B------:R-:W-:Y:S01]  /*1ec0*/  FADD.FTZ R29, -R22, R29 ;  /* 0x0000001d161d7221 */ /* 0x000fe20000010100 */
[----:B------:R-:W-:-:S03]  /*1ed0*/  FMUL.FTZ R72, R33, R60 ;  /* 0x0000003c21487220 */ /* 0x000fc60000410000 */
        /* <DEDUP_REMOVED lines=21> */
.L_x_981:
[----:B------:R-:W-:Y:S01]  /*2030*/  FADD.FTZ R24, R28, R31 ;  /* 0x0000001f1c187221 */ /* 0x000fe20000010000 */
[----:B------:R-:W-:Y:S01]  /*2040*/  FFMA.FTZ R28, R72, R31, R25 ;  /* 0x0000001f481c7223 */ /* 0x000fe20000010019 */
[----:B------:R-:W-:Y:S01]  /*2050*/  FMUL.FTZ R30, R29, R64 ;  /* 0x000000401d1e7220 */ /* 0x000fe20000410000 */
[--C-:B------:R-:W-:Y:S02]  /*2060*/  HADD2.F32 R25, -RZ, R8.reuse.H0_H0 ;  /* 0x20000008ff197230 */ /* 0x100fe40000004100 */
[----:B------:R-:W-:Y:S01]  /*2070*/  FADD.FTZ R27, R27, R29 ;  /* 0x0000001d1b1b7221 */ /* 0x000fe20000010000 */
[----:B------:R-:W-:Y:S02]  /*2080*/  HADD2.F32 R33, -RZ, R8.H1_H1 ;  /* 0x30000008ff217230 */ /* 0x000fe40000004100 */
[C---:B------:R-:W-:Y:S01]  /*2090*/  FFMA.FTZ R29, R61.reuse, R29, R26 ;  /* 0x0000001d3d1d7223 */ /* 0x040fe2000001001a */
[----:B------:R-:W-:Y:S01]  /*20a0*/  FFMA.FTZ R26, R61, R30, R65 ;  /* 0x0000001e3d1a7223 */ /* 0x000fe20000010041 */
[----:B------:R-:W-:Y:S01]  /*20b0*/  FMUL.FTZ R31, R31, R62 ;  /* 0x0000003e1f1f7220 */ /* 0x000fe20000410000 */
[----:B------:R-:W-:Y:S01]  /*20c0*/  FADD.FTZ R30, R37, R30 ;  /* 0x0000001e251e7221 */ /* 0x000fe20000010000 */
[C---:B------:R-:W-:Y:S01]  /*20d0*/  FADD.FTZ R25, -R22.reuse, R25 ;  /* 0x0000001916197221 */ /* 0x040fe20000010100 */
        /* <DEDUP_REMOVED lines=26> */
.L_x_982:
[----:B------:R-:W-:Y:S01]  /*2280*/  FMUL.FTZ R31, R30, R64 ;  /* 0x000000401e1f7220 */ /* 0x000fe20000410000 */
[----:B------:R-:W-:Y:S01]  /*2290*/  FADD.FTZ R26, R27, R30 ;  /* 0x0000001e1b1a7221 */ /* 0x000fe20000010000 */
[C---:B------:R-:W-:Y:S01]  /*22a0*/  FFMA.FTZ R27, R74.reuse, R30, R29 ;  /* 0x0000001e4a1b7223 */ /* 0x040fe2000001001d */
[----:B------:R-:W-:Y:S01]  /*22b0*/  FMUL.FTZ R30, R25, R62 ;  /* 0x0000003e191e7220 */ /* 0x000fe20000410000 */
[----:B------:R-:W-:Y:S01]  /*22c0*/  FFMA.FTZ R29, R74, R31, R72 ;  /* 0x0000001f4a1d7223 */ /* 0x000fe20000010048 */
[----:B------:R-:W-:Y:S01]  /*22d0*/  FADD.FTZ R31, R36, R31 ;  /* 0x0000001f241f7221 */ /* 0x000fe20000010000 */
[C---:B------:R-:W-:Y:S01]  /*22e0*/  FFMA.FTZ R28, R37.reuse, R25, R28 ;  /* 0x00000019251c7223 */ /* 0x040fe2000001001c */
[----:B------:R-:W-:Y:S02]  /*22f0*/  HADD2.F32 R33, -RZ, R14.H0_H0 ;  /* 0x2000000eff217230 */ /* 0x000fe40000004100 */
[----:B------:R-:W-:Y:S01]  /*2300*/  FFMA.FTZ R61, R37, R30, R29 ;  /* 0x0000001e253d7223 */ /* 0x000fe2000001001d */
[----:B------:R-:W-:Y:S01]  /*2310*/  FADD.FTZ R72, R30, R31 ;  /* 0x0000001f1e487221 */ /* 0x000fe20000010000 */
[----:B------:R-:W-:-:S02]  /*2320*/  HADD2.F32 R29, -RZ, R12.H0_H0 ;  /* 0x2000000cff1d7230 */ /* 0x000fc40000004100 */
[----:B------:R-:W-:-:S03]  /*2330*/  HADD2.F32 R31, -RZ, R12.H1_H1 ;  /* 0x3000000cff1f7230 */ /* 0x000fc60000004100 */
[C---:B------:R-:W-:Y:S02]  /*2340*/  FADD.FTZ R29, -R22.reuse, R29 ;  /* 0x0000001d161d7221 */ /* 0x040fe40000010100 */
[----:B------:R-:W-:Y:S02]  /*2350*/  FADD.FTZ R31, -R22, R31 ;  /* 0x0000001f161f7221 */ /* 0x000fe40000010100 */
[-C--:B------:R-:W-:Y:S02]  /*2360*/  FMUL.FTZ R30, R29, R60.reuse ;  /* 0x0000003c1d1e7220 */ /* 0x080fe40000410000 */
[----:B------:R-:W-:Y:S01]  /*2370*/  FMUL.FTZ R29, R31, R60 ;  /* 0x0000003c1f1d7220 */ /* 0x000fe20000410000 */
        /* <DEDUP_REMOVED lines=20> */
.L_x_983:
        /* <DEDUP_REMOVED lines=10> */
[----:B------:R-:W-:Y:S01]  /*2560*/  UIADD3 UR5, UR6, 0xd0, URZ ;  /* 0x000000d006057890 */ /* 0x000fe2000fffe03f */
[----:B------:R-:W-:Y:S01]  /*2570*/  ISETP.NE.AND P2, PT, R57, RZ, PT ;  /* 0x000000ff3900720c */ /* 0x000fe20003f45270 */
[----:B------:R-:W-:Y:S01]  /*2580*/  FADD.FTZ R34, R24, R25 ;  /* 0x0000001918227221 */ /* 0x000fe20000010000 */
[----:B------:R-:W1:Y:S01]  /*2590*/  SHFL.DOWN PT, R35, R36, 0x1, 0x1f ;  /* 0x08201f0024237f89 */ /* 0x000e6200000e0000 */
[----:B------:R-:W-:Y:S01]  /*25a0*/  FFMA.FTZ R24, R30, R33, R27 ;  /* 0x000000211e187223 */ /* 0x000fe2000001001b */
[----:B------:R-:W-:Y:S01]  /*25b0*/  FFMA.FTZ R25, R29, R31, R28 ;  /* 0x0000001f1d197223 */ /* 0x000fe2000001001c */
[----:B------:R-:W-:Y:S01]  /*25c0*/  FADD.FTZ R26, R26, R33 ;  /* 0x000000211a1a7221 */ /* 0x000fe20000010000 */
[----:B------:R-:W2:Y:S01]  /*25d0*/  SHFL.DOWN PT, R32, R37, 0x1, 0x1f ;  /* 0x08201f0025207f89 */ /* 0x000ea200000e0000 */
[----:B------:R-:W-:Y:S01]  /*25e0*/  FADD.FTZ R27, R34, R31 ;  /* 0x0000001f221b7221 */ /* 0x000fe20000010000 */
[----:B------:R-:W-:Y:S01]  /*25f0*/  BSSY B0, `(.L_x_984) ;  /* 0x000004f000007945 */ /* 0x000fe20003800000 */
[----:B------:R-:W-:Y:S01]  /*2600*/  ISETP.GT.U32.AND P4, PT, R57, 0x13, PT ;  /* 0x000000133900780c */ /* 0x000fe20003f84070 */
[----:B0-----:R-:W-:-:S06]  /*2610*/  ULEA UR5, UR11, UR5, 0x18 ;  /* 0x000000050b057291 */ /* 0x001fcc000f8ec03f */
        /* <DEDUP_REMOVED lines=76> */
.L_x_985:
[----:B------:R-:W-:Y:S05]  /*2ae0*/  BSYNC B0 ;  /* 0x0000000000007941 */ /* 0x000fea0003800000 */
.L_x_984:
        /* <DEDUP_REMOVED lines=158> */
.L_x_987:
[----:B------:R-:W-:Y:S05]  /*34d0*/  BSYNC B0 ;  /* 0x0000000000007941 */ /* 0x000fea0003800000 */
.L_x_986:
        /* <DEDUP_REMOVED lines=18> */
.L_x_989:
[----:B------:R-:W-:Y:S05]  /*3600*/  BSYNC B0 ;  /* 0x0000000000007941 */ /* 0x000fea0003800000 */
.L_x_988:
        /* <DEDUP_REMOVED lines=32> */
.L_x_992:
[----:B--2---:R-:W2:Y:S04]  /*3810*/  LDG.E.STRONG.GPU R26, desc[UR8][R24.64] ;  /* 0x00000008181a7981 */ /* 0x004ea8000c1ef900 */
[----:B--2---:R-:W-:Y:S01]  /*3820*/  CCTL.IVALL ;  /* 0x00000000ff00798f */ /* 0x004fe20002000000 */
[----:B------:R-:W-:Y:S05]  /*3830*/  YIELD ;  /* 0x0000000000007946 */ /* 0x000fea0003800000 */
[----:B------:R-:W-:-:S13]  /*3840*/  ISETP.NE.AND P0, PT, R26, R33, PT ;  /* 0x000000211a00720c */ /* 0x000fda0003f05270 */
[----:B------:R-:W-:Y:S05]  /*3850*/  @P0 BRA `(.L_x_992) ;  /* 0xfffffffc00ec0947 */ /* 0x000fea000383ffff */
.L_x_991:
        /* <DEDUP_REMOVED lines=17> */
.L_x_996:
        /* <DEDUP_REMOVED lines=115> */
.L_x_995:
        /* <DEDUP_REMOVED lines=61> */
.L_x_997:
[----:B------:R-:W-:-:S13]  /*4470*/  ISETP.NE.OR P0, PT, R33, RZ, P0 ;  /* 0x000000ff2100720c */ /* 0x000fda0000705670 */
[----:B------:R-:W-:Y:S05]  /*4480*/  @!P0 BRA `(.L_x_993) ;  /* 0x00000000007c8947 */ /* 0x000fea0003800000 */
.L_x_994:
        /* <DEDUP_REMOVED lines=31> */
.L_x_993:
        /* <DEDUP_REMOVED lines=11> */
.L_x_999:
[----:B------:R-:W-:Y:S05]  /*4730*/  BSYNC B0 ;  /* 0x0000000000007941 */ /* 0x000fea0003800000 */
.L_x_998:
        /* <DEDUP_REMOVED lines=16> */
.L_x_990:
[----:B------:R-:W1:Y:S01]  /*4840*/  S2UR UR6, SR_CgaCtaId ;  /* 0x00000000000679c3 */ /* 0x000e620000008800 */
[----:B------:R-:W-:Y:S01]  /*4850*/  UMOV UR5, 0x400 ;  /* 0x0000040000057882 */ /* 0x000fe20000000000 */
[--C-:B--2---:R-:W-:Y:S01]  /*4860*/  HADD2.F32 R27, -RZ, R45.reuse.H0_H0 ;  /* 0x2000002dff1b7230 */ /* 0x104fe20000004100 */
[----:B------:R-:W-:Y:S01]  /*4870*/  ULDC.64 UR14, c[0x0][0x290] ;  /* 0x0000a400000e7ab9 */ /* 0x000fe20000000a00 */
[----:B------:R-:W-:Y:S01]  /*4880*/  HADD2.F32 R45, -RZ, R45.H1_H1 ;  /* 0x3000002dff2d7230 */ /* 0x000fe20000004100 */
[----:B------:R-:W-:Y:S01]  /*4890*/  ISETP.GE.U32.AND P0, PT, R54, UR14, PT ;  /* 0x0000000e36007c0c */ /* 0x000fe2000bf06070 */
[----:B------:R-:W-:Y:S02]  /*48a0*/  HADD2.F32 R31, -RZ, R46.H0_H0 ;  /* 0x2000002eff1f7230 */ /* 0x000fe40000004100 */
[C---:B------:R-:W-:Y:S01]  /*48b0*/  FADD.FTZ R33, -R22.reuse, R27 ;  /* 0x0000001b16217221 */ /* 0x040fe20000010100 */
[----:B------:R-:W-:Y:S02]  /*48c0*/  HADD2.F32 R27, -RZ, R44.H1_H1 ;  /* 0x3000002cff1b7230 */ /* 0x000fe40000004100 */
[----:B------:R-:W-:Y:S01]  /*48d0*/  FADD.FTZ R45, -R22, R45 ;  /* 0x0000002d162d7221 */ /* 0x000fe20000010100 */
[----:B-1----:R-:W-:-:S09]  /*48e0*/  ULEA UR5, UR6, UR5, 0x18 ;  /* 0x0000000506057291 */ /* 0x002fd2000f8ec03f */
[----:B------:R0:W-:Y:S01]  /*48f0*/  @!P2 STS.64 [UR5+0xc0], R36 ;  /* 0x0000c024ff00a988 */ /* 0x0001e20008000a05 */
[----:B------:R-:W-:Y:S01]  /*4900*/  BAR.SYNC.DEFER_BLOCKING 0x0 ;  /* 0x0000000000007b1d */ /* 0x000fe20000010000 */
[----:B0-----:R-:W-:-:S05]  /*4910*/  FMUL.FTZ R36, R33, R60 ;  /* 0x0000003c21247220 */ /* 0x001fca0000410000 */
[----:B------:R-:W0:Y:S01]  /*4920*/  LDS.64 R24, [UR5+0xc0] ;  /* 0x0000c005ff187984 */ /* 0x000e220008000a00 */
[----:B------:R-:W-:Y:S02]  /*4930*/  ULDC UR5, c[0x0][0x2bc] ;  /* 0x0000af0000057ab9 */ /* 0x000fe40000000800 */
[----:B0-----:R-:W-:Y:S01]  /*4940*/  FMUL.FTZ R28, R24, UR5 ;  /* 0x00000005181c7c20 */ /* 0x001fe20008410000 */
[----:B------:R-:W-:Y:S01]  /*4950*/  FMUL.FTZ R29, R25, UR5 ;  /* 0x00000005191d7c20 */ /* 0x000fe20008410000 */
[----:B------:R-:W-:Y:S02]  /*4960*/  HADD2.F32 R25, -RZ, R44.H0_H0 ;  /* 0x2000002cff197230 */ /* 0x000fe40000004100 */
        /* <DEDUP_REMOVED lines=20> */
.L_x_1000:
        /* <DEDUP_REMOVED lines=20> */
.L_x_1002:
[----:B------:R-:W-:Y:S05]  /*4bf0*/  BSYNC B0 ;  /* 0x0000000000007941 */ /* 0x000fea0003800000 */
.L_x_1001:
[----:B0-----:R-:W-:Y:S01]  /*4c00*/  HADD2.F32 R27, -RZ, R46.H1_H1 ;  /* 0x3000002eff1b7230 */ /* 0x001fe20000004100 */
[----:B------:R-:W-:Y:S01]  /*4c10*/  ISETP.GE.U32.AND P2, PT, R53, UR14, PT ;  /* 0x0000000e35007c0c */ /* 0x000fe2000bf46070 */
[C---:B------:R-:W-:Y:S01]  /*4c20*/  FADD.FTZ R31, -R22.reuse, R31 ;  /* 0x0000001f161f7221 */ /* 0x040fe20000010100 */
[----:B------:R-:W-:Y:S01]  /*4c30*/  ISETP.GE.AND.EX P3, PT, R9, UR15, PT, P0 ;  /* 0x0000000f09007c0c */ /* 0x000fe2000bf66300 */
[----:B------:R-:W-:Y:S01]  /*4c40*/  HADD2.F32 R25, -RZ, R43.H0_H0 ;  /* 0x2000002bff197230 */ /* 0x000fe20000004100 */
[----:B------:R-:W-:Y:S01]  /*4c50*/  ISETP.GE.AND.EX P4, PT, R11, UR15, PT, P2 ;  /* 0x0000000f0b007c0c */ /* 0x000fe2000bf86320 */
[----:B------:R-:W-:Y:S01]  /*4c60*/  FADD.FTZ R27, -R22, R27 ;  /* 0x0000001b161b7221 */ /* 0x000fe20000010100 */
[----:B------:R-:W-:Y:S01]  /*4c70*/  HADD2.F32 R37, -RZ, R41.H0_H0 ;  /* 0x20000029ff257230 */ /* 0x000fe20000004100 */
[----:B------:R-:W-:Y:S01]  /*4c80*/  ISETP.GE.U32.AND P0, PT, R52, UR14, PT ;  /* 0x0000000e34007c0c */ /* 0x000fe2000bf06070 */
[----:B------:R-:W-:Y:S01]  /*4c90*/  HADD2.F32 R43, -RZ, R43.H1_H1 ;  /* 0x3000002bff2b7230 */ /* 0x000fe20000004100 */
[----:B------:R-:W-:Y:S01]  /*4ca0*/  ISETP.GE.U32.AND P2, PT, R51, UR14, PT ;  /* 0x0000000e33007c0c */ /* 0x000fe2000bf46070 */
[----:B------:R-:W-:Y:S01]  /*4cb0*/  HADD2.F32 R41, -RZ, R41.H1_H1 ;  /* 0x30000029ff297230 */ /* 0x000fe20000004100 */
[----:B------:R-:W-:Y:S01]  /*4cc0*/  ISETP.GT.U32.OR P3, PT, R57, 0x27f, P3 ;  /* 0x0000027f3900780c */ /* 0x000fe20001f64470 */
        /* <DEDUP_REMOVED lines=22> */
.L_x_1003:
        /* <DEDUP_REMOVED lines=20> */
.L_x_1005:
[----:B------:R-:W-:Y:S05]  /*4f70*/  BSYNC B0 ;  /* 0x0000000000007941 */ /* 0x000fea0003800000 */
.L_x_1004:
[C---:B------:R-:W-:Y:S01]  /*4f80*/  FADD.FTZ R37, -R22.reuse, R37 ;  /* 0x0000002516257221 */ /* 0x040fe20000010100 */
[----:B------:R-:W-:Y:S01]  /*4f90*/  FADD.FTZ R41, -R22, R41 ;  /* 0x0000002916297221 */ /* 0x000fe20000010100 */
[--C-:B0-----:R-:W-:Y:S02]  /*4fa0*/  HADD2.F32 R9, -RZ, R40.reuse.H0_H0 ;  /* 0x20000028ff097230 */ /* 0x101fe40000004100 */
[----:B------:R-:W-:Y:S02]  /*4fb0*/  HADD2.F32 R25, -RZ, R40.H1_H1 ;  /* 0x30000028ff197230 */ /* 0x000fe40000004100 */
        /* <DEDUP_REMOVED lines=21> */
.L_x_1006:
[----:B------:R-:W-:Y:S04]  /*5110*/  BSSY B0, `(.L_x_1007) ;  /* 0x0000014000007945 */ /* 0x000fe80003800000 */
[----:B------:R-:W-:Y:S05]  /*5120*/  @P4 BRA `(.L_x_1008) ;  /* 0x0000000000484947 */ /* 0x000fea0003800000 */
[C-C-:B------:R-:W-:Y:S01]  /*5130*/  FFMA.FTZ R24, R28.reuse, R34, R29.reuse ;  /* 0x000000221c187223 */ /* 0x140fe2000001001d */
[----:B------:R-:W-:Y:S01]  /*5140*/  FFMA.FTZ R26, R28, R36, R29 ;  /* 0x000000241c1a7223 */ /* 0x000fe2000001001d */
[----:B------:R-:W-:Y:S02]  /*5150*/  ULDC.64 UR12, c[0x0][0x288] ;  /* 0x0000a200000c7ab9 */ /* 0x000fe40000000a00 */
[----:B------:R-:W-:Y:S02]  /*5160*/  IMAD R30, R11, UR12, RZ ;  /* 0x0000000c0b1e7c24 */ /* 0x000fe4000f8e02ff */
[----:B------:R-:W-:Y:S01]  /*5170*/  FFMA.FTZ R9, R9, R64, -R24 ;  /* 0x0000004009097223 */ /* 0x000fe20000010818 */
[----:B------:R-:W-:Y:S01]  /*5180*/  FFMA.FTZ R11, R25, R62, -R26 ;  /* 0x0000003e190b7223 */ /* 0x000fe2000001081a */
[----:B------:R-:W-:Y:S01]  /*5190*/  MOV R24, R68 ;  /* 0x0000004400187202 */ /* 0x000fe20000000f00 */
[----:B------:R-:W-:Y:S01]  /*51a0*/  IMAD R27, R53, UR13, R30 ;  /* 0x0000000d351b7c24 */ /* 0x000fe2000f8e021e */
[----:B------:R-:W-:Y:S01]  /*51b0*/  MOV R25, R71 ;  /* 0x0000004700197202 */ /* 0x000fe20000000f00 */
        /* <DEDUP_REMOVED lines=9> */
.L_x_1008:
[----:B------:R-:W-:Y:S05]  /*5250*/  BSYNC B0 ;  /* 0x0000000000007941 */ /* 0x000fea0003800000 */
.L_x_1007:
[--C-:B0-----:R-:W-:Y:S01]  /*5260*/  HADD2.F32 R9, -RZ, R42.reuse.H0_H0 ;  /* 0x2000002aff097230 */ /* 0x101fe20000004100 */
[----:B------:R-:W-:Y:S01]  /*5270*/  ISETP.GE.U32.AND P3, PT, R50, UR14, PT ;  /* 0x0000000e32007c0c */ /* 0x000fe2000bf66070 */
[----:B------:R-:W-:Y:S01]  /*5280*/  HADD2.F32 R11, -RZ, R42.H1_H1 ;  /* 0x3000002aff0b7230 */ /* 0x000fe20000004100 */
[----:B------:R-:W-:Y:S01]  /*5290*/  ISETP.GE.U32.AND P4, PT, R49, UR14, PT ;  /* 0x0000000e31007c0c */ /* 0x000fe2000bf86070 */
[----:B------:R-:W-:Y:S01]  /*52a0*/  HADD2.F32 R25, -RZ, R12.H0_H0 ;  /* 0x2000000cff197230 */ /* 0x000fe20000004100 */
[----:B------:R-:W-:Y:S01]  /*52b0*/  ISETP.GE.U32.AND P6, PT, R48, UR14, PT ;  /* 0x0000000e30007c0c */ /* 0x000fe2000bfc6070 */
        /* <DEDUP_REMOVED lines=10> */
[----:B------:R-:W-:-:S02]  /*5360*/  HADD2.F32 R31, -RZ, R8.H1_H1 ;  /* 0x30000008ff1f7230 */ /* 0x000fc40000004100 */
[C---:B------:R-:W-:Y:S01]  /*5370*/  FADD.FTZ R43, -R22.reuse, R9 ;  /* 0x00000009162b7221 */ /* 0x040fe20000010100 */
[----:B------:R-:W-:Y:S02]  /*5380*/  HADD2.F32 R61, -RZ, R12.H1_H1 ;  /* 0x3000000cff3d7230 */ /* 0x000fe40000004100 */
[C---:B------:R-:W-:Y:S01]  /*5390*/  FADD.FTZ R45, -R22.reuse, R11 ;  /* 0x0000000b162d7221 */ /* 0x040fe20000010100 */
[C---:B------:R-:W-:Y:S01]  /*53a0*/  FADD.FTZ R11, -R22.reuse, R25 ;  /* 0x00000019160b7221 */ /* 0x040fe20000010100 */
[--C-:B------:R-:W-:Y:S02]  /*53b0*/  HADD2.F32 R9, -RZ, R39.reuse.H0_H0 ;  /* 0x20000027ff097230 */ /* 0x100fe40000004100 */
[C---:B------:R-:W-:Y:S01]  /*53c0*/  FADD.FTZ R41, -R22.reuse, R41 ;  /* 0x0000002916297221 */ /* 0x040fe20000010100 */
[C---:B------:R-:W-:Y:S01]  /*53d0*/  FADD.FTZ R37, -R22.reuse, R37 ;  /* 0x0000002516257221 */ /* 0x040fe20000010100 */
[C---:B------:R-:W-:Y:S01]  /*53e0*/  FADD.FTZ R33, -R22.reuse, R33 ;  /* 0x0000002116217221 */ /* 0x040fe20000010100 */
[C---:B------:R-:W-:Y:S01]  /*53f0*/  FADD.FTZ R35, -R22.reuse, R35 ;  /* 0x0000002316237221 */ /* 0x040fe20000010100 */
[C---:B------:R-:W-:Y:S01]  /*5400*/  FADD.FTZ R27, -R22.reuse, R27 ;  /* 0x0000001b161b7221 */ /* 0x040fe20000010100 */
[C---:B------:R-:W-:Y:S01]  /*5410*/  ISETP.GT.U32.OR P0, PT, R57.reuse, 0x27f, P0 ;  /* 0x0000027f3900780c */ /* 0x040fe20000704470 */
[C---:B------:R-:W-:Y:S01]  /*5420*/  FADD.FTZ R31, -R22.reuse, R31 ;  /* 0x0000001f161f7221 */ /* 0x040fe20000010100 */
[C---:B------:R-:W-:Y:S01]  /*5430*/  ISETP.GT.U32.OR P2, PT, R57.reuse, 0x27f, P2 ;  /* 0x0000027f3900780c */ /* 0x040fe20001744470 */
[----:B------:R-:W-:Y:S01]  /*5440*/  FADD.FTZ R25, -R22, R61 ;  /* 0x0000003d16197221 */ /* 0x000fe20000010100 */
[C---:B------:R-:W-:Y:S01]  /*5450*/  ISETP.GT.U32.OR P3, PT, R57.reuse, 0x27f, P3 ;  /* 0x0000027f3900780c */ /* 0x040fe20001f64470 */
        /* <DEDUP_REMOVED lines=24> */
.L_x_1009:
        /* <DEDUP_REMOVED lines=20> */
.L_x_1011:
[----:B------:R-:W-:Y:S05]  /*5720*/  BSYNC B0 ;  /* 0x0000000000007941 */ /* 0x000fea0003800000 */
.L_x_1010:
        /* <DEDUP_REMOVED lines=23> */
.L_x_1012:
        /* <DEDUP_REMOVED lines=20> */
.L_x_1014:
[----:B------:R-:W-:Y:S05]  /*59e0*/  BSYNC B0 ;  /* 0x0000000000007941 */ /* 0x000fea0003800000 */
.L_x_1013:
[--C-:B------:R-:W-:Y:S02]  /*59f0*/  HADD2.F32 R9, -RZ, R16.reuse.H0_H0 ;  /* 0x20000010ff097230 */ /* 0x100fe40000004100 */
[-C--:B------:R-:W-:Y:S01]  /*5a00*/  FMUL.FTZ R22, R33, R60.reuse ;  /* 0x0000003c21167220 */ /* 0x080fe20000410000 */
[----:B0-----:R-:W-:Y:S02]  /*5a10*/  HADD2.F32 R13, -RZ, R16.H1_H1 ;  /* 0x30000010ff0d7230 */ /* 0x001fe40000004100 */
        /* <DEDUP_REMOVED lines=20> */
.L_x_1015:
        /* <DEDUP_REMOVED lines=20> */
.L_x_1017:
[----:B------:R-:W-:Y:S05]  /*5ca0*/  BSYNC B0 ;  /* 0x0000000000007941 */ /* 0x000fea0003800000 */
.L_x_1016:
        /* <DEDUP_REMOVED lines=23> */
.L_x_1018:
[----:B------:R-:W-:Y:S04]  /*5e20*/  BSSY B0, `(.L_x_1019) ;  /* 0x0000014000007945 */ /* 0x000fe80003800000 */
[----:B------:R-:W-:Y:S05]  /*5e30*/  @P4 BRA `(.L_x_1020) ;  /* 0x0000000000484947 */ /* 0x000fea0003800000 */
[C-C-:B------:R-:W-:Y:S01]  /*5e40*/  FFMA.FTZ R8, R28.reuse, R20, R29.reuse ;  /* 0x000000141c087223 */ /* 0x140fe2000001001d */
[----:B------:R-:W-:Y:S01]  /*5e50*/  FFMA.FTZ R10, R28, R22, R29 ;  /* 0x000000161c0a7223 */ /* 0x000fe2000001001d */
[----:B------:R-:W-:Y:S02]  /*5e60*/  ULDC.64 UR12, c[0x0][0x288] ;  /* 0x0000a200000c7ab9 */ /* 0x000fe40000000a00 */
[----:B------:R-:W-:Y:S01]  /*5e70*/  FFMA.FTZ R15, R9, R64, -R8 ;  /* 0x00000040090f7223 */ /* 0x000fe20000010808 */
[----:B------:R-:W-:Y:S01]  /*5e80*/  MOV R8, R68 ;  /* 0x0000004400087202 */ /* 0x000fe20000000f00 */
[----:B------:R-:W-:Y:S01]  /*5e90*/  IMAD R16, R19, UR12, RZ ;  /* 0x0000000c13107c24 */ /* 0x000fe2000f8e02ff */
[----:B------:R-:W-:Y:S01]  /*5ea0*/  MOV R9, R71 ;  /* 0x0000004700097202 */ /* 0x000fe20000000f00 */
[----:B------:R-:W-:Y:S01]  /*5eb0*/  FFMA.FTZ R17, R13, R62, -R10 ;  /* 0x0000003e0d117223 */ /* 0x000fe2000001080a */
[----:B------:R-:W-:Y:S01]  /*5ec0*/  FMUL.FTZ R15, R15, R60 ;  /* 0x0000003c0f0f7220 */ /* 0x000fe20000410000 */
[----:B------:R-:W-:-:S04]  /*5ed0*/  IMAD.WIDE.U32 R12, R49, UR12, R8 ;  /* 0x0000000c310c7c25 */ /* 0x000fc8000f8e0008 */
        /* <DEDUP_REMOVED lines=8> */
.L_x_1020:
[----:B------:R-:W-:Y:S05]  /*5f60*/  BSYNC B0 ;  /* 0x0000000000007941 */ /* 0x000fea0003800000 */
.L_x_1019:
        /* <DEDUP_REMOVED lines=23> */
.L_x_1021:
        /* <DEDUP_REMOVED lines=19> */
.L_x_1023:
[----:B------:R-:W-:Y:S05]  /*6210*/  BSYNC B0 ;  /* 0x0000000000007941 */ /* 0x000fea0003800000 */
.L_x_1022:
[----:B0-----:R-:W0:Y:S01]  /*6220*/  LDC R9, c[0x0][0x10] ;  /* 0x00000400ff097b82 */ /* 0x001e220000000800 */
[----:B------:R-:W-:Y:S02]  /*6230*/  IADD3 R47, R47, 0x1, RZ ;  /* 0x000000012f2f7810 */ /* 0x000fe40007ffe0ff */
[----:B0-----:R-:W-:-:S04]  /*6240*/  IADD3 R56, R9, R56, RZ ;  /* 0x0000003809387210 */ /* 0x001fc80007ffe0ff */
[----:B------:R-:W-:-:S13]  /*6250*/  ISETP.GE.AND P0, PT, R56, UR4, PT ;  /* 0x0000000438007c0c */ /* 0x000fda000bf06270 */
[----:B------:R-:W-:Y:S05]  /*6260*/  @!P0 BRA `(.L_x_1024) ;  /* 0xffffffa000348947 */ /* 0x000fea000383ffff */
.L_x_973:
        /* <DEDUP_REMOVED lines=19> */
.L_x_1026:
[----:B------:R-:W-:Y:S05]  /*63a0*/  BSYNC B0 ;  /* 0x0000000000007941 */ /* 0x000fea0003800000 */
.L_x_1025:
        /* <DEDUP_REMOVED lines=11> */
.L_x_1028:
[----:B------:R-:W2:Y:S04]  /*6460*/  LDG.E.STRONG.GPU R5, desc[UR8][R2.64] ;  /* 0x0000000802057981 */ /* 0x000ea8000c1ef900 */
[----:B--2---:R-:W-:Y:S01]  /*6470*/  CCTL.IVALL ;  /* 0x00000000ff00798f */ /* 0x004fe20002000000 */
[----:B------:R-:W-:Y:S05]  /*6480*/  YIELD ;  /* 0x0000000000007946 */ /* 0x000fea0003800000 */
[----:B------:R-:W-:-:S13]  /*6490*/  ISETP.NE.AND P0, PT, R5, R0, PT ;  /* 0x000000000500720c */ /* 0x000fda0003f05270 */
[----:B------:R-:W-:Y:S05]  /*64a0*/  @P0 BRA `(.L_x_1028) ;  /* 0xfffffffc00ec0947 */ /* 0x000fea000383ffff */
.L_x_1027:
        /* <DEDUP_REMOVED lines=24> */
.L_x_1029:
        /* <DEDUP_REMOVED lines=25> */
.L_x_1030:
        /* <DEDUP_REMOVED lines=12> */
.L_x_3242:


//--------------------- .text._Z35group_norm_nhwc_bwd_one_pass_kernelI11Fp16IOBf16WLi512ELi40ELi640EEv26Group_norm_nhwc_bwd_params --------------------------
	.section	.text._Z35group_norm_nhwc_bwd_one_pass_kernelI11Fp16IOBf16WLi512ELi40ELi640EEv26Group_norm_nhwc_bwd_params,"ax",@progbits
	.align	128
        .global         _Z35group_norm_nhwc_bwd_one_pass_kernelI11Fp16IOBf16WLi512ELi40ELi640EEv26Group_norm_nhwc_bwd_params
        .type           _Z35group_norm_nhwc_bwd_one_pass_kernelI11Fp16IOBf16WLi512ELi40ELi640EEv26Group_norm_nhwc_bwd_params,@function
        .size           _Z35group_norm_nhwc_bwd_one_pass_kernelI11Fp16IOBf16WLi512ELi40ELi640EEv26Group_norm_nhwc_bwd_params,(.L_x_3243 - _Z35group_norm_nhwc_bwd_one_pass_kernelI11Fp16IOBf16WLi512ELi40ELi640EEv26Group_norm_nhwc_bwd_params)
        .other          _Z35group_norm_nhwc_bwd_one_pass_kernelI11Fp16IOBf16WLi512ELi40ELi640EEv26Group_norm_nhwc_bwd_params,@"STO_CUDA_ENTRY STV_DEFAULT"
_Z35group_norm_nhwc_bwd_one_pass_kernelI11Fp16IOBf16WLi512ELi40ELi640EEv26Group_norm_nhwc_bwd_params:
.text._Z35group_norm_nhwc_bwd_one_pass_kernelI11Fp16IOBf16WLi512ELi40ELi640EEv26Group_norm_nhwc_bwd_params:
        /* <DEDUP_REMOVED lines=61> */
.L_x_1114:
        /* <DEDUP_REMOVED lines=65> */
[----:B------:R-:W-:Y:S02]  /*07e0*/  @!P2 MOV R16, R88 ;  /* 0x000000580010a202 */ /* 0x000fe40000000f00 */
[----:B------:R-:W-:Y:S01]  /*07f0*/  SHF.R.S32.HI R27, RZ, 0x1f, R56 ;  /* 0x0000001fff1b7819 */ /* 0x000fe20000011438 */
[----:B------:R-:W-:Y:S01]  /*0800*/  @P1 IMAD.WIDE.U32 R14, R61, R22, R90 ;  /* 0x000000163d0e1225 */ /* 0x000fe200078e005a */
[----:B------:R-:W-:Y:S02]  /*0810*/  CS2R R42, SRZ ;  /* 0x00000000002a7805 */ /* 0x000fe4000001ff00 */
[----:B------:R-:W-:-:S02]  /*0820*/  CS2R R40, SRZ ;  /* 0x0000000000287805 */ /* 0x000fc4000001ff00 */
[----:B------:R-:W-:Y:S01]  /*0830*/  SHF.R.S32.HI R33, RZ, 0x1f, R54 ;  /* 0x0000001fff217819 */ /* 0x000fe20000011436 */
[----:B------:R-:W1:Y:S01]  /*0840*/  @!P5 LDC.64 R8, c[0x0][0x288] ;  /* 0x0000a200ff08db82 */ /* 0x000e620000000a00 */
[----:B------:R-:W-:Y:S01]  /*0850*/  @P1 IADD3 R23, R15, R23, RZ ;  /* 0x000000170f171210 */ /* 0x000fe20007ffe0ff */
[----:B------:R-:W-:Y:S01]  /*0860*/  ULDC.64 UR12, c[0x0][0x248] ;  /* 0x00009200000c7ab9 */ /* 0x000fe20000000a00 */
[C---:B------:R-:W-:Y:S02]  /*0870*/  @P1 SHF.L.U32 R15, R14.reuse, 0x1, RZ ;  /* 0x000000010e0f1819 */ /* 0x040fe400000006ff */
[----:B------:R-:W-:Y:S01]  /*0880*/  @P1 SHF.L.U64.HI R18, R14, 0x1, R23 ;  /* 0x000000010e121819 */ /* 0x000fe20000010217 */
[----:B----4-:R-:W-:Y:S01]  /*0890*/  @!P2 IMAD R17, R17, R6, RZ ;  /* 0x000000061111a224 */ /* 0x010fe200078e02ff */
[C---:B--2---:R-:W-:Y:S02]  /*08a0*/  @P1 IADD3 R14, P0, R15.reuse, R12, RZ ;  /* 0x0000000c0f0e1210 */ /* 0x044fe40007f1e0ff */
[----:B0-----:R-:W-:Y:S01]  /*08b0*/  @P1 IADD3 R34, P3, R15, R34, RZ ;  /* 0x000000220f221210 */ /* 0x001fe20007f7e0ff */
[----:B------:R-:W-:Y:S01]  /*08c0*/  @!P2 IMAD R23, R60, R7, R17 ;  /* 0x000000073c17a224 */ /* 0x000fe200078e0211 */
[----:B------:R-:W-:-:S02]  /*08d0*/  @!P2 MOV R17, R91 ;  /* 0x0000005b0011a202 */ /* 0x000fc40000000f00 */
[----:B------:R-:W-:Y:S01]  /*08e0*/  @P1 IADD3.X R15, R18, R13, RZ, P0, !PT ;  /* 0x0000000d120f1210 */ /* 0x000fe200007fe4ff */
[----:B------:R-:W-:Y:S02]  /*08f0*/  @!P2 IMAD.WIDE.U32 R16, R60, R6, R16 ;  /* 0x000000063c10a225 */ /* 0x000fe400078e0010 */
[----:B------:R-:W0:Y:S01]  /*0900*/  @!P4 LDC.64 R6, c[0x0][0x288] ;  /* 0x0000a200ff06cb82 */ /* 0x000e220000000a00 */
[----:B------:R-:W-:Y:S01]  /*0910*/  @P1 IADD3.X R35, R18, R35, RZ, P3, !PT ;  /* 0x0000002312231210 */ /* 0x000fe20001ffe4ff */
[----:B------:R2:W5:Y:S01]  /*0920*/  @P1 LDG.E R44, desc[UR14][R14.64] ;  /* 0x0000000e0e2c1981 */ /* 0x000562000c1e1900 */
[----:B------:R-:W-:Y:S02]  /*0930*/  @!P2 SHF.L.U32 R13, R16, 0x1, RZ ;  /* 0x00000001100da819 */ /* 0x000fe400000006ff */
[----:B------:R-:W-:Y:S02]  /*0940*/  ISETP.GE.U32.AND P3, PT, R57, UR18, PT ;  /* 0x0000001239007c0c */ /* 0x000fe4000bf66070 */
[----:B---3--:R-:W-:-:S02]  /*0950*/  @!P2 IADD3 R18, P6, R13, R10, RZ ;  /* 0x0000000a0d12a210 */ /* 0x008fc40007fde0ff */
[----:B------:R-:W-:Y:S02]  /*0960*/  @!P2 IADD3 R17, R17, R23, RZ ;  /* 0x000000171111a210 */ /* 0x000fe40007ffe0ff */
[----:B-1----:R-:W-:Y:S01]  /*0970*/  @!P2 IADD3 R10, P0, R13, R4, RZ ;  /* 0x000000040d0aa210 */ /* 0x002fe20007f1e0ff */
[----:B------:R-:W-:Y:S01]  /*0980*/  @!P5 IMAD R4, R19, R8, RZ ;  /* 0x000000081304d224 */ /* 0x000fe200078e02ff */
[----:B------:R-:W-:Y:S01]  /*0990*/  ISETP.GE.AND.EX P3, PT, R25, UR19, PT, P3 ;  /* 0x0000001319007c0c */ /* 0x000fe2000bf66330 */
[----:B------:R-:W1:Y:S01]  /*09a0*/  @!P5 LDC.64 R12, c[0x0][0x230] ;  /* 0x00008c00ff0cdb82 */ /* 0x000e620000000a00 */
[----:B--2---:R-:W-:Y:S02]  /*09b0*/  @!P5 MOV R14, R88 ;  /* 0x00000058000ed202 */ /* 0x004fe40000000f00 */
[----:B------:R-:W-:Y:S01]  /*09c0*/  @!P5 MOV R15, R91 ;  /* 0x0000005b000fd202 */ /* 0x000fe20000000f00 */
[----:B------:R-:W-:Y:S01]  /*09d0*/  @!P5 IMAD R23, R59, R9, R4 ;  /* 0x000000093b17d224 */ /* 0x000fe200078e0204 */
[----:B------:R-:W-:-:S02]  /*09e0*/  ISETP.GT.U32.OR P3, PT, R62, 0x27f, P3 ;  /* 0x0000027f3e00780c */ /* 0x000fc40001f64470 */
[----:B------:R-:W-:Y:S01]  /*09f0*/  @!P2 SHF.L.U64.HI R20, R16, 0x1, R17 ;  /* 0x000000011014a819 */ /* 0x000fe20000010211 */
[----:B------:R-:W-:Y:S01]  /*0a00*/  @!P5 IMAD.WIDE.U32 R8, R59, R8, R14 ;  /* 0x000000083b08d225 */ /* 0x000fe200078e000e */
[----:B------:R-:W2:Y:S02]  /*0a10*/  @!P5 LDC.64 R16, c[0x0][0x228] ;  /* 0x00008a00ff10db82 */ /* 0x000ea40000000a00 */
[C---:B------:R-:W-:Y:S01]  /*0a20*/  @!P2 IADD3.X R19, R20.reuse, R11, RZ, P6, !PT ;  /* 0x0000000b1413a210 */ /* 0x040fe200037fe4ff */
[----:B0-----:R-:W-:Y:S01]  /*0a30*/  @!P4 IMAD R4, R21, R6, RZ ;  /* 0x000000061504c224 */ /* 0x001fe200078e02ff */
[----:B------:R-:W-:Y:S02]  /*0a40*/  @!P2 IADD3.X R11, R20, R5, RZ, P0, !PT ;  /* 0x00000005140ba210 */ /* 0x000fe400007fe4ff */
[----:B------:R-:W-:Y:S02]  /*0a50*/  @!P5 IADD3 R5, R9, R23, RZ ;  /* 0x000000170905d210 */ /* 0x000fe40007ffe0ff */
[----:B------:R-:W0:Y:S01]  /*0a60*/  @!P4 LDC.64 R14, c[0x0][0x230] ;  /* 0x00008c00ff0ecb82 */ /* 0x000e220000000a00 */
[----:B------:R-:W-:Y:S01]  /*0a70*/  @!P5 SHF.L.U32 R21, R8, 0x1, RZ ;  /* 0x000000010815d819 */ /* 0x000fe200000006ff */
[----:B------:R-:W-:Y:S01]  /*0a80*/  @!P4 IMAD R29, R58, R7, R4 ;  /* 0x000000073a1dc224 */ /* 0x000fe200078e0204 */
[----:B------:R-:W-:Y:S01]  /*0a90*/  @!P5 SHF.L.U64.HI R20, R8, 0x1, R5 ;  /* 0x000000010814d819 */ /* 0x000fe20000010205 */
[----:B------:R3:W5:Y:S01]  /*0aa0*/  @!P2 LDG.E R45, desc[UR14][R18.64] ;  /* 0x0000000e122da981 */ /* 0x000762000c1e1900 */
[----:B------:R-:W-:-:S03]  /*0ab0*/  ISETP.GE.U32.AND P0, PT, R56, UR18, PT ;  /* 0x0000001238007c0c */ /* 0x000fc6000bf06070 */
[----:B------:R-:W4:Y:S01]  /*0ac0*/  @!P4 LDC.64 R8, c[0x0][0x228] ;  /* 0x00008a00ff08cb82 */ /* 0x000f220000000a00 */
[----:B------:R-:W-:Y:S01]  /*0ad0*/  ISETP.GE.AND.EX P0, PT, R27, UR19, PT, P0 ;  /* 0x000000131b007c0c */ /* 0x000fe2000bf06300 */
[----:B------:R2:W5:Y:S06]  /*0ae0*/  @!P2 LDG.E R43, desc[UR14][R10.64] ;  /* 0x0000000e0a2ba981 */ /* 0x00056c000c1e1900 */
[----:B------:R-:W4:Y:S01]  /*0af0*/  @!P3 LDC.64 R4, c[0x0][0x288] ;  /* 0x0000a200ff04bb82 */ /* 0x000f220000000a00 */
[----:B---3--:R-:W-:Y:S02]  /*0b00*/  @!P4 MOV R18, R88 ;  /* 0x000000580012c202 */ /* 0x008fe40000000f00 */
[----:B------:R-:W-:-:S02]  /*0b10*/  @!P4 MOV R19, R91 ;  /* 0x0000005b0013c202 */ /* 0x000fc40000000f00 */
[----:B------:R-:W-:Y:S01]  /*0b20*/  ISETP.GT.U32.OR P0, PT, R62, 0x27f, P0 ;  /* 0x0000027f3e00780c */ /* 0x000fe20000704470 */
[----:B------:R-:W-:Y:S01]  /*0b30*/  @!P4 IMAD.WIDE.U32 R6, R58, R6, R18 ;  /* 0x000000063a06c225 */ /* 0x000fe200078e0012 */
[C---:B-1----:R-:W-:Y:S02]  /*0b40*/  @!P5 IADD3 R22, P6, R21.reuse, R12, RZ ;  /* 0x0000000c1516d210 */ /* 0x042fe40007fde0ff */
[----:B--2---:R-:W-:Y:S02]  /*0b50*/  @!P5 IADD3 R12, P2, R21, R16, RZ ;  /* 0x00000010150cd210 */ /* 0x004fe40007f5e0ff */
[----:B------:R-:W-:Y:S02]  /*0b60*/  @!P4 IADD3 R7, R7, R29, RZ ;  /* 0x0000001d0707c210 */ /* 0x000fe40007ffe0ff */
[----:B------:R-:W-:Y:S02]  /*0b70*/  @!P4 SHF.L.U32 R21, R6, 0x1, RZ ;  /* 0x000000010615c819 */ /* 0x000fe400000006ff */
[----:B------:R-:W-:-:S03]  /*0b80*/  @!P5 IADD3.X R23, R20, R13, RZ, P6, !PT ;  /* 0x0000000d1417d210 */ /* 0x000fc600037fe4ff */
[----:B------:R-:W1:Y:S01]  /*0b90*/  @!P0 LDC.64 R10, c[0x0][0x230] ;  /* 0x00008c00ff0a8b82 */ /* 0x000e620000000a00 */
[----:B------:R-:W-:Y:S02]  /*0ba0*/  @!P5 IADD3.X R13, R20, R17, RZ, P2, !PT ;  /* 0x00000011140dd210 */ /* 0x000fe400017fe4ff */
[----:B------:R-:W-:Y:S01]  /*0bb0*/  @!P4 SHF.L.U64.HI R24, R6, 0x1, R7 ;  /* 0x000000010618c819 */ /* 0x000fe20000010207 */
[----:B------:R2:W5:Y:S01]  /*0bc0*/  @!P5 LDG.E R41, desc[UR14][R22.64] ;  /* 0x0000000e1629d981 */ /* 0x000562000c1e1900 */
[----:B0-----:R-:W-:-:S03]  /*0bd0*/  @!P4 IADD3 R18, P2, R21, R14, RZ ;  /* 0x0000000e1512c210 */ /* 0x001fc60007f5e0ff */
[----:B------:R-:W0:Y:S01]  /*0be0*/  @!P0 LDC.64 R6, c[0x0][0x288] ;  /* 0x0000a200ff068b82 */ /* 0x000e220000000a00 */
[----:B------:R3:W5:Y:S01]  /*0bf0*/  @!P5 LDG.E R40, desc[UR14][R12.64] ;  /* 0x0000000e0c28d981 */ /* 0x000762000c1e1900 */
[C---:B------:R-:W-:Y:S02]  /*0c00*/  @!P4 IADD3.X R19, R24.reuse, R15, RZ, P2, !PT ;  /* 0x0000000f1813c210 */ /* 0x040fe400017fe4ff */
[----:B----4-:R-:W-:Y:S01]  /*0c10*/  @!P4 IADD3 R20, P5, R21, R8, RZ ;  /* 0x000000081514c210 */ /* 0x010fe20007fbe0ff */
[----:B------:R-:W-:Y:S01]  /*0c20*/  @!P3 IMAD R8, R25, R4, RZ ;  /* 0x000000041908b224 */ /* 0x000fe200078e02ff */
[----:B--2---:R-:W-:Y:S01]  /*0c30*/  SHF.R.S32.HI R23, RZ, 0x1f, R55 ;  /* 0x0000001fff177819 */ /* 0x004fe20000011437 */
[----:B------:R2:W5:Y:S01]  /*0c40*/  @!P4 LDG.E R42, desc[UR14][R18.64] ;  /* 0x0000000e122ac981 */ /* 0x000562000c1e1900 */
[----:B------:R-:W-:Y:S01]  /*0c50*/  ISETP.GE.U32.AND P2, PT, R55, UR18, PT ;  /* 0x0000001237007c0c */ /* 0x000fe2000bf46070 */
[----:B------:R-:W4:Y:S01]  /*0c60*/  @!P3 LDC.64 R16, c[0x0][0x230] ;  /* 0x00008c00ff10bb82 */ /* 0x000f220000000a00 */
[----:B------:R-:W-:Y:S01]  /*0c70*/  @!P4 IADD3.X R21, R24, R9, RZ, P5, !PT ;  /* 0x000000091815c210 */ /* 0x000fe20002ffe4ff */
[----:B------:R-:W-:Y:S01]  /*0c80*/  @!P3 IMAD R5, R57, R5, R8 ;  /* 0x000000053905b224 */ /* 0x000fe200078e0208 */
[----:B------:R-:W-:-:S02]  /*0c90*/  ISETP.GE.AND.EX P2, PT, R23, UR19, PT, P2 ;  /* 0x0000001317007c0c */ /* 0x000fc4000bf46320 */
[----:B------:R-:W-:Y:S02]  /*0ca0*/  @!P3 MOV R8, R88 ;  /* 0x000000580008b202 */ /* 0x000fe40000000f00 */
[----:B------:R-:W-:Y:S01]  /*0cb0*/  @!P3 MOV R9, R91 ;  /* 0x0000005b0009b202 */ /* 0x000fe20000000f00 */
[----:B------:R-:W1:Y:S01]  /*0cc0*/  @!P3 LDC.64 R14, c[0x0][0x228] ;  /* 0x00008a00ff0ebb82 */ /* 0x000e620000000a00 */
[----:B------:R-:W-:Y:S01]  /*0cd0*/  ISETP.GT.U32.OR P2, PT, R62, 0x27f, P2 ;  /* 0x0000027f3e00780c */ /* 0x000fe20001744470 */
[----:B------:R-:W-:Y:S01]  /*0ce0*/  @!P3 IMAD.WIDE.U32 R8, R57, R4, R8 ;  /* 0x000000043908b225 */ /* 0x000fe200078e0008 */
[----:B------:R-:W-:-:S05]  /*0cf0*/  HFMA2.MMA R4, -RZ, RZ, 0, 0 ;  /* 0x00000000ff047435 */ /* 0x000fca00000001ff */
[----:B---3--:R-:W3:Y:S01]  /*0d00*/  @!P0 LDC.64 R12, c[0x0][0x228] ;  /* 0x00008a00ff0c8b82 */ /* 0x008ee20000000a00 */
[----:B------:R-:W-:Y:S02]  /*0d10*/  @!P3 IADD3 R5, R9, R5, RZ ;  /* 0x000000050905b210 */ /* 0x000fe40007ffe0ff */
[C---:B------:R-:W-:Y:S02]  /*0d20*/  @!P3 SHF.L.U32 R25, R8.reuse, 0x1, RZ ;  /* 0x000000010819b819 */ /* 0x040fe400000006ff */
[----:B------:R-:W-:Y:S01]  /*0d30*/  @!P3 SHF.L.U64.HI R22, R8, 0x1, R5 ;  /* 0x000000010816b819 */ /* 0x000fe20000010205 */
[----:B0-----:R-:W-:Y:S01]  /*0d40*/  @!P0 IMAD R27, R27, R6, RZ ;  /* 0x000000061b1b8224 */ /* 0x001fe200078e02ff */
[----:B--2---:R-:W-:Y:S01]  /*0d50*/  @!P0 MOV R18, R88 ;  /* 0x0000005800128202 */ /* 0x004fe20000000f00 */
[----:B------:R-:W0:Y:S01]  /*0d60*/  @!P2 LDC.64 R8, c[0x0][0x288] ;  /* 0x0000a200ff08ab82 */ /* 0x000e220000000a00 */
[----:B------:R-:W-:Y:S01]  /*0d70*/  @!P0 MOV R19, R91 ;  /* 0x0000005b00138202 */ /* 0x000fe20000000f00 */
[----:B------:R4:W5:Y:S01]  /*0d80*/  @!P4 LDG.E R4, desc[UR14][R20.64] ;  /* 0x0000000e1404c981 */ /* 0x000962000c1e1900 */
[----:B------:R-:W-:Y:S01]  /*0d90*/  @!P0 IMAD R27, R56, R7, R27 ;  /* 0x00000007381b8224 */ /* 0x000fe200078e021b */
[----:B------:R-:W-:Y:S01]  /*0da0*/  ISETP.GE.U32.AND P4, PT, R54, UR18, PT ;  /* 0x0000001236007c0c */ /* 0x000fe2000bf86070 */
[----:B------:R-:W-:-:S03]  /*0db0*/  @!P0 IMAD.WIDE.U32 R6, R56, R6, R18 ;  /* 0x0000000638068225 */ /* 0x000fc600078e0012 */
[----:B------:R-:W-:Y:S01]  /*0dc0*/  ISETP.GE.AND.EX P4, PT, R33, UR19, PT, P4 ;  /* 0x0000001321007c0c */ /* 0x000fe2000bf86340 */
[----:B------:R-:W2:Y:S01]  /*0dd0*/  @!P2 LDC.64 R28, c[0x0][0x228] ;  /* 0x00008a00ff1cab82 */ /* 0x000ea20000000a00 */
[----:B----4-:R-:W-:Y:S01]  /*0de0*/  @!P3 IADD3 R20, P5, R25, R16, RZ ;  /* 0x000000101914b210 */ /* 0x010fe20007fbe0ff */
[----:B------:R-:W-:Y:S01]  /*0df0*/  HFMA2.MMA R5, -RZ, RZ, 0, 0 ;  /* 0x00000000ff057435 */ /* 0x000fe200000001ff */
[----:B------:R-:W-:Y:S02]  /*0e00*/  @!P0 IADD3 R7, R7, R27, RZ ;  /* 0x0000001b07078210 */ /* 0x000fe40007ffe0ff */
[----:B------:R-:W-:Y:S02]  /*0e10*/  @!P3 IADD3.X R21, R22, R17, RZ, P5, !PT ;  /* 0x000000111615b210 */ /* 0x000fe40002ffe4ff */
[----:B-1----:R-:W-:Y:S02]  /*0e20*/  @!P3 IADD3 R14, P5, R25, R14, RZ ;  /* 0x0000000e190eb210 */ /* 0x002fe40007fbe0ff */
[----:B------:R-:W-:Y:S01]  /*0e30*/  ISETP.GT.U32.OR P4, PT, R62, 0x27f, P4 ;  /* 0x0000027f3e00780c */ /* 0x000fe20002784470 */
[----:B------:R-:W1:Y:S01]  /*0e40*/  @!P2 LDC.64 R24, c[0x0][0x230] ;  /* 0x00008c00ff18ab82 */ /* 0x000e620000000a00 */
[----:B------:R-:W-:Y:S01]  /*0e50*/  @!P3 IADD3.X R15, R22, R15, RZ, P5, !PT ;  /* 0x0000000f160fb210 */ /* 0x000fe20002ffe4ff */
[----:B------:R4:W5:Y:S01]  /*0e60*/  @!P3 LDG.E R5, desc[UR14][R20.64] ;  /* 0x0000000e1405b981 */ /* 0x000962000c1e1900 */
[----:B------:R-:W-:-:S02]  /*0e70*/  @!P0 SHF.L.U32 R19, R6, 0x1, RZ ;  /* 0x0000000106138819 */ /* 0x000fc400000006ff */
[----:B------:R-:W-:Y:S02]  /*0e80*/  @!P0 SHF.L.U64.HI R22, R6, 0x1, R7 ;  /* 0x0000000106168819 */ /* 0x000fe40000010207 */
[----:B------:R-:W-:Y:S02]  /*0e90*/  CS2R R6, SRZ ;  /* 0x0000000000067805 */ /* 0x000fe4000001ff00 */
[----:B---3--:R-:W-:Y:S01]  /*0ea0*/  @!P0 IADD3 R18, P6, R19, R12, RZ ;  /* 0x0000000c13128210 */ /* 0x008fe20007fde0ff */
[----:B0-----:R-:W-:Y:S01]  /*0eb0*/  @!P2 IMAD R12, R23, R8, RZ ;  /* 0x00000008170ca224 */ /* 0x001fe200078e02ff */
[----:B------:R-:W-:Y:S02]  /*0ec0*/  SHF.R.S32.HI R27, RZ, 0x1f, R53 ;  /* 0x0000001fff1b7819 */ /* 0x000fe40000011435 */
[----:B------:R0:W5:Y:S01]  /*0ed0*/  @!P3 LDG.E R6, desc[UR14][R14.64] ;  /* 0x0000000e0e06b981 */ /* 0x000162000c1e1900 */
[----:B------:R-:W-:Y:S01]  /*0ee0*/  ISETP.GE.U32.AND P3, PT, R53, UR18, PT ;  /* 0x0000001235007c0c */ /* 0x000fe2000bf66070 */
[----:B------:R-:W3:Y:S01]  /*0ef0*/  @!P4 LDC.64 R16, c[0x0][0x288] ;  /* 0x0000a200ff10cb82 */ /* 0x000ee20000000a00 */
[----:B------:R-:W-:Y:S01]  /*0f00*/  @!P0 IADD3 R10, P5, R19, R10, RZ ;  /* 0x0000000a130a8210 */ /* 0x000fe20007fbe0ff */
[----:B------:R-:W-:Y:S01]  /*0f10*/  @!P2 IMAD R9, R55, R9, R12 ;  /* 0x000000093709a224 */ /* 0x000fe200078e020c */
[----:B------:R-:W-:-:S02]  /*0f20*/  @!P0 IADD3.X R19, R22, R13, RZ, P6, !PT ;  /* 0x0000000d16138210 */ /* 0x000fc400037fe4ff */
[----:B------:R-:W-:Y:S02]  /*0f30*/  ISETP.GE.AND.EX P3, PT, R27, UR19, PT, P3 ;  /* 0x000000131b007c0c */ /* 0x000fe4000bf66330 */
[----:B------:R-:W-:Y:S01]  /*0f40*/  @!P2 MOV R12, R88 ;  /* 0x00000058000ca202 */ /* 0x000fe20000000f00 */
[----:B----4-:R-:W4:Y:S01]  /*0f50*/  @!P4 LDC.64 R20, c[0x0][0x230] ;  /* 0x00008c00ff14cb82 */ /* 0x010f220000000a00 */
[----:B------:R-:W-:Y:S02]  /*0f60*/  @!P2 MOV R13, R91 ;  /* 0x0000005b000da202 */ /* 0x000fe40000000f00 */
[----:B------:R-:W-:Y:S01]  /*0f70*/  ISETP.GT.U32.OR P3, PT, R62, 0x27f, P3 ;  /* 0x0000027f3e00780c */ /* 0x000fe20001f64470 */
[----:B------:R-:W-:Y:S01]  /*0f80*/  @!P2 IMAD.WIDE.U32 R12, R55, R8, R12 ;  /* 0x00000008370ca225 */ /* 0x000fe200078e000c */
[----:B------:R-:W-:Y:S01]  /*0f90*/  HFMA2.MMA R8, -RZ, RZ, 0, 0 ;  /* 0x00000000ff087435 */ /* 0x000fe200000001ff */
[----:B------:R-:W-:Y:S02]  /*0fa0*/  @!P0 IADD3.X R11, R22, R11, RZ, P5, !PT ;  /* 0x0000000b160b8210 */ /* 0x000fe40002ffe4ff */
[----:B------:R-:W-:-:S03]  /*0fb0*/  SHF.R.S32.HI R31, RZ, 0x1f, R52 ;  /* 0x0000001fff1f7819 */ /* 0x000fc60000011434 */
[----:B------:R2:W5:Y:S05]  /*0fc0*/  @!P0 LDG.E R7, desc[UR14][R10.64] ;  /* 0x0000000e0a078981 */ /* 0x00056a000c1e1900 */
[----:B0-----:R-:W0:Y:S01]  /*0fd0*/  @!P3 LDC.64 R14, c[0x0][0x288] ;  /* 0x0000a200ff0ebb82 */ /* 0x001e220000000a00 */
[----:B------:R1:W5:Y:S01]  /*0fe0*/  @!P0 LDG.E R8, desc[UR14][R18.64] ;  /* 0x0000000e12088981 */ /* 0x000362000c1e1900 */
[----:B------:R-:W-:Y:S02]  /*0ff0*/  ISETP.GE.U32.AND P0, PT, R52, UR18, PT ;  /* 0x0000001234007c0c */ /* 0x000fe4000bf06070 */
[----:B------:R-:W-:Y:S01]  /*1000*/  @!P2 IADD3 R13, R13, R9, RZ ;  /* 0x000000090d0da210 */ /* 0x000fe20007ffe0ff */
[----:B---3--:R-:W-:Y:S01]  /*1010*/  @!P4 IMAD R33, R33, R16, RZ ;  /* 0x000000102121c224 */ /* 0x008fe200078e02ff */
[----:B------:R-:W-:-:S02]  /*1020*/  ISETP.GE.AND.EX P0, PT, R31, UR19, PT, P0 ;  /* 0x000000131f007c0c */ /* 0x000fc4000bf06300 */
[----:B--2---:R-:W-:Y:S02]  /*1030*/  @!P4 MOV R10, R88 ;  /* 0x00000058000ac202 */ /* 0x004fe40000000f00 */
[----:B------:R-:W-:Y:S01]  /*1040*/  @!P4 MOV R11, R91 ;  /* 0x0000005b000bc202 */ /* 0x000fe20000000f00 */
[----:B-1----:R-:W1:Y:S01]  /*1050*/  @!P3 LDC.64 R18, c[0x0][0x230] ;  /* 0x00008c00ff12bb82 */ /* 0x002e620000000a00 */
[C---:B------:R-:W-:Y:S02]  /*1060*/  @!P2 SHF.L.U32 R9, R12.reuse, 0x1, RZ ;  /* 0x000000010c09a819 */ /* 0x040fe400000006ff */
[----:B------:R-:W-:Y:S01]  /*1070*/  @!P2 SHF.L.U64.HI R22, R12, 0x1, R13 ;  /* 0x000000010c16a819 */ /* 0x000fe2000001020d */
[----:B------:R-:W-:Y:S01]  /*1080*/  @!P4 IMAD R33, R54, R17, R33 ;  /* 0x000000113621c224 */ /* 0x000fe200078e0221 */
[----:B------:R-:W-:Y:S01]  /*1090*/  ISETP.GT.U32.OR P0, PT, R62, 0x27f, P0 ;  /* 0x0000027f3e00780c */ /* 0x000fe20000704470 */
[----:B------:R-:W-:Y:S02]  /*10a0*/  @!P4 IMAD.WIDE.U32 R16, R54, R16, R10 ;  /* 0x000000103610c225 */ /* 0x000fe400078e000a */
[----:B------:R-:W2:Y:S01]  /*10b0*/  @!P4 LDC.64 R12, c[0x0][0x228] ;  /* 0x00008a00ff0ccb82 */ /* 0x000ea20000000a00 */
[----:B------:R-:W-:-:S02]  /*10c0*/  @!P2 IADD3 R24, P6, R9, R24, RZ ;  /* 0x000000180918a210 */ /* 0x000fc40007fde0ff */
[----:B------:R-:W-:Y:S02]  /*10d0*/  @!P4 IADD3 R11, R17, R33, RZ ;  /* 0x00000021110bc210 */ /* 0x000fe40007ffe0ff */
[----:B------:R-:W-:Y:S02]  /*10e0*/  @!P2 IADD3 R28, P5, R9, R28, RZ ;  /* 0x0000001c091ca210 */ /* 0x000fe40007fbe0ff */
[----:B------:R-:W-:Y:S02]  /*10f0*/  @!P4 SHF.L.U32 R33, R16, 0x1, RZ ;  /* 0x000000011021c819 */ /* 0x000fe400000006ff */
[C---:B------:R-:W-:Y:S01]  /*1100*/  @!P2 IADD3.X R25, R22.reuse, R25, RZ, P6, !PT ;  /* 0x000000191619a210 */ /* 0x040fe200037fe4ff */
[----:B------:R-:W-:Y:S01]  /*1110*/  HFMA2.MMA R9, -RZ, RZ, 0, 0 ;  /* 0x00000000ff097435 */ /* 0x000fe200000001ff */
[----:B------:R-:W-:Y:S02]  /*1120*/  @!P2 IADD3.X R29, R22, R29, RZ, P5, !PT ;  /* 0x0000001d161da210 */ /* 0x000fe40002ffe4ff */
[----:B------:R-:W-:Y:S01]  /*1130*/  @!P4 SHF.L.U64.HI R30, R16, 0x1, R11 ;  /* 0x00000001101ec819 */ /* 0x000fe2000001020b */
[----:B------:R-:W3:Y:S01]  /*1140*/  @!P0 LDC.64 R22, c[0x0][0x288] ;  /* 0x0000a200ff168b82 */ /* 0x000ee20000000a00 */
[----:B----4-:R-:W-:Y:S01]  /*1150*/  @!P4 IADD3 R26, P6, R33, R20, RZ ;  /* 0x00000014211ac210 */ /* 0x010fe20007fde0ff */
[----:B0-----:R-:W-:Y:S01]  /*1160*/  @!P3 IMAD R36, R27, R14, RZ ;  /* 0x0000000e1b24b224 */ /* 0x001fe200078e02ff */
[----:B------:R-:W-:-:S02]  /*1170*/  MOV R10, RZ ;  /* 0x000000ff000a7202 */ /* 0x000fc40000000f00 */
[----:B------:R-:W-:Y:S01]  /*1180*/  @!P4 IADD3.X R27, R30, R21, RZ, P6, !PT ;  /* 0x000000151e1bc210 */ /* 0x000fe200037fe4ff */
[----:B------:R2:W5:Y:S01]  /*1190*/  @!P2 LDG.E R9, desc[UR14][R24.64] ;  /* 0x0000000e1809a981 */ /* 0x000562000c1e1900 */
[----:B------:R-:W-:Y:S01]  /*11a0*/  @!P3 MOV R20, R88 ;  /* 0x000000580014b202 */ /* 0x000fe20000000f00 */
[----:B------:R-:W0:Y:S01]  /*11b0*/  @!P3 LDC.64 R16, c[0x0][0x228] ;  /* 0x00008a00ff10bb82 */ /* 0x000e220000000a00 */
[----:B------:R-:W-:Y:S02]  /*11c0*/  @!P3 MOV R21, R91 ;  /* 0x0000005b0015b202 */ /* 0x000fe40000000f00 */
[----:B------:R-:W-:Y:S02]  /*11d0*/  SHF.R.S32.HI R11, RZ, 0x1f, R51 ;  /* 0x0000001fff0b7819 */ /* 0x000fe40000011433 */
[----:B------:R-:W-:Y:S01]  /*11e0*/  ISETP.GE.U32.AND P5, PT, R51, UR18, PT ;  /* 0x0000001233007c0c */ /* 0x000fe2000bfa6070 */
[C---:B------:R-:W-:Y:S01]  /*11f0*/  @!P3 IMAD R15, R53.reuse, R15, R36 ;  /* 0x0000000f350fb224 */ /* 0x040fe200078e0224 */
[----:B------:R4:W5:Y:S01]  /*1200*/  @!P2 LDG.E R10, desc[UR14][R28.64] ;  /* 0x0000000e1c0aa981 */ /* 0x000962000c1e1900 */
[----:B------:R-:W-:Y:S01]  /*1210*/  @!P3 IMAD.WIDE.U32 R20, R53, R14, R20 ;  /* 0x0000000e3514b225 */ /* 0x000fe200078e0014 */
[----:B------:R-:W-:-:S02]  /*1220*/  ISETP.GE.AND.EX P5, PT, R11, UR19, PT, P5 ;  /* 0x000000130b007c0c */ /* 0x000fc4000bfa6350 */
[----:B--2---:R-:W-:Y:S02]  /*1230*/  @!P4 IADD3 R24, P2, R33, R12, RZ ;  /* 0x0000000c2118c210 */ /* 0x004fe40007f5e0ff */
[----:B------:R-:W-:Y:S02]  /*1240*/  ISETP.GT.U32.OR P5, PT, R62, 0x27f, P5 ;  /* 0x0000027f3e00780c */ /* 0x000fe40002fa4470 */
[----:B------:R-:W-:Y:S02]  /*1250*/  @!P3 IADD3 R15, R21, R15, RZ ;  /* 0x0000000f150fb210 */ /* 0x000fe40007ffe0ff */
[----:B------:R-:W-:Y:S02]  /*1260*/  @!P4 IADD3.X R25, R30, R13, RZ, P2, !PT ;  /* 0x0000000d1e19c210 */ /* 0x000fe400017fe4ff */
[----:B------:R-:W-:Y:S02]  /*1270*/  CS2R R12, SRZ ;  /* 0x00000000000c7805 */ /* 0x000fe4000001ff00 */
[----:B------:R-:W-:Y:S01]  /*1280*/  @!P3 SHF.L.U64.HI R36, R20, 0x1, R15 ;  /* 0x000000011424b819 */ /* 0x000fe2000001020f */
[----:B----4-:R-:W2:Y:S01]  /*1290*/  @!P0 LDC.64 R28, c[0x0][0x230] ;  /* 0x00008c00ff1c8b82 */ /* 0x010ea20000000a00 */
[----:B------:R-:W-:-:S02]  /*12a0*/  SHF.R.S32.HI R15, RZ, 0x1f, R50 ;  /* 0x0000001fff0f7819 */ /* 0x000fc40000011432 */
[----:B------:R-:W-:Y:S01]  /*12b0*/  ISETP.GE.U32.AND P2, PT, R50, UR18, PT ;  /* 0x0000001232007c0c */ /* 0x000fe2000bf46070 */
[----:B------:R4:W5:Y:S01]  /*12c0*/  @!P4 LDG.E R13, desc[UR14][R24.64] ;  /* 0x0000000e180dc981 */ /* 0x000962000c1e1900 */
[----:B---3--:R-:W-:Y:S02]  /*12d0*/  @!P0 IMAD R31, R31, R22, RZ ;  /* 0x000000161f1f8224 */ /* 0x008fe400078e02ff */
[----:B------:R-:W-:Y:S01]  /*12e0*/  ISETP.GE.AND.EX P2, PT, R15, UR19, PT, P2 ;  /* 0x000000130f007c0c */ /* 0x000fe2000bf46320 */
[----:B------:R3:W5:Y:S01]  /*12f0*/  @!P4 LDG.E R12, desc[UR14][R26.64] ;  /* 0x0000000e1a0cc981 */ /* 0x000762000c1e1900 */
[----:B------:R-:W-:Y:S02]  /*1300*/  @!P3 SHF.L.U32 R33, R20, 0x1, RZ ;  /* 0x000000011421b819 */ /* 0x000fe400000006ff */
[----:B----4-:R-:W-:Y:S01]  /*1310*/  @!P0 MOV R24, R88 ;  /* 0x0000005800188202 */ /* 0x010fe20000000f00 */
[----:B------:R-:W4:Y:S01]  /*1320*/  @!P5 LDC.64 R20, c[0x0][0x288] ;  /* 0x0000a200ff14db82 */ /* 0x000f220000000a00 */
[----:B------:R-:W-:Y:S01]  /*1330*/  @!P0 MOV R25, R91 ;  /* 0x0000005b00198202 */ /* 0x000fe20000000f00 */
[----:B------:R-:W-:Y:S01]  /*1340*/  @!P0 IMAD R31, R52, R23, R31 ;  /* 0x00000017341f8224 */ /* 0x000fe200078e021f */
[----:B------:R-:W-:-:S02]  /*1350*/  ISETP.GT.U32.OR P2, PT, R62, 0x27f, P2 ;  /* 0x0000027f3e00780c */ /* 0x000fc40001744470 */
[----:B-1----:R-:W-:Y:S01]  /*1360*/  @!P3 IADD3 R38, P6, R33, R18, RZ ;  /* 0x000000122126b210 */ /* 0x002fe20007fde0ff */
[----:B------:R-:W-:Y:S02]  /*1370*/  @!P0 IMAD.WIDE.U32 R24, R52, R22, R24 ;  /* 0x0000001634188225 */ /* 0x000fe400078e0018 */
[----:B------:R-:W1:Y:S01]  /*1380*/  @!P0 LDC.64 R22, c[0x0][0x228] ;  /* 0x00008a00ff168b82 */ /* 0x000e620000000a00 */
[----:B------:R-:W-:Y:S02]  /*1390*/  @!P3 IADD3.X R39, R36, R19, RZ, P6, !PT ;  /* 0x000000132427b210 */ /* 0x000fe400037fe4ff */
[----:B------:R-:W-:Y:S01]  /*13a0*/  @!P0 IADD3 R19, R25, R31, RZ ;  /* 0x0000001f19138210 */ /* 0x000fe20007ffe0ff */
[----:B------:R-:W-:Y:S01]  /*13b0*/  HFMA2.MMA R14, -RZ, RZ, 0, 0 ;  /* 0x00000000ff0e7435 */ /* 0x000fe200000001ff */
[----:B0-----:R-:W-:Y:S02]  /*13c0*/  @!P3 IADD3 R30, P4, R33, R16, RZ ;  /* 0x00000010211eb210 */ /* 0x001fe40007f9e0ff */
[C---:B------:R-:W-:Y:S01]  /*13d0*/  @!P0 SHF.L.U64.HI R66, R24.reuse, 0x1, R19 ;  /* 0x0000000118428819 */ /* 0x040fe20000010213 */
[----:B---3--:R-:W0:Y:S01]  /*13e0*/  @!P5 LDC.64 R26, c[0x0][0x228] ;  /* 0x00008a00ff1adb82 */ /* 0x008e220000000a00 */
[----:B------:R-:W-:-:S02]  /*13f0*/  @!P0 SHF.L.U32 R33, R24, 0x1, RZ ;  /* 0x0000000118218819 */ /* 0x000fc400000006ff */
[----:B------:R-:W-:-:S03]  /*1400*/  MOV R16, RZ ;  /* 0x000000ff00107202 */ /* 0x000fc60000000f00 */
[----:B------:R-:W5:Y:S02]  /*1410*/  @!P3 LDG.E R14, desc[UR14][R38.64] ;  /* 0x0000000e260eb981 */ /* 0x000f64000c1e1900 */
[----:B------:R-:W3:Y:S01]  /*1420*/  @!P2 LDC.64 R18, c[0x0][0x288] ;  /* 0x0000a200ff12ab82 */ /* 0x000ee20000000a00 */
[----:B------:R-:W-:Y:S02]  /*1430*/  @!P3 IADD3.X R31, R36, R17, RZ, P4, !PT ;  /* 0x00000011241fb210 */ /* 0x000fe400027fe4ff */
[----:B--2---:R-:W-:-:S05]  /*1440*/  @!P0 IADD3 R36, P4, R33, R28, RZ ;  /* 0x0000001c21248210 */ /* 0x004fca0007f9e0ff */
[----:B------:R-:W2:Y:S01]  /*1450*/  @!P5 LDC.64 R24, c[0x0][0x230] ;  /* 0x00008c00ff18db82 */ /* 0x000ea20000000a00 */
[----:B------:R1:W5:Y:S01]  /*1460*/  @!P3 LDG.E R16, desc[UR14][R30.64] ;  /* 0x0000000e1e10b981 */ /* 0x000362000c1e1900 */
[----:B----4-:R-:W-:Y:S01]  /*1470*/  @!P5 IMAD R64, R11, R20, RZ ;  /* 0x000000140b40d224 */ /* 0x010fe200078e02ff */
[----:B------:R-:W-:Y:S02]  /*1480*/  @!P0 IADD3.X R37, R66, R29, RZ, P4, !PT ;  /* 0x0000001d42258210 */ /* 0x000fe400027fe4ff */
[----:B------:R-:W-:Y:S02]  /*1490*/  SHF.R.S32.HI R17, RZ, 0x1f, R49 ;  /* 0x0000001fff117819 */ /* 0x000fe40000011431 */
[----:B------:R-:W-:Y:S02]  /*14a0*/  ISETP.GE.U32.AND P3, PT, R49, UR18, PT ;  /* 0x0000001231007c0c */ /* 0x000fe4000bf66070 */
[----:B------:R-:W-:Y:S02]  /*14b0*/  @!P5 MOV R28, R88 ;  /* 0x00000058001cd202 */ /* 0x000fe40000000f00 */
[----:B------:R-:W-:-:S02]  /*14c0*/  @!P5 MOV R29, R91 ;  /* 0x0000005b001dd202 */ /* 0x000fc40000000f00 */
[----:B-1----:R-:W-:Y:S01]  /*14d0*/  @!P0 IADD3 R30, P4, R33, R22, RZ ;  /* 0x00000016211e8210 */ /* 0x002fe20007f9e0ff */
[----:B------:R-:W-:Y:S01]  /*14e0*/  @!P5 IMAD R39, R51, R21, R64 ;  /* 0x000000153327d224 */ /* 0x000fe200078e0240 */
[----:B------:R-:W-:Y:S02]  /*14f0*/  ISETP.GE.AND.EX P3, PT, R17, UR19, PT, P3 ;  /* 0x0000001311007c0c */ /* 0x000fe4000bf66330 */
[----:B------:R-:W-:Y:S01]  /*1500*/  CS2R R64, SRZ ;  /* 0x0000000000407805 */ /* 0x000fe2000001ff00 */
[----:B------:R-:W-:Y:S01]  /*1510*/  @!P5 IMAD.WIDE.U32 R20, R51, R20, R28 ;  /* 0x000000143314d225 */ /* 0x000fe200078e001c */
[----:B------:R-:W-:Y:S02]  /*1520*/  @!P0 IADD3.X R31, R66, R23, RZ, P4, !PT ;  /* 0x00000017421f8210 */ /* 0x000fe400027fe4ff */
[----:B------:R-:W-:Y:S02]  /*1530*/  ISETP.GT.U32.OR P3, PT, R62, 0x27f, P3 ;  /* 0x0000027f3e00780c */ /* 0x000fe40001f64470 */
[----:B------:R-:W-:Y:S01]  /*1540*/  @!P5 IADD3 R29, R21, R39, RZ ;  /* 0x00000027151dd210 */ /* 0x000fe20007ffe0ff */
[----:B------:R1:W5:Y:S01]  /*1550*/  @!P0 LDG.E R65, desc[UR14][R30.64] ;  /* 0x0000000e1e418981 */ /* 0x000362000c1e1900 */
[C---:B------:R-:W-:Y:S01]  /*1560*/  @!P5 SHF.L.U32 R21, R20.reuse, 0x1, RZ ;  /* 0x000000011415d819 */ /* 0x040fe200000006ff */
[----:B---3--:R-:W-:Y:S01]  /*1570*/  @!P2 IMAD R33, R15, R18, RZ ;  /* 0x000000120f21a224 */ /* 0x008fe200078e02ff */
[----:B------:R-:W-:Y:S01]  /*1580*/  @!P5 SHF.L.U64.HI R22, R20, 0x1, R29 ;  /* 0x000000011416d819 */ /* 0x000fe2000001021d */
[----:B------:R-:W-:Y:S01]  /*1590*/  UIMAD.WIDE UR12, UR6, 0x8, UR12 ;  /* 0x00000008060c78a5 */ /* 0x000fe2000f8e020c */
[----:B0-----:R-:W-:Y:S01]  /*15a0*/  @!P5 IADD3 R20, P6, R21, R26, RZ ;  /* 0x0000001a1514d210 */ /* 0x001fe20007fde0ff */
[----:B------:R-:W5:Y:S01]  /*15b0*/  @!P0 LDG.E R64, desc[UR14][R36.64] ;  /* 0x0000000e24408981 */ /* 0x000f62000c1e1900 */
[----:B-1----:R-:W-:-:S02]  /*15c0*/  @!P2 MOV R30, R88 ;  /* 0x00000058001ea202 */ /* 0x002fc40000000f00 */
[----:B------:R-:W-:Y:S01]  /*15d0*/  @!P2 MOV R31, R91 ;  /* 0x0000005b001fa202 */ /* 0x000fe20000000f00 */
[C---:B------:R-:W-:Y:S01]  /*15e0*/  @!P2 IMAD R19, R50.reuse, R19, R33 ;  /* 0x000000133213a224 */ /* 0x040fe200078e0221 */
[----:B--2---:R-:W-:Y:S01]  /*15f0*/  @!P5 IADD3 R28, P4, R21, R24, RZ ;  /* 0x00000018151cd210 */ /* 0x004fe20007f9e0ff */
[----:B------:R-:W-:Y:S01]  /*1600*/  @!P2 IMAD.WIDE.U32 R30, R50, R18, R30 ;  /* 0x00000012321ea225 */ /* 0x000fe200078e001e */
[C---:B------:R-:W-:Y:S02]  /*1610*/  @!P5 IADD3.X R21, R22.reuse, R27, RZ, P6, !PT ;  /* 0x0000001b1615d210 */ /* 0x040fe400037fe4ff */
[----:B------:R-:W0:Y:S01]  /*1620*/  @!P3 LDC.64 R26, c[0x0][0x288] ;  /* 0x0000a200ff1abb82 */ /* 0x000e220000000a00 */
[----:B------:R-:W-:Y:S02]  /*1630*/  @!P5 IADD3.X R29, R22, R25, RZ, P4, !PT ;  /* 0x00000019161dd210 */ /* 0x000fe400027fe4ff */
[----:B------:R-:W-:-:S05]  /*1640*/  @!P2 IADD3 R19, R31, R19, RZ ;  /* 0x000000131f13a210 */ /* 0x000fca0007ffe0ff */
[----:B------:R-:W1:Y:S01]  /*1650*/  @!P2 LDC.64 R24, c[0x0][0x230] ;  /* 0x00008c00ff18ab82 */ /* 0x000e620000000a00 */
[----:B------:R-:W-:Y:S02]  /*1660*/  @!P2 SHF.L.U64.HI R70, R30, 0x1, R19 ;  /* 0x000000011e46a819 */ /* 0x000fe40000010213 */
[----:B------:R-:W-:Y:S02]  /*1670*/  CS2R R66, SRZ ;  /* 0x0000000000427805 */ /* 0x000fe4000001ff00 */
[----:B------:R-:W-:Y:S02]  /*1680*/  MOV R18, UR12 ;  /* 0x0000000c00127c02 */ /* 0x000fe40008000f00 */
[----:B------:R-:W-:Y:S01]  /*1690*/  MOV R19, UR13 ;  /* 0x0000000d00137c02 */ /* 0x000fe20008000f00 */
[----:B------:R-:W2:Y:S01]  /*16a0*/  @!P2 LDC.64 R22, c[0x0][0x228] ;  /* 0x00008a00ff16ab82 */ /* 0x000ea20000000a00 */
[----:B------:R-:W-:Y:S01]  /*16b0*/  SHF.R.S32.HI R71, RZ, 0x1f, R48 ;  /* 0x0000001fff477819 */ /* 0x000fe20000011430 */
[----:B------:R3:W5:Y:S01]  /*16c0*/  @!P5 LDG.E R66, desc[UR14][R20.64] ;  /* 0x0000000e1442d981 */ /* 0x000762000c1e1900 */
[----:B------:R-:W-:-:S03]  /*16d0*/  ISETP.GE.U32.AND P0, PT, R48, UR18, PT ;  /* 0x0000001230007c0c */ /* 0x000fc6000bf06070 */
[----:B------:R-:W4:Y:S01]  /*16e0*/  LDG.E.64 R18, desc[UR14][R18.64] ;  /* 0x0000000e12127981 */ /* 0x000f22000c1e1b00 */
[----:B------:R-:W-:Y:S02]  /*16f0*/  ISETP.GE.AND.EX P0, PT, R71, UR19, PT, P0 ;  /* 0x0000001347007c0c */ /* 0x000fe4000bf06300 */
[----:B------:R-:W-:Y:S01]  /*1700*/  SHF.R.S32.HI R69, RZ, 0x1f, R47 ;  /* 0x0000001fff457819 */ /* 0x000fe2000001142f */
[----:B------:R0:W5:Y:S01]  /*1710*/  @!P5 LDG.E R67, desc[UR14][R28.64] ;  /* 0x0000000e1c43d981 */ /* 0x000162000c1e1900 */
[----:B---3--:R-:W3:Y:S01]  /*1720*/  @!P3 LDC.64 R20, c[0x0][0x230] ;  /* 0x00008c00ff14bb82 */ /* 0x008ee20000000a00 */
[----:B------:R-:W-:Y:S02]  /*1730*/  ISETP.GT.U32.OR P0, PT, R62, 0x27f, P0 ;  /* 0x0000027f3e00780c */ /* 0x000fe40000704470 */
[----:B------:R-:W-:Y:S02]  /*1740*/  ISETP.GE.U32.AND P4, PT, R47, UR18, PT ;  /* 0x000000122f007c0c */ /* 0x000fe4000bf86070 */
[----:B------:R-:W-:-:S02]  /*1750*/  @!P2 SHF.L.U32 R37, R30, 0x1, RZ ;  /* 0x000000011e25a819 */ /* 0x000fc400000006ff */
[----:B------:R-:W-:Y:S01]  /*1760*/  @!P3 MOV R38, R88 ;  /* 0x000000580026b202 */ /* 0x000fe20000000f00 */
[----:B0-----:R-:W-:Y:S01]  /*1770*/  @!P3 IMAD R28, R17, R26, RZ ;  /* 0x0000001a111cb224 */ /* 0x001fe200078e02ff */
[----:B------:R-:W-:Y:S01]  /*1780*/  @!P3 MOV R39, R91 ;  /* 0x0000005b0027b202 */ /* 0x000fe20000000f00 */
[----:B------:R-:W0:Y:S01]  /*1790*/  @!P3 LDC.64 R30, c[0x0][0x228] ;  /* 0x00008a00ff1ebb82 */ /* 0x000e220000000a00 */
[----:B------:R-:W-:Y:S02]  /*17a0*/  ISETP.GE.AND.EX P4, PT, R69, UR19, PT, P4 ;  /* 0x0000001345007c0c */ /* 0x000fe4000bf86340 */
[----:B-1----:R-:W-:Y:S01]  /*17b0*/  @!P2 IADD3 R78, P6, R37, R24, RZ ;  /* 0x00000018254ea210 */ /* 0x002fe20007fde0ff */
[----:B------:R-:W-:Y:S01]  /*17c0*/  @!P3 IMAD R29, R49, R27, R28 ;  /* 0x0000001b311db224 */ /* 0x000fe200078e021c */
[----:B--2---:R-:W-:Y:S01]  /*17d0*/  @!P2 IADD3 R36, P5, R37, R22, RZ ;  /* 0x000000162524a210 */ /* 0x004fe20007fbe0ff */
[----:B------:R-:W-:Y:S01]  /*17e0*/  @!P3 IMAD.WIDE.U32 R38, R49, R26, R38 ;  /* 0x0000001a3126b225 */ /* 0x000fe200078e0026 */
[----:B------:R-:W-:Y:S01]  /*17f0*/  ISETP.GT.U32.OR P4, PT, R62, 0x27f, P4 ;  /* 0x0000027f3e00780c */ /* 0x000fe20002784470 */
[----:B------:R-:W1:Y:S01]  /*1800*/  @!P0 LDC.64 R26, c[0x0][0x288] ;  /* 0x0000a200ff1a8b82 */ /* 0x000e620000000a00 */
[----:B------:R-:W-:-:S02]  /*1810*/  @!P2 IADD3.X R79, R70, R25, RZ, P6, !PT ;  /* 0x00000019464fa210 */ /* 0x000fc400037fe4ff */
[----:B------:R-:W-:Y:S02]  /*1820*/  SHF.R.S32.HI R73, RZ, 0x1f, R46 ;  /* 0x0000001fff497819 */ /* 0x000fe4000001142e */
[----:B------:R-:W-:Y:S02]  /*1830*/  ISETP.GE.U32.AND P6, PT, R46, UR18, PT ;  /* 0x000000122e007c0c */ /* 0x000fe4000bfc6070 */
[----:B------:R-:W-:Y:S02]  /*1840*/  @!P2 IADD3.X R37, R70, R23, RZ, P5, !PT ;  /* 0x000000174625a210 */ /* 0x000fe40002ffe4ff */
[----:B------:R-:W-:Y:S02]  /*1850*/  @!P3 IADD3 R23, R39, R29, RZ ;  /* 0x0000001d2717b210 */ /* 0x000fe40007ffe0ff */
[C---:B------:R-:W-:Y:S01]  /*1860*/  @!P3 SHF.L.U32 R39, R38.reuse, 0x1, RZ ;  /* 0x000000012627b819 */ /* 0x040fe200000006ff */
[----:B------:R-:W-:Y:S01]  /*1870*/  HFMA2.MMA R68, -RZ, RZ, 0, 0 ;  /* 0x00000000ff447435 */ /* 0x000fe200000001ff */
[----:B------:R-:W-:Y:S01]  /*1880*/  ISETP.GE.AND.EX P5, PT, R73, UR19, PT, P6 ;  /* 0x0000001349007c0c */ /* 0x000fe2000bfa6360 */
[----:B------:R-:W2:Y:S01]  /*1890*/  @!P4 LDC.64 R28, c[0x0][0x288] ;  /* 0x0000a200ff1ccb82 */ /* 0x000ea20000000a00 */
[----:B------:R-:W-:-:S02]  /*18a0*/  @!P3 SHF.L.U64.HI R80, R38, 0x1, R23 ;  /* 0x000000012650b819 */ /* 0x000fc40000010217 */
[----:B---3--:R-:W-:Y:S02]  /*18b0*/  @!P3 IADD3 R76, P6, R39, R20, RZ ;  /* 0x00000014274cb210 */ /* 0x008fe40007fde0ff */
[----:B------:R-:W-:Y:S02]  /*18c0*/  ISETP.GT.U32.OR P5, PT, R62, 0x27f, P5 ;  /* 0x0000027f3e00780c */ /* 0x000fe40002fa4470 */
[----:B------:R-:W-:Y:S01]  /*18d0*/  @!P3 IADD3.X R77, R80, R21, RZ, P6, !PT ;  /* 0x00000015504db210 */ /* 0x000fe200037fe4ff */
[----:B------:R-:W3:Y:S01]  /*18e0*/  @!P0 LDC.64 R22, c[0x0][0x228] ;  /* 0x00008a00ff168b82 */ /* 0x000ee20000000a00 */
[----:B------:R0:W5:Y:S07]  /*18f0*/  @P1 LDG.E R68, desc[UR14][R34.64] ;  /* 0x0000000e22441981 */ /* 0x00016e000c1e1900 */
[----:B------:R-:W3:Y:S01]  /*1900*/  @!P0 LDC.64 R20, c[0x0][0x230] ;  /* 0x00008c00ff148b82 */ /* 0x000ee20000000a00 */
[----:B------:R-:W-:-:S02]  /*1910*/  MOV R70, RZ ;  /* 0x000000ff00467202 */ /* 0x000fc40000000f00 */
[----:B------:R-:W-:Y:S02]  /*1920*/  CS2R R74, SRZ ;  /* 0x00000000004a7805 */ /* 0x000fe4000001ff00 */
[----:B0-----:R-:W-:Y:S01]  /*1930*/  @!P0 MOV R34, R88 ;  /* 0x0000005800228202 */ /* 0x001fe20000000f00 */
[-C--:B-1----:R-:W-:Y:S01]  /*1940*/  @!P0 IMAD R33, R71, R26.reuse, RZ ;  /* 0x0000001a47218224 */ /* 0x082fe200078e02ff */
[----:B------:R-:W-:Y:S01]  /*1950*/  @!P0 MOV R35, R91 ;  /* 0x0000005b00238202 */ /* 0x000fe20000000f00 */
[----:B------:R-:W-:Y:S01]  /*1960*/  HFMA2.MMA R72, -RZ, RZ, 0, 0 ;  /* 0x00000000ff487435 */ /* 0x000fe200000001ff */
[----:B------:R-:W5:Y:S01]  /*1970*/  @!P2 LDG.E R70, desc[UR14][R78.64] ;  /* 0x0000000e4e46a981 */ /* 0x000f62000c1e1900 */
[----:B------:R-:W0:Y:S01]  /*1980*/  @!P5 LDC.64 R24, c[0x0][0x288] ;  /* 0x0000a200ff18db82 */ /* 0x000e220000000a00 */
[C---:B------:R-:W-:Y:S02]  /*1990*/  @!P0 IMAD R33, R48.reuse, R27, R33 ;  /* 0x0000001b30218224 */ /* 0x040fe400078e0221 */
[----:B------:R1:W5:Y:S01]  /*19a0*/  @!P2 LDG.E R74, desc[UR14][R36.64] ;  /* 0x0000000e244aa981 */ /* 0x000362000c1e1900 */
[----:B------:R-:W-:Y:S01]  /*19b0*/  @!P0 IMAD.WIDE.U32 R34, R48, R26, R34 ;  /* 0x0000001a30228225 */ /* 0x000fe200078e0022 */
[----:B------:R-:W-:-:S03]  /*19c0*/  @!P3 IADD3 R38, P2, R39, R30, RZ ;  /* 0x0000001e2726b210 */ /* 0x000fc60007f5e0ff */
[----:B------:R1:W5:Y:S01]  /*19d0*/  @!P3 LDG.E R72, desc[UR14][R76.64] ;  /* 0x0000000e4c48b981 */ /* 0x000362000c1e1900 */
[----:B------:R-:W-:Y:S01]  /*19e0*/  @!P3 IADD3.X R39, R80, R31, RZ, P2, !PT ;  /* 0x0000001f5027b210 */ /* 0x000fe200017fe4ff */
[----:B------:R-:W0:Y:S01]  /*19f0*/  @!P4 LDC.64 R26, c[0x0][0x230] ;  /* 0x00008c00ff1acb82 */ /* 0x000e220000000a00 */
[----:B------:R-:W-:Y:S02]  /*1a00*/  @!P0 IADD3 R33, R35, R33, RZ ;  /* 0x0000002123218210 */ /* 0x000fe40007ffe0ff */
[C---:B------:R-:W-:Y:S01]  /*1a10*/  @!P0 SHF.L.U32 R31, R34.reuse, 0x1, RZ ;  /* 0x00000001221f8819 */ /* 0x040fe200000006ff */
[----:B--2---:R-:W-:Y:S01]  /*1a20*/  @!P4 IMAD R30, R69, R28, RZ ;  /* 0x0000001c451ec224 */ /* 0x004fe200078e02ff */
[----:B-1----:R-:W-:Y:S01]  /*1a30*/  @!P4 MOV R36, R88 ;  /* 0x000000580024c202 */ /* 0x002fe20000000f00 */
[----:B------:R1:W5:Y:S01]  /*1a40*/  @!P3 LDG.E R75, desc[UR14][R38.64] ;  /* 0x0000000e264bb981 */ /* 0x000362000c1e1900 */
[----:B------:R-:W-:Y:S02]  /*1a50*/  @!P4 MOV R37, R91 ;  /* 0x0000005b0025c202 */ /* 0x000fe40000000f00 */
[----:B------:R-:W-:-:S02]  /*1a60*/  @!P0 SHF.L.U64.HI R76, R34, 0x1, R33 ;  /* 0x00000001224c8819 */ /* 0x000fc40000010221 */
[----:B---3--:R-:W-:Y:S01]  /*1a70*/  @!P0 IADD3 R34, P2, R31, R20, RZ ;  /* 0x000000141f228210 */ /* 0x008fe20007f5e0ff */
[----:B------:R-:W-:Y:S01]  /*1a80*/  @!P4 IMAD R33, R47, R29, R30 ;  /* 0x0000001d2f21c224 */ /* 0x000fe200078e021e */
[----:B------:R-:W-:Y:S01]  /*1a90*/  @!P0 IADD3 R22, P3, R31, R22, RZ ;  /* 0x000000161f168210 */ /* 0x000fe20007f7e0ff */
[----:B------:R-:W-:Y:S01]  /*1aa0*/  @!P4 IMAD.WIDE.U32 R36, R47, R28, R36 ;  /* 0x0000001c2f24c225 */ /* 0x000fe200078e0024 */
[----:B------:R-:W-:Y:S01]  /*1ab0*/  @!P0 IADD3.X R35, R76, R21, RZ, P2, !PT ;  /* 0x000000154c238210 */ /* 0x000fe200017fe4ff */
[----:B------:R-:W2:Y:S03]  /*1ac0*/  @!P4 LDC.64 R28, c[0x0][0x228] ;  /* 0x00008a00ff1ccb82 */ /* 0x000ea60000000a00 */
[----:B------:R-:W-:Y:S01]  /*1ad0*/  @!P4 IADD3 R33, R37, R33, RZ ;  /* 0x000000212521c210 */ /* 0x000fe20007ffe0ff */
[----:B0-----:R-:W-:-:S04]  /*1ae0*/  @!P5 IMAD R37, R73, R24, RZ ;  /* 0x000000184925d224 */ /* 0x001fc800078e02ff */
[----:B------:R-:W0:Y:S01]  /*1af0*/  @!P5 LDC.64 R30, c[0x0][0x230] ;  /* 0x00008c00ff1edb82 */ /* 0x000e220000000a00 */
[----:B-1----:R-:W-:-:S07]  /*1b00*/  @!P4 SHF.L.U64.HI R38, R36, 0x1, R33 ;  /* 0x000000012426c819 */ /* 0x002fce0000010221 */
[----:B------:R-:W1:Y:S01]  /*1b10*/  @!P5 LDC.64 R20, c[0x0][0x228] ;  /* 0x00008a00ff14db82 */ /* 0x000e620000000a00 */
[----:B------:R-:W-:Y:S01]  /*1b20*/  @!P4 SHF.L.U32 R39, R36, 0x1, RZ ;  /* 0x000000012427c819 */ /* 0x000fe200000006ff */
[----:B------:R-:W-:Y:S01]  /*1b30*/  @!P5 IMAD R33, R46, R25, R37 ;  /* 0x000000192e21d224 */ /* 0x000fe200078e0225 */
[----:B------:R-:W-:Y:S02]  /*1b40*/  @!P5 MOV R36, R88 ;  /* 0x000000580024d202 */ /* 0x000fe40000000f00 */
[----:B------:R-:W-:Y:S02]  /*1b50*/  @!P5 MOV R37, R91 ;  /* 0x0000005b0025d202 */ /* 0x000fe40000000f00 */
[----:B------:R-:W-:Y:S01]  /*1b60*/  @!P0 IADD3.X R23, R76, R23, RZ, P3, !PT ;  /* 0x000000174c178210 */ /* 0x000fe20001ffe4ff */
[----:B------:R-:W-:Y:S01]  /*1b70*/  @!P5 IMAD.WIDE.U32 R24, R46, R24, R36 ;  /* 0x000000182e18d225 */ /* 0x000fe200078e0024 */
[----:B------:R-:W-:Y:S02]  /*1b80*/  CS2R R76, SRZ ;  /* 0x00000000004c7805 */ /* 0x000fe4000001ff00 */
[----:B------:R-:W-:-:S02]  /*1b90*/  @!P4 IADD3 R26, P2, R39, R26, RZ ;  /* 0x0000001a271ac210 */ /* 0x000fc40007f5e0ff */
[----:B------:R-:W-:Y:S02]  /*1ba0*/  @!P5 IADD3 R33, R25, R33, RZ ;  /* 0x000000211921d210 */ /* 0x000fe40007ffe0ff */
[----:B------:R-:W-:Y:S01]  /*1bb0*/  @!P5 SHF.L.U32 R25, R24, 0x1, RZ ;  /* 0x000000011819d819 */ /* 0x000fe200000006ff */
[----:B------:R3:W5:Y:S01]  /*1bc0*/  @!P0 LDG.E R76, desc[UR14][R34.64] ;  /* 0x0000000e224c8981 */ /* 0x000762000c1e1900 */
[----:B------:R-:W-:Y:S02]  /*1bd0*/  @!P4 IADD3.X R27, R38, R27, RZ, P2, !PT ;  /* 0x0000001b261bc210 */ /* 0x000fe400017fe4ff */
[----:B------:R-:W-:Y:S01]  /*1be0*/  @!P5 SHF.L.U64.HI R24, R24, 0x1, R33 ;  /* 0x000000011818d819 */ /* 0x000fe20000010221 */
[----:B------:R3:W5:Y:S01]  /*1bf0*/  @!P0 LDG.E R77, desc[UR14][R22.64] ;  /* 0x0000000e164d8981 */ /* 0x000762000c1e1900 */
[----:B--2---:R-:W-:Y:S02]  /*1c00*/  @!P4 IADD3 R28, P0, R39, R28, RZ ;  /* 0x0000001c271cc210 */ /* 0x004fe40007f1e0ff */
[----:B0-----:R-:W-:-:S02]  /*1c10*/  @!P5 IADD3 R30, P2, R25, R30, RZ ;  /* 0x0000001e191ed210 */ /* 0x001fc40007f5e0ff */
[----:B-1----:R-:W-:Y:S02]  /*1c20*/  @!P5 IADD3 R20, P3, R25, R20, RZ ;  /* 0x000000141914d210 */ /* 0x002fe40007f7e0ff */
[----:B------:R-:W-:Y:S02]  /*1c30*/  CS2R R78, SRZ ;  /* 0x00000000004e7805 */ /* 0x000fe4000001ff00 */
[----:B------:R-:W-:Y:S02]  /*1c40*/  CS2R R80, SRZ ;  /* 0x0000000000507805 */ /* 0x000fe4000001ff00 */
[----:B------:R-:W-:Y:S02]  /*1c50*/  @!P4 IADD3.X R29, R38, R29, RZ, P0, !PT ;  /* 0x0000001d261dc210 */ /* 0x000fe400007fe4ff */
[C---:B------:R-:W-:Y:S02]  /*1c60*/  @!P5 IADD3.X R31, R24.reuse, R31, RZ, P2, !PT ;  /* 0x0000001f181fd210 */ /* 0x040fe400017fe4ff */
[----:B------:R-:W-:Y:S01]  /*1c70*/  @!P5 IADD3.X R21, R24, R21, RZ, P3, !PT ;  /* 0x000000151815d210 */ /* 0x000fe20001ffe4ff */
[----:B------:R3:W5:Y:S04]  /*1c80*/  @!P4 LDG.E R78, desc[UR14][R26.64] ;  /* 0x0000000e1a4ec981 */ /* 0x000768000c1e1900 */
[----:B------:R3:W5:Y:S04]  /*1c90*/  @!P4 LDG.E R79, desc[UR14][R28.64] ;  /* 0x0000000e1c4fc981 */ /* 0x000768000c1e1900 */
[----:B------:R3:W5:Y:S04]  /*1ca0*/  @!P5 LDG.E R81, desc[UR14][R30.64] ;  /* 0x0000000e1e51d981 */ /* 0x000768000c1e1900 */
[----:B------:R3:W5:Y:S01]  /*1cb0*/  @!P5 LDG.E R80, desc[UR14][R20.64] ;  /* 0x0000000e1450d981 */ /* 0x000762000c1e1900 */
[----:B------:R-:W-:Y:S01]  /*1cc0*/  UMOV UR18, 0x3f800000 ;  /* 0x3f80000000127882 */ /* 0x000fe20000000000 */
[----:B------:R-:W-:Y:S01]  /*1cd0*/  BSSY B0, `(.L_x_1032) ;  /* 0x0000020000007945 */ /* 0x000fe20003800000 */
[----:B------:R-:W-:-:S02]  /*1ce0*/  CS2R R84, SRZ ;  /* 0x0000000000547805 */ /* 0x000fc4000001ff00 */
[----:B------:R-:W-:Y:S02]  /*1cf0*/  CS2R R82, SRZ ;  /* 0x0000000000527805 */ /* 0x000fe4000001ff00 */
        /* <DEDUP_REMOVED lines=29> */
.L_x_1033:
[----:B------:R-:W-:Y:S05]  /*1ed0*/  BSYNC B0 ;  /* 0x0000000000007941 */ /* 0x000fea0003800000 */
.L_x_1032:
[----:B------:R-:W-:Y:S01]  /*1ee0*/  ISETP.NE.AND P5, PT, RZ, UR17, PT ;  /* 0x00000011ff007c0c */ /* 0x000fe2000bfa5270 */
[--C-:B-----5:R-:W-:Y:S02]  /*1ef0*/  HADD2.F32 R18, -RZ, R44.reuse.H0_H0 ;  /* 0x2000002cff127230 */ /* 0x120fe40000004100 */
[----:B------:R-:W-:Y:S02]  /*1f00*/  HADD2.F32 R19, -RZ, R44.H1_H1 ;  /* 0x3000002cff137230 */ /* 0x000fe40000004100 */
[--C-:B------:R-:W-:Y:S02]  /*1f10*/  HADD2.F32 R26, -RZ, R45.reuse.H0_H0 ;  /* 0x2000002dff1a7230 */ /* 0x100fe40000004100 */
[----:B------:R-:W-:Y:S01]  /*1f20*/  FADD.FTZ R18, R18, -UR13 ;  /* 0x8000000d12127e21 */ /* 0x000fe20008010000 */
[----:B------:R-:W-:Y:S02]  /*1f30*/  HADD2.F32 R24, -RZ, R45.H1_H1 ;  /* 0x3000002dff187230 */ /* 0x000fe40000004100 */
[----:B------:R-:W-:Y:S01]  /*1f40*/  FADD.FTZ R19, R19, -UR13 ;  /* 0x8000000d13137e21 */ /* 0x000fe20008010000 */
[----:B------:R-:W-:-:S02]  /*1f50*/  HADD2.F32 R25, -RZ, R68.H0_H0 ;  /* 0x20000044ff197230 */ /* 0x000fc40000004100 */
[----:B------:R-:W-:Y:S01]  /*1f60*/  FADD.FTZ R26, R26, -UR13 ;  /* 0x8000000d1a1a7e21 */ /* 0x000fe20008010000 */
[----:B------:R-:W-:Y:S02]  /*1f70*/  HADD2.F32 R22, -RZ, R68.H1_H1 ;  /* 0x30000044ff167230 */ /* 0x000fe40000004100 */
[----:B------:R-:W-:Y:S01]  /*1f80*/  FADD.FTZ R24, R24, -UR13 ;  /* 0x8000000d18187e21 */ /* 0x000fe20008010000 */
[--C-:B------:R-:W-:Y:S02]  /*1f90*/  HADD2.F32 R23, -RZ, R43.reuse.H0_H0 ;  /* 0x2000002bff177230 */ /* 0x100fe40000004100 */
        /* <DEDUP_REMOVED lines=22> */
.L_x_1034:
[----:B------:R-:W-:Y:S01]  /*2100*/  FMUL.FTZ R21, R25, R84 ;  /* 0x0000005419157220 */ /* 0x000fe20000410000 */
[----:B------:R-:W-:Y:S01]  /*2110*/  FFMA.FTZ R27, R18, R25, RZ ;  /* 0x00000019121b7223 */ /* 0x000fe200000100ff */
        /* <DEDUP_REMOVED lines=24> */
.L_x_1035:
[----:B------:R-:W-:Y:S01]  /*22a0*/  FFMA.FTZ R24, R19, R28, R18 ;  /* 0x0000001c13187223 */ /* 0x000fe20000010012 */
[----:B------:R-:W-:Y:S01]  /*22b0*/  FADD.FTZ R18, RZ, R25 ;  /* 0x00000019ff127221 */ /* 0x000fe20000010000 */
[----:B------:R-:W-:Y:S01]  /*22c0*/  FMUL.FTZ R25, R23, R84 ;  /* 0x0000005417197220 */ /* 0x000fe20000410000 */
[----:B------:R-:W-:Y:S01]  /*22d0*/  FFMA.FTZ R27, R26, R23, R27 ;  /* 0x000000171a1b7223 */ /* 0x000fe2000001001b */
[----:B------:R-:W-:Y:S01]  /*22e0*/  FADD.FTZ R28, R28, R29 ;  /* 0x0000001d1c1c7221 */ /* 0x000fe20000010000 */
[----:B------:R-:W-:Y:S01]  /*22f0*/  FADD.FTZ R23, R18, R23 ;  /* 0x0000001712177221 */ /* 0x000fe20000010000 */
[----:B------:R-:W-:Y:S01]  /*2300*/  FFMA.FTZ R18, R19, R22, RZ ;  /* 0x0000001613127223 */ /* 0x000fe200000100ff */
[----:B------:R-:W-:Y:S01]  /*2310*/  FFMA.FTZ R29, R26, R25, R24 ;  /* 0x000000191a1d7223 */ /* 0x000fe20000010018 */
[----:B------:R-:W-:Y:S01]  /*2320*/  FADD.FTZ R19, RZ, R22 ;  /* 0x00000016ff137221 */ /* 0x000fe20000010000 */
[--C-:B------:R-:W-:Y:S02]  /*2330*/  HADD2.F32 R24, -RZ, R41.reuse.H0_H0 ;  /* 0x20000029ff187230 */ /* 0x100fe40000004100 */
[----:B------:R-:W-:Y:S01]  /*2340*/  FMUL.FTZ R22, R20, R85 ;  /* 0x0000005514167220 */ /* 0x000fe20000410000 */
[----:B------:R-:W-:-:S02]  /*2350*/  HADD2.F32 R26, -RZ, R41.H1_H1 ;  /* 0x30000029ff1a7230 */ /* 0x000fc40000004100 */
[----:B------:R-:W-:Y:S01]  /*2360*/  FFMA.FTZ R18, R21, R20, R18 ;  /* 0x0000001415127223 */ /* 0x000fe20000010012 */
[----:B------:R-:W-:Y:S01]  /*2370*/  FADD.FTZ R20, R19, R20 ;  /* 0x0000001413147221 */ /* 0x000fe20000010000 */
[----:B------:R-:W-:Y:S01]  /*2380*/  FADD.FTZ R19, R28, R25 ;  /* 0x000000191c137221 */ /* 0x000fe20000010000 */
[----:B------:R-:W-:Y:S01]  /*2390*/  FFMA.FTZ R21, R21, R22, R29 ;  /* 0x0000001615157223 */ /* 0x000fe2000001001d */
[----:B------:R-:W-:Y:S01]  /*23a0*/  FADD.FTZ R25, R24, -UR13 ;  /* 0x8000000d18197e21 */ /* 0x000fe20008010000 */
        /* <DEDUP_REMOVED lines=24> */
.L_x_1036:
        /* <DEDUP_REMOVED lines=8> */
[C---:B------:R-:W-:Y:S01]  /*25b0*/  FFMA.FTZ R18, R25.reuse, R24, R18 ;  /* 0x0000001819127223 */ /* 0x040fe20000010012 */
        /* <DEDUP_REMOVED lines=28> */
.L_x_1037:
        /* <DEDUP_REMOVED lines=37> */
.L_x_1038:
        /* <DEDUP_REMOVED lines=37> */
.L_x_1039:
        /* <DEDUP_REMOVED lines=37> */
.L_x_1040:
        /* <DEDUP_REMOVED lines=37> */
.L_x_1041:
        /* <DEDUP_REMOVED lines=37> */
.L_x_1042:
        /* <DEDUP_REMOVED lines=37> */
.L_x_1043:
[----:B------:R-:W-:Y:S01]  /*3560*/  FMUL.FTZ R29, R28, R84 ;  /* 0x000000541c1d7220 */ /* 0x000fe20000410000 */
[----:B------:R-:W-:Y:S01]  /*3570*/  FFMA.FTZ R27, R26, R28, R27 ;  /* 0x0000001c1a1b7223 */ /* 0x000fe2000001001b */
[----:B------:R-:W-:Y:S01]  /*3580*/  FADD.FTZ R30, R22, R19 ;  /* 0x00000013161e7221 */ /* 0x000fe20000010000 */
[----:B------:R-:W-:Y:S01]  /*3590*/  FADD.FTZ R23, R23, R28 ;  /* 0x0000001c17177221 */ /* 0x000fe20000010000 */
[----:B------:R-:W-:Y:S01]  /*35a0*/  FFMA.FTZ R31, R26, R29, R20 ;  /* 0x0000001d1a1f7223 */ /* 0x000fe20000010014 */
[--C-:B------:R-:W-:Y:S02]  /*35b0*/  HADD2.F32 R20, -RZ, R67.reuse.H0_H0 ;  /* 0x20000043ff147230 */ /* 0x100fe40000004100 */
[----:B------:R-:W-:Y:S01]  /*35c0*/  FFMA.FTZ R19, R21, R25, R24 ;  /* 0x0000001915137223 */ /* 0x000fe20000010018 */
[----:B------:R-:W-:Y:S02]  /*35d0*/  HADD2.F32 R26, -RZ, R67.H1_H1 ;  /* 0x30000043ff1a7230 */ /* 0x000fe40000004100 */
[----:B------:R-:W-:Y:S01]  /*35e0*/  FMUL.FTZ R22, R25, R85 ;  /* 0x0000005519167220 */ /* 0x000fe20000410000 */
[----:B------:R-:W-:Y:S01]  /*35f0*/  FADD.FTZ R29, R30, R29 ;  /* 0x0000001d1e1d7221 */ /* 0x000fe20000010000 */
[----:B------:R-:W-:Y:S01]  /*3600*/  FADD.FTZ R24, R20, -UR13 ;  /* 0x8000000d14187e21 */ /* 0x000fe20008010000 */
[----:B------:R-:W-:-:S02]  /*3610*/  HADD2.F32 R30, -RZ, R66.H0_H0 ;  /* 0x20000042ff1e7230 */ /* 0x000fc40000004100 */
[----:B------:R-:W-:Y:S01]  /*3620*/  FADD.FTZ R28, R26, -UR13 ;  /* 0x8000000d1a1c7e21 */ /* 0x000fe20008010000 */
[----:B------:R-:W-:Y:S01]  /*3630*/  FFMA.FTZ R21, R21, R22, R31 ;  /* 0x0000001615157223 */ /* 0x000fe2000001001f */
        /* <DEDUP_REMOVED lines=22> */
.L_x_1044:
[----:B------:R-:W-:Y:S01]  /*37a0*/  FMUL.FTZ R32, R30, R84 ;  /* 0x000000541e207220 */ /* 0x000fe20000410000 */
[----:B------:R-:W-:Y:S01]  /*37b0*/  FADD.FTZ R29, R22, R29 ;  /* 0x0000001d161d7221 */ /* 0x000fe20000010000 */
[----:B------:R-:W-:Y:S01]  /*37c0*/  FFMA.FTZ R24, R26, R30, R27 ;  /* 0x0000001e1a187223 */ /* 0x000fe2000001001b */
[----:B------:R-:W-:Y:S01]  /*37d0*/  FMUL.FTZ R22, R20, R85 ;  /* 0x0000005514167220 */ /* 0x000fe20000410000 */
[----:B------:R-:W-:Y:S01]  /*37e0*/  FFMA.FTZ R21, R26, R32, R21 ;  /* 0x000000201a157223 */ /* 0x000fe20000010015 */
[----:B------:R-:W-:Y:S01]  /*37f0*/  FADD.FTZ R27, R29, R32 ;  /* 0x000000201d1b7221 */ /* 0x000fe20000010000 */
[--C-:B------:R-:W-:Y:S02]  /*3800*/  HADD2.F32 R26, -RZ, R70.reuse.H0_H0 ;  /* 0x20000046ff1a7230 */ /* 0x100fe40000004100 */
[----:B------:R-:W-:Y:S01]  /*3810*/  FADD.FTZ R30, R23, R30 ;  /* 0x0000001e171e7221 */ /* 0x000fe20000010000 */
[----:B------:R-:W-:Y:S02]  /*3820*/  HADD2.F32 R29, -RZ, R70.H1_H1 ;  /* 0x30000046ff1d7230 */ /* 0x000fe40000004100 */
[----:B------:R-:W-:Y:S01]  /*3830*/  FADD.FTZ R25, R18, R25 ;  /* 0x0000001912197221 */ /* 0x000fe20000010000 */
[----:B------:R-:W-:Y:S01]  /*3840*/  FFMA.FTZ R18, R28, R22, R21 ;  /* 0x000000161c127223 */ /* 0x000fe20000010015 */
        /* <DEDUP_REMOVED lines=26> */
.L_x_1045:
        /* <DEDUP_REMOVED lines=32> */
.L_x_1046:
[----:B------:R-:W-:Y:S01]  /*3bf0*/  FFMA.FTZ R35, R23, R34, R32 ;  /* 0x0000002217237223 */ /* 0x000fe20000010020 */
[----:B------:R-:W-:Y:S01]  /*3c00*/  FMUL.FTZ R33, R21, R84 ;  /* 0x0000005415217220 */ /* 0x000fe20000410000 */
[----:B------:R-:W-:Y:S01]  /*3c10*/  FADD.FTZ R32, R34, R31 ;  /* 0x0000001f22207221 */ /* 0x000fe20000010000 */
[----:B------:R-:W-:Y:S01]  /*3c20*/  FADD.FTZ R31, R25, R20 ;  /* 0x00000014191f7221 */ /* 0x000fe20000010000 */
[----:B------:R-:W-:Y:S01]  /*3c30*/  FMUL.FTZ R25, R18, R85 ;  /* 0x0000005512197220 */ /* 0x000fe20000410000 */
[----:B------:R-:W-:Y:S01]  /*3c40*/  FFMA.FTZ R20, R26, R33, R35 ;  /* 0x000000211a147223 */ /* 0x000fe20000010023 */
[----:B------:R-:W-:Y:S01]  /*3c50*/  FADD.FTZ R32, R32, R33 ;  /* 0x0000002120207221 */ /* 0x000fe20000010000 */
[--C-:B------:R-:W-:Y:S02]  /*3c60*/  HADD2.F32 R34, -RZ, R76.reuse.H0_H0 ;  /* 0x2000004cff227230 */ /* 0x100fe40000004100 */
[----:B------:R-:W-:Y:S01]  /*3c70*/  FFMA.FTZ R29, R29, R27, R24 ;  /* 0x0000001b1d1d7223 */ /* 0x000fe20000010018 */
[----:B------:R-:W-:-:S02]  /*3c80*/  HADD2.F32 R35, -RZ, R76.H1_H1 ;  /* 0x3000004cff237230 */ /* 0x000fc40000004100 */
[----:B------:R-:W-:Y:S01]  /*3c90*/  FFMA.FTZ R33, R19, R25, R20 ;  /* 0x0000001913217223 */ /* 0x000fe20000010014 */
[----:B------:R-:W-:Y:S01]  /*3ca0*/  FADD.FTZ R24, R30, R27 ;  /* 0x0000001b1e187221 */ /* 0x000fe20000010000 */
[----:B------:R-:W-:Y:S01]  /*3cb0*/  FADD.FTZ R20, R25, R32 ;  /* 0x0000002019147221 */ /* 0x000fe20000010000 */
        /* <DEDUP_REMOVED lines=25> */
.L_x_1047:
[----:B------:R-:W-:Y:S01]  /*3e50*/  FMUL.FTZ R35, R25, R84 ;  /* 0x0000005419237220 */ /* 0x000fe20000410000 */
[----:B------:R-:W-:Y:S01]  /*3e60*/  FFMA.FTZ R28, R23, R22, R28 ;  /* 0x00000016171c7223 */ /* 0x000fe2000001001c */
[----:B------:R-:W-:Y:S01]  /*3e70*/  FADD.FTZ R23, R31, R22 ;  /* 0x000000161f177221 */ /* 0x000fe20000010000 */
[--C-:B------:R-:W-:Y:S02]  /*3e80*/  HADD2.F32 R34, -RZ, R78.reuse.H1_H1 ;  /* 0x3000004eff227230 */ /* 0x100fe40000004100 */
[----:B------:R-:W-:Y:S01]  /*3e90*/  FADD.FTZ R31, R20, R35 ;  /* 0x00000023141f7221 */ /* 0x000fe20000010000 */
[----:B------:R-:W-:Y:S01]  /*3ea0*/  FFMA.FTZ R22, R32, R35, R33 ;  /* 0x0000002320167223 */ /* 0x000fe20000010021 */
[----:B------:R-:W-:Y:S01]  /*3eb0*/  FMUL.FTZ R20, R30, R85 ;  /* 0x000000551e147220 */ /* 0x000fe20000410000 */
[----:B------:R-:W-:Y:S02]  /*3ec0*/  HADD2.F32 R33, -RZ, R78.H0_H0 ;  /* 0x2000004eff217230 */ /* 0x000fe40000004100 */
[----:B------:R-:W-:Y:S01]  /*3ed0*/  FFMA.FTZ R29, R26, R21, R29 ;  /* 0x000000151a1d7223 */ /* 0x000fe2000001001d */
[----:B------:R-:W-:-:S02]  /*3ee0*/  HADD2.F32 R26, -RZ, R79.H1_H1 ;  /* 0x3000004fff1a7230 */ /* 0x000fc40000004100 */
[----:B------:R-:W-:Y:S01]  /*3ef0*/  FFMA.FTZ R35, R27, R20, R22 ;  /* 0x000000141b237223 */ /* 0x000fe20000010016 */
[----:B------:R-:W-:Y:S01]  /*3f00*/  FADD.FTZ R20, R20, R31 ;  /* 0x0000001f14147221 */ /* 0x000fe20000010000 */
[----:B------:R-:W-:Y:S01]  /*3f10*/  FADD.FTZ R22, R33, -UR13 ;  /* 0x8000000d21167e21 */ /* 0x000fe20008010000 */
[----:B------:R-:W-:Y:S01]  /*3f20*/  FADD.FTZ R31, R34, -UR13 ;  /* 0x8000000d221f7e21 */ /* 0x000fe20008010000 */
[----:B------:R-:W-:Y:S02]  /*3f30*/  HADD2.F32 R33, -RZ, R79.H0_H0 ;  /* 0x2000004fff217230 */ /* 0x000fe40000004100 */
        /* <DEDUP_REMOVED lines=21> */
.L_x_1048:
[----:B------:R-:W-:Y:S01]  /*4090*/  FMUL.FTZ R37, R33, R84 ;  /* 0x0000005421257220 */ /* 0x000fe20000410000 */
[----:B------:R-:W-:-:S03]  /*40a0*/  HADD2.F32 R86, -RZ, R80.H1_H1 ;  /* 0x30000050ff567230 */ /* 0x000fc60000004100 */
[----:B------:R-:W-:Y:S01]  /*40b0*/  FFMA.FTZ R22, R34, R37, R35 ;  /* 0x0000002522167223 */ /* 0x000fe20000010023 */
[----:B------:R-:W-:Y:S01]  /*40c0*/  FADD.FTZ R37, R20, R37 ;  /* 0x0000002514257221 */ /* 0x000fe20000010000 */
[----:B------:R-:W-:Y:S01]  /*40d0*/  FMUL.FTZ R20, R26, R85 ;  /* 0x000000551a147220 */ /* 0x000fe20000410000 */
[----:B------:R-:W-:-:S03]  /*40e0*/  HADD2.F32 R35, -RZ, R81.H1_H1 ;  /* 0x30000051ff237230 */ /* 0x000fc60000004100 */
[----:B------:R-:W-:Y:S01]  /*40f0*/  FFMA.FTZ R39, R31, R20, R22 ;  /* 0x000000141f277223 */ /* 0x000fe20000010016 */
[----:B------:R-:W-:Y:S02]  /*4100*/  HADD2.F32 R22, -RZ, R81.H0_H0 ;  /* 0x20000051ff167230 */ /* 0x000fe40000004100 */
[----:B------:R-:W-:Y:S01]  /*4110*/  FADD.FTZ R35, R35, -UR13 ;  /* 0x8000000d23237e21 */ /* 0x000fe20008010000 */
[----:B------:R-:W-:Y:S02]  /*4120*/  FADD.FTZ R20, R20, R37 ;  /* 0x0000002514147221 */ /* 0x000fe40000010000 */
[----:B------:R-:W-:Y:S01]  /*4130*/  FADD.FTZ R22, R22, -UR13 ;  /* 0x8000000d16167e21 */ /* 0x000fe20008010000 */
        /* <DEDUP_REMOVED lines=22> */
.L_x_1049:
        /* <DEDUP_REMOVED lines=8> */
[----:B------:R-:W-:Y:S01]  /*4320*/  FADD.FTZ R24, R24, R21 ;  /* 0x0000001518187221 */ /* 0x000fe20000010000 */
[----:B------:R-:W-:Y:S01]  /*4330*/  UMOV UR12, 0x400 ;  /* 0x00000400000c7882 */ /* 0x000fe20000000000 */
[----:B------:R-:W-:Y:S01]  /*4340*/  FFMA.FTZ R22, R37, R20, R22 ;  /* 0x0000001425167223 */ /* 0x000fe20000010016 */
[----:B------:R-:W-:Y:S01]  /*4350*/  FADD.FTZ R20, R20, R93 ;  /* 0x0000005d14147221 */ /* 0x000fe20000010000 */
[----:B------:R-:W-:Y:S01]  /*4360*/  UIADD3 UR11, UR12, 0xd0, URZ ;  /* 0x000000d00c0b7890 */ /* 0x000fe2000fffe03f */
[----:B------:R-:W-:Y:S01]  /*4370*/  FFMA.FTZ R28, R27, R30, R28 ;  /* 0x0000001e1b1c7223 */ /* 0x000fe2000001001c */
[----:B------:R-:W-:Y:S01]  /*4380*/  FADD.FTZ R23, R23, R30 ;  /* 0x0000001e17177221 */ /* 0x000fe20000010000 */
[----:B------:R-:W1:Y:S01]  /*4390*/  SHFL.DOWN PT, R39, R22, 0x1, 0x1f ;  /* 0x08201f0016277f89 */ /* 0x000e6200000e0000 */
[----:B------:R-:W-:Y:S01]  /*43a0*/  FFMA.FTZ R29, R32, R25, R29 ;  /* 0x00000019201d7223 */ /* 0x000fe2000001001d */
[----:B------:R-:W-:Y:S01]  /*43b0*/  FADD.FTZ R24, R24, R25 ;  /* 0x0000001918187221 */ /* 0x000fe20000010000 */
[----:B------:R-:W-:Y:S01]  /*43c0*/  FFMA.FTZ R28, R31, R26, R28 ;  /* 0x0000001a1f1c7223 */ /* 0x000fe2000001001c */
[----:B------:R-:W2:Y:S01]  /*43d0*/  SHFL.DOWN PT, R93, R20, 0x1, 0x1f ;  /* 0x08201f00145d7f89 */ /* 0x000ea200000e0000 */
[----:B------:R-:W-:Y:S01]  /*43e0*/  FADD.FTZ R23, R23, R26 ;  /* 0x0000001a17177221 */ /* 0x000fe20000010000 */
[----:B------:R-:W-:Y:S01]  /*43f0*/  ISETP.NE.AND P2, PT, R62, RZ, PT ;  /* 0x000000ff3e00720c */ /* 0x000fe20003f45270 */
[----:B------:R-:W-:Y:S01]  /*4400*/  FFMA.FTZ R29, R34, R33, R29 ;  /* 0x00000021221d7223 */ /* 0x000fe2000001001d */
[----:B------:R-:W-:Y:S01]  /*4410*/  FADD.FTZ R24, R24, R33 ;  /* 0x0000002118187221 */ /* 0x000fe20000010000 */
[----:B------:R-:W-:Y:S01]  /*4420*/  FFMA.FTZ R37, R37, R86, R28 ;  /* 0x0000005625257223 */ /* 0x000fe2000001001c */
[----:B------:R-:W-:Y:S01]  /*4430*/  BSSY B0, `(.L_x_1050) ;  /* 0x0000055000007945 */ /* 0x000fe20003800000 */
[----:B0-----:R-:W-:Y:S01]  /*4440*/  ULEA UR11, UR19, UR11, 0x18 ;  /* 0x0000000b130b7291 */ /* 0x001fe2000f8ec03f */
[----:B------:R-:W-:Y:S01]  /*4450*/  FFMA.FTZ R36, R36, R35, R29 ;  /* 0x0000002324247223 */ /* 0x000fe2000001001d */
[----:B------:R-:W-:Y:S01]  /*4460*/  FADD.FTZ R38, R24, R35 ;  /* 0x0000002318267221 */ /* 0x000fe20000010000 */
[----:B------:R-:W-:Y:S01]  /*4470*/  ISETP.GT.U32.AND P3, PT, R62, 0x13, PT ;  /* 0x000000133e00780c */ /* 0x000fe20003f64070 */
        /* <DEDUP_REMOVED lines=22> */
[----:B------:R-:W-:Y:S01]  /*45e0*/  LEA R86, R62, UR11, 0x4 ;  /* 0x0000000b3e567c11 */ /* 0x000fe2000f8e20ff */
[----:B-1----:R-:W-:Y:S01]  /*45f0*/  @!P0 FADD.FTZ R20, R20, R93 ;  /* 0x0000005d14148221 */ /* 0x002fe20000010000 */
[----:B------:R-:W-:-:S02]  /*4600*/  ISETP.NE.AND P0, PT, R0, RZ, PT ;  /* 0x000000ff0000720c */ /* 0x000fc40003f05270 */
[----:B------:R-:W-:Y:S01]  /*4610*/  MOV R18, R22 ;  /* 0x0000001600127202 */ /* 0x000fe20000000f00 */
[----:B------:R0:W-:Y:S01]  /*4620*/  STS.128 [R86], R36 ;  /* 0x0000002456007388 */ /* 0x0001e20000000c00 */
[----:B------:R-:W-:-:S09]  /*4630*/  MOV R19, R20 ;  /* 0x0000001400137202 */ /* 0x000fd20000000f00 */
        /* <DEDUP_REMOVED lines=34> */
[----:B------:R-:W-:Y:S02]  /*4860*/  FADD.FTZ R24, R18, R25 ;  /* 0x0000001912187221 */ /* 0x000fe40000010000 */
[----:B------:R-:W1:Y:S01]  /*4870*/  LDS.64 R18, [UR11+0xb0] ;  /* 0x0000b00bff127984 */ /* 0x000e620008000a00 */
[----:B------:R-:W-:Y:S01]  /*4880*/  FADD.FTZ R93, R93, R26 ;  /* 0x0000001a5d5d7221 */ /* 0x000fe20000010000 */
[----:B------:R-:W-:-:S03]  /*4890*/  FADD.FTZ R24, R24, R27 ;  /* 0x0000001b18187221 */ /* 0x000fc60000010000 */
        /* <DEDUP_REMOVED lines=14> */
.L_x_1051:
[----:B------:R-:W-:Y:S05]  /*4980*/  BSYNC B0 ;  /* 0x0000000000007941 */ /* 0x000fea0003800000 */
.L_x_1050:
        /* <DEDUP_REMOVED lines=158> */
.L_x_1053:
[----:B------:R-:W-:Y:S05]  /*5370*/  BSYNC B0 ;  /* 0x0000000000007941 */ /* 0x000fea0003800000 */
.L_x_1052:
        /* <DEDUP_REMOVED lines=20> */
.L_x_1055:
[----:B------:R-:W-:Y:S05]  /*54c0*/  BSYNC B0 ;  /* 0x0000000000007941 */ /* 0x000fea0003800000 */
.L_x_1054:
        /* <DEDUP_REMOVED lines=34> */
.L_x_1058:
[----:B------:R-:W2:Y:S04]  /*56f0*/  LDG.E.STRONG.GPU R22, desc[UR14][R20.64] ;  /* 0x0000000e14167981 */ /* 0x000ea8000c1ef900 */
[----:B--2---:R-:W-:Y:S01]  /*5700*/  CCTL.IVALL ;  /* 0x00000000ff00798f */ /* 0x004fe20002000000 */
[----:B------:R-:W-:Y:S05]  /*5710*/  YIELD ;  /* 0x0000000000007946 */ /* 0x000fea0003800000 */
[----:B------:R-:W-:-:S13]  /*5720*/  ISETP.NE.AND P0, PT, R22, R25, PT ;  /* 0x000000191600720c */ /* 0x000fda0003f05270 */
[----:B------:R-:W-:Y:S05]  /*5730*/  @P0 BRA `(.L_x_1058) ;  /* 0xfffffffc00ec0947 */ /* 0x000fea000383ffff */
.L_x_1057:
        /* <DEDUP_REMOVED lines=17> */
.L_x_1062:
        /* <DEDUP_REMOVED lines=115> */
.L_x_1061:
        /* <DEDUP_REMOVED lines=61> */
.L_x_1063:
[----:B------:R-:W-:-:S13]  /*6350*/  ISETP.NE.OR P0, PT, R31, RZ, P0 ;  /* 0x000000ff1f00720c */ /* 0x000fda0000705670 */
[----:B------:R-:W-:Y:S05]  /*6360*/  @!P0 BRA `(.L_x_1059) ;  /* 0x00000000007c8947 */ /* 0x000fea0003800000 */
.L_x_1060:
        /* <DEDUP_REMOVED lines=31> */
.L_x_1059:
        /* <DEDUP_REMOVED lines=11> */
.L_x_1065:
[----:B------:R-:W-:Y:S05]  /*6610*/  BSYNC B0 ;  /* 0x0000000000007941 */ /* 0x000fea0003800000 */
.L_x_1064:
        /* <DEDUP_REMOVED lines=16> */
.L_x_1056:
        /* <DEDUP_REMOVED lines=9> */
[----:B------:R0:W-:Y:S01]  /*67b0*/  @!P2 STS.64 [UR11+0xc0], R18 ;  /* 0x0000c012ff00a988 */ /* 0x0001e20008000a0b */
[----:B------:R-:W-:Y:S01]  /*67c0*/  BAR.SYNC.DEFER_BLOCKING 0x0 ;  /* 0x0000000000007b1d */ /* 0x000fe20000010000 */
[--C-:B0-----:R-:W-:Y:S02]  /*67d0*/  HADD2.F32 R19, -RZ, R68.reuse.H0_H0 ;  /* 0x20000044ff137230 */ /* 0x101fe40000004100 */
[----:B------:R-:W-:-:S03]  /*67e0*/  HADD2.F32 R68, -RZ, R68.H1_H1 ;  /* 0x30000044ff447230 */ /* 0x000fc60000004100 */
[----:B------:R-:W0:Y:S02]  /*67f0*/  LDS.64 R20, [UR11+0xc0] ;  /* 0x0000c00bff147984 */ /* 0x000e240008000a00 */
[----:B0-----:R-:W-:Y:S01]  /*6800*/  FMUL.FTZ R20, R20, UR12 ;  /* 0x0000000c14147c20 */ /* 0x001fe20008410000 */
[----:B------:R-:W-:-:S04]  /*6810*/  FMUL.FTZ R22, R21, UR12 ;  /* 0x0000000c15167c20 */ /* 0x000fc80008410000 */
[----:B------:R-:W-:Y:S01]  /*6820*/  R2UR UR11, R20 ;  /* 0x00000000140b72ca */ /* 0x000fe200000e0000 */
[--C-:B------:R-:W-:Y:S02]  /*6830*/  HADD2.F32 R20, -RZ, R44.reuse.H0_H0 ;  /* 0x2000002cff147230 */ /* 0x100fe40000004100 */
[----:B------:R-:W-:-:S03]  /*6840*/  HADD2.F32 R44, -RZ, R44.H1_H1 ;  /* 0x3000002cff2c7230 */ /* 0x000fc60000004100 */
[----:B------:R-:W-:Y:S02]  /*6850*/  FADD.FTZ R20, R20, -UR13 ;  /* 0x8000000d14147e21 */ /* 0x000fe40008010000 */
[----:B------:R-:W-:Y:S02]  /*6860*/  FADD.FTZ R44, R44, -UR13 ;  /* 0x8000000d2c2c7e21 */ /* 0x000fe40008010000 */
[----:B------:R-:W-:Y:S02]  /*6870*/  FMUL.FTZ R35, R20, UR18 ;  /* 0x0000001214237c20 */ /* 0x000fe40008410000 */
        /* <DEDUP_REMOVED lines=20> */
.L_x_1066:
        /* <DEDUP_REMOVED lines=20> */
.L_x_1068:
[----:B------:R-:W-:Y:S05]  /*6b00*/  BSYNC B0 ;  /* 0x0000000000007941 */ /* 0x000fea0003800000 */
.L_x_1067:
        /* <DEDUP_REMOVED lines=29> */
.L_x_1069:
        /* <DEDUP_REMOVED lines=20> */
.L_x_1071:
[----:B------:R-:W-:Y:S05]  /*6e20*/  BSYNC B0 ;  /* 0x0000000000007941 */ /* 0x000fea0003800000 */
.L_x_1070:
        /* <DEDUP_REMOVED lines=33> */
.L_x_1072:
        /* <DEDUP_REMOVED lines=20> */
.L_x_1074:
[----:B------:R-:W-:Y:S05]  /*7180*/  BSYNC B0 ;  /* 0x0000000000007941 */ /* 0x000fea0003800000 */
.L_x_1073:
[----:B------:R-:W-:Y:S02]  /*7190*/  HADD2.F32 R42, -RZ, R42.H1_H1 ;  /* 0x3000002aff2a7230 */ /* 0x000fe40000004100 */
[----:B------:R-:W-:Y:S01]  /*71a0*/  FADD.FTZ R25, R25, -UR13 ;  /* 0x8000000d19197e21 */ /* 0x000fe20008010000 */
[--C-:B0-----:R-:W-:Y:S01]  /*71b0*/  HADD2.F32 R19, -RZ, R4.reuse.H0_H0 ;  /* 0x20000004ff137230 */ /* 0x101fe20000004100 */
        /* <DEDUP_REMOVED lines=26> */
.L_x_1075:
        /* <DEDUP_REMOVED lines=20> */
.L_x_1077:
[----:B------:R-:W-:Y:S05]  /*74a0*/  BSYNC B0 ;  /* 0x0000000000007941 */ /* 0x000fea0003800000 */
.L_x_1076:
        /* <DEDUP_REMOVED lines=33> */
.L_x_1078:
        /* <DEDUP_REMOVED lines=20> */
.L_x_1080:
[----:B------:R-:W-:Y:S05]  /*7800*/  BSYNC B0 ;  /* 0x0000000000007941 */ /* 0x000fea0003800000 */
.L_x_1079:
        /* <DEDUP_REMOVED lines=29> */
.L_x_1081:
        /* <DEDUP_REMOVED lines=8> */
[----:B0-----:R-:W-:Y:S01]  /*7a60*/  IMAD R19, R20, UR22, RZ ;  /* 0x0000001614137c24 */ /* 0x001fe2000f8e02ff */
        /* <DEDUP_REMOVED lines=11> */
.L_x_1083:
[----:B------:R-:W-:Y:S05]  /*7b20*/  BSYNC B0 ;  /* 0x0000000000007941 */ /* 0x000fea0003800000 */
.L_x_1082:
[--C-:B------:R-:W-:Y:S01]  /*7b30*/  HADD2.F32 R4, -RZ, R9.reuse.H0_H0 ;  /* 0x20000009ff047230 */ /* 0x100fe20000004100 */
[----:B0-----:R-:W-:Y:S01]  /*7b40*/  SHF.R.S32.HI R18, RZ, 0x1f, R54 ;  /* 0x0000001fff127819 */ /* 0x001fe20000011436 */
[----:B------:R-:W-:Y:S01]  /*7b50*/  HADD2.F32 R9, -RZ, R9.H1_H1 ;  /* 0x30000009ff097230 */ /* 0x000fe20000004100 */
[----:B------:R-:W-:Y:S01]  /*7b60*/  ISETP.GE.U32.AND P0, PT, R54, UR20, PT ;  /* 0x0000001436007c0c */ /* 0x000fe2000bf06070 */
[--C-:B-1----:R-:W-:Y:S01]  /*7b70*/  HADD2.F32 R5, -RZ, R10.reuse.H0_H0 ;  /* 0x2000000aff057230 */ /* 0x102fe20000004100 */
        /* <DEDUP_REMOVED lines=28> */
.L_x_1084:
        /* <DEDUP_REMOVED lines=20> */
.L_x_1086:
[----:B------:R-:W-:Y:S05]  /*7e80*/  BSYNC B0 ;  /* 0x0000000000007941 */ /* 0x000fea0003800000 */
.L_x_1085:
        /* <DEDUP_REMOVED lines=29> */
.L_x_1087:
        /* <DEDUP_REMOVED lines=20> */
.L_x_1089:
[----:B------:R-:W-:Y:S05]  /*81a0*/  BSYNC B0 ;  /* 0x0000000000007941 */ /* 0x000fea0003800000 */
.L_x_1088:
        /* <DEDUP_REMOVED lines=33> */
.L_x_1090:
        /* <DEDUP_REMOVED lines=20> */
.L_x_1092:
[----:B------:R-:W-:Y:S05]  /*8500*/  BSYNC B0 ;  /* 0x0000000000007941 */ /* 0x000fea0003800000 */
.L_x_1091:
        /* <DEDUP_REMOVED lines=29> */
.L_x_1093:
        /* <DEDUP_REMOVED lines=20> */
.L_x_1095:
[----:B------:R-:W-:Y:S05]  /*8820*/  BSYNC B0 ;  /* 0x0000000000007941 */ /* 0x000fea0003800000 */
.L_x_1094:
        /* <DEDUP_REMOVED lines=12> */
[----:B------:R-:W-:Y:S01]  /*88f0*/  ISETP.GT.U32.OR P2, PT, R62, 0x27f, P2 ;  /* 0x0000027f3e00780c */ /* 0x000fe20001744470 */
        /* <DEDUP_REMOVED lines=22> */
.L_x_1096:
        /* <DEDUP_REMOVED lines=20> */
.L_x_1098:
[----:B------:R-:W-:Y:S05]  /*8ba0*/  BSYNC B0 ;  /* 0x0000000000007941 */ /* 0x000fea0003800000 */
.L_x_1097:
        /* <DEDUP_REMOVED lines=25> */
.L_x_1099:
        /* <DEDUP_REMOVED lines=20> */
.L_x_1101:
[----:B------:R-:W-:Y:S05]  /*8e80*/  BSYNC B0 ;  /* 0x0000000000007941 */ /* 0x000fea0003800000 */
.L_x_1100:
        /* <DEDUP_REMOVED lines=37> */
.L_x_1102:
        /* <DEDUP_REMOVED lines=20> */
.L_x_1104:
[----:B------:R-:W-:Y:S05]  /*9220*/  BSYNC B0 ;  /* 0x0000000000007941 */ /* 0x000fea0003800000 */
.L_x_1103:
        /* <DEDUP_REMOVED lines=25> */
.L_x_1105:
        /* <DEDUP_REMOVED lines=20> */
.L_x_1107:
[----:B------:R-:W-:Y:S05]  /*9500*/  BSYNC B0 ;  /* 0x0000000000007941 */ /* 0x000fea0003800000 */
.L_x_1106:
        /* <DEDUP_REMOVED lines=31> */
.L_x_1108:
        /* <DEDUP_REMOVED lines=20> */
.L_x_1110:
[----:B------:R-:W-:Y:S05]  /*9840*/  BSYNC B0 ;  /* 0x0000000000007941 */ /* 0x000fea0003800000 */
.L_x_1109:
        /* <DEDUP_REMOVED lines=25> */
.L_x_1111:
        /* <DEDUP_REMOVED lines=19> */
.L_x_1113:
[----:B------:R-:W-:Y:S05]  /*9b10*/  BSYNC B0 ;  /* 0x0000000000007941 */ /* 0x000fea0003800000 */
.L_x_1112:
[----:B------:R-:W-:Y:S01]  /*9b20*/  ULDC UR11, c[0x0][0x10] ;  /* 0x00000400000b7ab9 */ /* 0x000fe20000000800 */
[----:B------:R-:W-:Y:S02]  /*9b30*/  UIADD3 UR4, UR4, 0x1, URZ ;  /* 0x0000000104047890 */ /* 0x000fe4000fffe03f */
[----:B------:R-:W-:-:S04]  /*9b40*/  UIADD3 UR6, UR11, UR6, URZ ;  /* 0x000000060b067290 */ /* 0x000fc8000fffe03f */
[----:B------:R-:W-:-:S06]  /*9b50*/  UISETP.GE.AND UP0, UPT, UR6, UR5, UPT ;  /* 0x000000050600728c */ /* 0x000fcc000bf06270 */
[----:B------:R-:W-:-:S13]  /*9b60*/  PLOP3.LUT P0, PT, PT, PT, UP0, 0x80, 0x0 ;  /* 0x000000000000781c */ /* 0x000fda0003f0f008 */
[----:B------:R-:W-:Y:S05]  /*9b70*/  @!P0 BRA `(.L_x_1114) ;  /* 0xffffff6800148947 */ /* 0x000fea000383ffff */
.L_x_1031:
        /* <DEDUP_REMOVED lines=19> */
.L_x_1116:
[----:B------:R-:W-:Y:S05]  /*9cb0*/  BSYNC B0 ;  /* 0x0000000000007941 */ /* 0x000fea0003800000 */
.L_x_1115:
        /* <DEDUP_REMOVED lines=11> */
.L_x_1118:
[----:B------:R-:W2:Y:S04]  /*9d70*/  LDG.E.STRONG.GPU R5, desc[UR14][R2.64] ;  /* 0x0000000e02057981 */ /* 0x000ea8000c1ef900 */
[----:B--2---:R-:W-:Y:S01]  /*9d80*/  CCTL.IVALL ;  /* 0x00000000ff00798f */ /* 0x004fe20002000000 */
[----:B------:R-:W-:Y:S05]  /*9d90*/  YIELD ;  /* 0x0000000000007946 */ /* 0x000fea0003800000 */
[----:B------:R-:W-:-:S13]  /*9da0*/  ISETP.NE.AND P0, PT, R5, R0, PT ;  /* 0x000000000500720c */ /* 0x000fda0003f05270 */
[----:B------:R-:W-:Y:S05]  /*9db0*/  @P0 BRA `(.L_x_1118) ;  /* 0xfffffffc00ec0947 */ /* 0x000fea000383ffff */
.L_x_1117:
        /* <DEDUP_REMOVED lines=24> */
.L_x_1119:
        /* <DEDUP_REMOVED lines=25> */
.L_x_1120:
        /* <DEDUP_REMOVED lines=11> */
.L_x_3243:


//--------------------- .text._Z35group_norm_nhwc_bwd_one_pass_kernelI11Fp16IOFp16WLi64ELi40ELi640EEv26Group_norm_nhwc_bwd_params --------------------------
	.section	.text._Z35group_norm_nhwc_bwd_one_pass_kernelI11Fp16IOFp16WLi64ELi40ELi640EEv26Group_norm_nhwc_bwd_params,"ax",@progbits
	.align	128
        .global         _Z35group_norm_nhwc_bwd_one_pass_kernelI11Fp16IOFp16WLi64ELi40ELi640EEv26Group_norm_nhwc_bwd_params
        .type           _Z35group_norm_nhwc_bwd_one_pass_kernelI11Fp16IOFp16WLi64ELi40ELi640EEv26Group_norm_nhwc_bwd_params,@function
        .size           _Z35group_norm_nhwc_bwd_one_pass_kernelI11Fp16IOFp16WLi64ELi40ELi640EEv26Group_norm_nhwc_bwd_params,(.L_x_3244 - _Z35group_norm_nhwc_bwd_one_pass_kernelI11Fp16IOFp16WLi64ELi40ELi640EEv26Group_norm_nhwc_bwd_params)
        .other          _Z35group_norm_nhwc_bwd_one_pass_kernelI11Fp16IOFp16WLi64ELi40ELi640EEv26Group_norm_nhwc_bwd_params,@"STO_CUDA_ENTRY STV_DEFAULT"
_Z35group_norm_nhwc_bwd_one_pass_kernelI11Fp16IOFp16WLi64ELi40ELi640EEv26Group_norm_nhwc_bwd_params:
.text._Z35group_norm_nhwc_bwd_one_pass_kernelI11Fp16IOFp16WLi64ELi40ELi640EEv26Group_norm_nhwc_bwd_params:
        /* <DEDUP_REMOVED lines=48> */
.L_x_1148:
        /* <DEDUP_REMOVED lines=120> */
.L_x_1123:
[----:B------:R-:W-:Y:S05]  /*0a80*/  BSYNC B0 ;  /* 0x0000000000007941 */ /* 0x000fea0003800000 */
.L_x_1122:
        /* <DEDUP_REMOVED lines=33> */
.L_x_1124:
        /* <DEDUP_REMOVED lines=26> */
.L_x_1125:
        /* <DEDUP_REMOVED lines=105> */
.L_x_1127:
[----:B------:R-:W-:Y:S05]  /*14d0*/  BSYNC B0 ;  /* 0x0000000000007941 */ /* 0x000fea0003800000 */
.L_x_1126:
        /* <DEDUP_REMOVED lines=158> */
.L_x_1129:
[----:B------:R-:W-:Y:S05]  /*1ec0*/  BSYNC B0 ;  /* 0x0000000000007941 */ /* 0x000fea0003800000 */
.L_x_1128:
        /* <DEDUP_REMOVED lines=20> */
.L_x_1131:
[----:B------:R-:W-:Y:S05]  /*2010*/  BSYNC B0 ;  /* 0x0000000000007941 */ /* 0x000fea0003800000 */
.L_x_1130:
        /* <DEDUP_REMOVED lines=34> */
.L_x_1134:
[----:B------:R-:W2:Y:S04]  /*2240*/  LDG.E.STRONG.GPU R12, desc[UR14][R10.64] ;  /* 0x0000000e0a0c7981 */ /* 0x000ea8000c1ef900 */
[----:B--2---:R-:W-:Y:S01]  /*2250*/  CCTL.IVALL ;  /* 0x00000000ff00798f */ /* 0x004fe20002000000 */
[----:B------:R-:W-:Y:S05]  /*2260*/  YIELD ;  /* 0x0000000000007946 */ /* 0x000fea0003800000 */
[----:B------:R-:W-:-:S13]  /*2270*/  ISETP.NE.AND P0, PT, R12, R15, PT ;  /* 0x0000000f0c00720c */ /* 0x000fda0003f05270 */
[----:B------:R-:W-:Y:S05]  /*2280*/  @P0 BRA `(.L_x_1134) ;  /* 0xfffffffc00ec0947 */ /* 0x000fea000383ffff */
.L_x_1133:
        /* <DEDUP_REMOVED lines=17> */
.L_x_1138:
        /* <DEDUP_REMOVED lines=115> */
.L_x_1137:
        /* <DEDUP_REMOVED lines=61> */
.L_x_1139:
[----:B------:R-:W-:-:S13]  /*2ea0*/  ISETP.NE.OR P0, PT, R20, RZ, P0 ;  /* 0x000000ff1400720c */ /* 0x000fda0000705670 */
[----:B------:R-:W-:Y:S05]  /*2eb0*/  @!P0 BRA `(.L_x_1135) ;  /* 0x00000000007c8947 */ /* 0x000fea0003800000 */
.L_x_1136:
        /* <DEDUP_REMOVED lines=31> */
.L_x_1135:
        /* <DEDUP_REMOVED lines=11> */
.L_x_1141:
[----:B------:R-:W-:Y:S05]  /*3160*/  BSYNC B0 ;  /* 0x0000000000007941 */ /* 0x000fea0003800000 */
.L_x_1140:
        /* <DEDUP_REMOVED lines=16> */
.L_x_1132:
        /* <DEDUP_REMOVED lines=40> */
.L_x_1142:
        /* <DEDUP_REMOVED lines=20> */
.L_x_1144:
[----:B------:R-:W-:Y:S05]  /*3630*/  BSYNC B0 ;  /* 0x0000000000007941 */ /* 0x000fea0003800000 */
.L_x_1143:
        /* <DEDUP_REMOVED lines=23> */
.L_x_1145:
        /* <DEDUP_REMOVED lines=24> */
.L_x_1147:
[----:B------:R-:W-:Y:S05]  /*3930*/  BSYNC B0 ;  /* 0x0000000000007941 */ /* 0x000fea0003800000 */
.L_x_1146:
[----:B------:R-:W-:Y:S01]  /*3940*/  ULDC UR8, c[0x0][0x10] ;  /* 0x0000040000087ab9 */ /* 0x000fe20000000800 */
[----:B------:R-:W-:Y:S02]  /*3950*/  UIADD3 UR4, UR4, 0x1, URZ ;  /* 0x0000000104047890 */ /* 0x000fe4000fffe03f */
[----:B------:R-:W-:-:S04]  /*3960*/  UIADD3 UR7, UR8, UR7, URZ ;  /* 0x0000000708077290 */ /* 0x000fc8000fffe03f */
[----:B------:R-:W-:-:S06]  /*3970*/  UISETP.GE.AND UP0, UPT, UR7, UR5, UPT ;  /* 0x000000050700728c */ /* 0x000fcc000bf06270 */
[----:B------:R-:W-:-:S13]  /*3980*/  PLOP3.LUT P0, PT, PT, PT, UP0, 0x80, 0x0 ;  /* 0x000000000000781c */ /* 0x000fda0003f0f008 */
[----:B------:R-:W-:Y:S05]  /*3990*/  @!P0 BRA `(.L_x_1148) ;  /* 0xffffffc800588947 */ /* 0x000fea000383ffff */
.L_x_1121:
        /* <DEDUP_REMOVED lines=19> */
.L_x_1150:
[----:B------:R-:W-:Y:S05]  /*3ad0*/  BSYNC B0 ;  /* 0x0000000000007941 */ /* 0x000fea0003800000 */
.L_x_1149:
        /* <DEDUP_REMOVED lines=11> */
.L_x_1152:
[----:B------:R-:W2:Y:S04]  /*3b90*/  LDG.E.STRONG.GPU R5, desc[UR14][R2.64] ;  /* 0x0000000e02057981 */ /* 0x000ea8000c1ef900 */
[----:B--2---:R-:W-:Y:S01]  /*3ba0*/  CCTL.IVALL ;  /* 0x00000000ff00798f */ /* 0x004fe20002000000 */
[----:B------:R-:W-:Y:S05]  /*3bb0*/  YIELD ;  /* 0x0000000000007946 */ /* 0x000fea0003800000 */
[----:B------:R-:W-:-:S13]  /*3bc0*/  ISETP.NE.AND P0, PT, R5, R0, PT ;  /* 0x000000000500720c */ /* 0x000fda0003f05270 */
[----:B------:R-:W-:Y:S05]  /*3bd0*/  @P0 BRA `(.L_x_1152) ;  /* 0xfffffffc00ec0947 */ /* 0x000fea000383ffff */
.L_x_1151:
        /* <DEDUP_REMOVED lines=24> */
.L_x_1153:
        /* <DEDUP_REMOVED lines=25> */
.L_x_1154:
        /* <DEDUP_REMOVED lines=9> */
.L_x_3244:


//--------------------- .text._Z35group_norm_nhwc_bwd_one_pass_kernelI11Fp16IOFp16WLi128ELi40ELi640EEv26Group_norm_nhwc_bwd_params --------------------------
	.section	.text._Z35group_norm_nhwc_bwd_one_pass_kernelI11Fp16IOFp16WLi128ELi40ELi640EEv26Group_norm_nhwc_bwd_params,"ax",@progbits
	.align	128
        .global         _Z35group_norm_nhwc_bwd_one_pass_kernelI11Fp16IOFp16WLi128ELi40ELi640EEv26Group_norm_nhwc_bwd_params
        .type           _Z35group_norm_nhwc_bwd_one_pass_kernelI11Fp16IOFp16WLi128ELi40ELi640EEv26Group_norm_nhwc_bwd_params,@function
        .size           _Z35group_norm_nhwc_bwd_one_pass_kernelI11Fp16IOFp16WLi128ELi40ELi640EEv26Group_norm_nhwc_bwd_params,(.L_x_3245 - _Z35group_norm_nhwc_bwd_one_pass_kernelI11Fp16IOFp16WLi128ELi40ELi640EEv26Group_norm_nhwc_bwd_params)
        .other          _Z35group_norm_nhwc_bwd_one_pass_kernelI11Fp16IOFp16WLi128ELi40ELi640EEv26Group_norm_nhwc_bwd_params,@"STO_CUDA_ENTRY STV_DEFAULT"
_Z35group_norm_nhwc_bwd_one_pass_kernelI11Fp16IOFp16WLi128ELi40ELi640EEv26Group_norm_nhwc_bwd_params:
.text._Z35group_norm_nhwc_bwd_one_pass_kernelI11Fp16IOFp16WLi128ELi40ELi640EEv26Group_norm_nhwc_bwd_params:
        /* <DEDUP_REMOVED lines=45> */
.L_x_1190:
        /* <DEDUP_REMOVED lines=174> */
.L_x_1157:
[----:B------:R-:W-:Y:S05]  /*0db0*/  BSYNC B0 ;  /* 0x0000000000007941 */ /* 0x000fea0003800000 */
.L_x_1156:
        /* <DEDUP_REMOVED lines=30> */
.L_x_1158:
        /* <DEDUP_REMOVED lines=34> */
.L_x_1159:
        /* <DEDUP_REMOVED lines=31> */
.L_x_1160:
        /* <DEDUP_REMOVED lines=35> */
.L_x_1161:
        /* <DEDUP_REMOVED lines=111> */
.L_x_1163:
[----:B------:R-:W-:Y:S05]  /*1cd0*/  BSYNC B0 ;  /* 0x0000000000007941 */ /* 0x000fea0003800000 */
.L_x_1162:
        /* <DEDUP_REMOVED lines=158> */
.L_x_1165:
[----:B------:R-:W-:Y:S05]  /*26c0*/  BSYNC B0 ;  /* 0x0000000000007941 */ /* 0x000fea0003800000 */
.L_x_1164:
        /* <DEDUP_REMOVED lines=20> */
.L_x_1167:
[----:B------:R-:W-:Y:S05]  /*2810*/  BSYNC B0 ;  /* 0x0000000000007941 */ /* 0x000fea0003800000 */
.L_x_1166:
        /* <DEDUP_REMOVED lines=34> */
.L_x_1170:
[----:B------:R-:W2:Y:S04]  /*2a40*/  LDG.E.STRONG.GPU R10, desc[UR12][R8.64] ;  /* 0x0000000c080a7981 */ /* 0x000ea8000c1ef900 */
[----:B--2---:R-:W-:Y:S01]  /*2a50*/  CCTL.IVALL ;  /* 0x00000000ff00798f */ /* 0x004fe20002000000 */
[----:B------:R-:W-:Y:S05]  /*2a60*/  YIELD ;  /* 0x0000000000007946 */ /* 0x000fea0003800000 */
[----:B------:R-:W-:-:S13]  /*2a70*/  ISETP.NE.AND P0, PT, R10, R13, PT ;  /* 0x0000000d0a00720c */ /* 0x000fda0003f05270 */
[----:B------:R-:W-:Y:S05]  /*2a80*/  @P0 BRA `(.L_x_1170) ;  /* 0xfffffffc00ec0947 */ /* 0x000fea000383ffff */
.L_x_1169:
        /* <DEDUP_REMOVED lines=17> */
.L_x_1174:
        /* <DEDUP_REMOVED lines=115> */
.L_x_1173:
        /* <DEDUP_REMOVED lines=61> */
.L_x_1175:
[----:B------:R-:W-:-:S13]  /*36a0*/  ISETP.NE.OR P0, PT, R17, RZ, P0 ;  /* 0x000000ff1100720c */ /* 0x000fda0000705670 */
[----:B------:R-:W-:Y:S05]  /*36b0*/  @!P0 BRA `(.L_x_1171) ;  /* 0x00000000007c8947 */ /* 0x000fea0003800000 */
.L_x_1172:
        /* <DEDUP_REMOVED lines=31> */
.L_x_1171:
        /* <DEDUP_REMOVED lines=11> */
.L_x_1177:
[----:B------:R-:W-:Y:S05]  /*3960*/  BSYNC B0 ;  /* 0x0000000000007941 */ /* 0x000fea0003800000 */
.L_x_1176:
        /* <DEDUP_REMOVED lines=16> */
.L_x_1168:
        /* <DEDUP_REMOVED lines=51> */
.L_x_1178:
        /* <DEDUP_REMOVED lines=21> */
.L_x_1180:
[----:B------:R-:W-:Y:S05]  /*3ef0*/  BSYNC B0 ;  /* 0x0000000000007941 */ /* 0x000fea0003800000 */
.L_x_1179:
        /* <DEDUP_REMOVED lines=25> */
.L_x_1181:
        /* <DEDUP_REMOVED lines=20> */
.L_x_1183:
[----:B------:R-:W-:Y:S05]  /*41d0*/  BSYNC B0 ;  /* 0x0000000000007941 */ /* 0x000fea0003800000 */
.L_x_1182:
        /* <DEDUP_REMOVED lines=31> */
.L_x_1184:
        /* <DEDUP_REMOVED lines=20> */
.L_x_1186:
[----:B------:R-:W-:Y:S05]  /*4510*/  BSYNC B0 ;  /* 0x0000000000007941 */ /* 0x000fea0003800000 */
.L_x_1185:
        /* <DEDUP_REMOVED lines=25> */
.L_x_1187:
        /* <DEDUP_REMOVED lines=19> */
.L_x_1189:
[----:B------:R-:W-:Y:S05]  /*47e0*/  BSYNC B0 ;  /* 0x0000000000007941 */ /* 0x000fea0003800000 */
.L_x_1188:
        /* <DEDUP_REMOVED lines=9> */
.L_x_1155:
        /* <DEDUP_REMOVED lines=19> */
.L_x_1192:
[----:B------:R-:W-:Y:S05]  /*49b0*/  BSYNC B0 ;  /* 0x0000000000007941 */ /* 0x000fea0003800000 */
.L_x_1191:
        /* <DEDUP_REMOVED lines=11> */
.L_x_1194:
[----:B------:R-:W2:Y:S04]  /*4a70*/  LDG.E.STRONG.GPU R5, desc[UR12][R2.64] ;  /* 0x0000000c02057981 */ /* 0x000ea8000c1ef900 */
[----:B--2---:R-:W-:Y:S01]  /*4a80*/  CCTL.IVALL ;  /* 0x00000000ff00798f */ /* 0x004fe20002000000 */
[----:B------:R-:W-:Y:S05]  /*4a90*/  YIELD ;  /* 0x0000000000007946 */ /* 0x000fea0003800000 */
[----:B------:R-:W-:-:S13]  /*4aa0*/  ISETP.NE.AND P0, PT, R5, R0, PT ;  /* 0x000000000500720c */ /* 0x000fda0003f05270 */
[----:B------:R-:W-:Y:S05]  /*4ab0*/  @P0 BRA `(.L_x_1194) ;  /* 0xfffffffc00ec0947 */ /* 0x000fea000383ffff */
.L_x_1193:
        /* <DEDUP_REMOVED lines=24> */
.L_x_1195:
        /* <DEDUP_REMOVED lines=25> */
.L_x_1196:
        /* <DEDUP_REMOVED lines=11> */
.L_x_3245:


//--------------------- .text._Z35group_norm_nhwc_bwd_one_pass_kernelI11Fp16IOFp16WLi256ELi40ELi640EEv26Group_norm_nhwc_bwd_params --------------------------
	.section	.text._Z35group_norm_nhwc_bwd_one_pass_kernelI11Fp16IOFp16WLi256ELi40ELi640EEv26Group_norm_nhwc_bwd_params,"ax",@progbits
	.align	128
        .global         _Z35group_norm_nhwc_bwd_one_pass_kernelI11Fp16IOFp16WLi256ELi40ELi640EEv26Group_norm_nhwc_bwd_params
        .type           _Z35group_norm_nhwc_bwd_one_pass_kernelI11Fp16IOFp16WLi256ELi40ELi640EEv26Group_norm_nhwc_bwd_params,@function
        .size           _Z35group_norm_nhwc_bwd_one_pass_kernelI11Fp16IOFp16WLi256ELi40ELi640EEv26Group_norm_nhwc_bwd_params,(.L_x_3246 - _Z35group_norm_nhwc_bwd_one_pass_kernelI11Fp16IOFp16WLi256ELi40ELi640EEv26Group_norm_nhwc_bwd_params)
        .other          _Z35group_norm_nhwc_bwd_one_pass_kernelI11Fp16IOFp16WLi256ELi40ELi640EEv26Group_norm_nhwc_bwd_params,@"STO_CUDA_ENTRY STV_DEFAULT"
_Z35group_norm_nhwc_bwd_one_pass_kernelI11Fp16IOFp16WLi256ELi40ELi640EEv26Group_norm_nhwc_bwd_params:
.text._Z35group_norm_nhwc_bwd_one_pass_kernelI11Fp16IOFp16WLi256ELi40ELi640EEv26Group_norm_nhwc_bwd_params:
        /* <DEDUP_REMOVED lines=52> */
.L_x_1248:
        /* <DEDUP_REMOVED lines=248> */
[----:B---3--:R-:W-:Y:S02]  /*12c0*/  HADD2.F32 R64, -RZ, R64.H0_H0 ;  /* 0x20000040ff407230 */ /* 0x008fe40000004100 */
[----:B----4-:R-:W-:Y:S02]  /*12d0*/  HADD2.F32 R62, -RZ, R62.H0_H0 ;  /* 0x2000003eff3e7230 */ /* 0x010fe40000004100 */
[----:B--2---:R-:W-:Y:S02]  /*12e0*/  @P0 HADD2.F32 R59, -RZ, R30.H0_H0 ;  /* 0x2000001eff3b0230 */ /* 0x004fe40000004100 */
[----:B------:R-:W-:-:S07]  /*12f0*/  @P0 HADD2.F32 R23, -RZ, R28.H0_H0 ;  /* 0x2000001cff170230 */ /* 0x000fce0000004100 */
.L_x_1199:
[----:B------:R-:W-:Y:S05]  /*1300*/  BSYNC B0 ;  /* 0x0000000000007941 */ /* 0x000fea0003800000 */
.L_x_1198:
        /* <DEDUP_REMOVED lines=25> */
.L_x_1200:
        /* <DEDUP_REMOVED lines=34> */
.L_x_1201:
        /* <DEDUP_REMOVED lines=40> */
.L_x_1202:
        /* <DEDUP_REMOVED lines=37> */
.L_x_1203:
        /* <DEDUP_REMOVED lines=37> */
.L_x_1204:
        /* <DEDUP_REMOVED lines=37> */
.L_x_1205:
        /* <DEDUP_REMOVED lines=37> */
.L_x_1206:
        /* <DEDUP_REMOVED lines=36> */
.L_x_1207:
        /* <DEDUP_REMOVED lines=98> */
.L_x_1209:
[----:B------:R-:W-:Y:S05]  /*2ae0*/  BSYNC B0 ;  /* 0x0000000000007941 */ /* 0x000fea0003800000 */
.L_x_1208:
        /* <DEDUP_REMOVED lines=158> */
.L_x_1211:
[----:B------:R-:W-:Y:S05]  /*34d0*/  BSYNC B0 ;  /* 0x0000000000007941 */ /* 0x000fea0003800000 */
.L_x_1210:
        /* <DEDUP_REMOVED lines=18> */
.L_x_1213:
[----:B------:R-:W-:Y:S05]  /*3600*/  BSYNC B0 ;  /* 0x0000000000007941 */ /* 0x000fea0003800000 */
.L_x_1212:
        /* <DEDUP_REMOVED lines=32> */
.L_x_1216:
[----:B--2---:R-:W2:Y:S04]  /*3810*/  LDG.E.STRONG.GPU R26, desc[UR8][R24.64] ;  /* 0x00000008181a7981 */ /* 0x004ea8000c1ef900 */
[----:B--2---:R-:W-:Y:S01]  /*3820*/  CCTL.IVALL ;  /* 0x00000000ff00798f */ /* 0x004fe20002000000 */
[----:B------:R-:W-:Y:S05]  /*3830*/  YIELD ;  /* 0x0000000000007946 */ /* 0x000fea0003800000 */
[----:B------:R-:W-:-:S13]  /*3840*/  ISETP.NE.AND P0, PT, R26, R33, PT ;  /* 0x000000211a00720c */ /* 0x000fda0003f05270 */
[----:B------:R-:W-:Y:S05]  /*3850*/  @P0 BRA `(.L_x_1216) ;  /* 0xfffffffc00ec0947 */ /* 0x000fea000383ffff */
.L_x_1215:
        /* <DEDUP_REMOVED lines=17> */
.L_x_1220:
        /* <DEDUP_REMOVED lines=115> */
.L_x_1219:
        /* <DEDUP_REMOVED lines=61> */
.L_x_1221:
[----:B------:R-:W-:-:S13]  /*4470*/  ISETP.NE.OR P0, PT, R33, RZ, P0 ;  /* 0x000000ff2100720c */ /* 0x000fda0000705670 */
[----:B------:R-:W-:Y:S05]  /*4480*/  @!P0 BRA `(.L_x_1217) ;  /* 0x00000000007c8947 */ /* 0x000fea0003800000 */
.L_x_1218:
        /* <DEDUP_REMOVED lines=31> */
.L_x_1217:
        /* <DEDUP_REMOVED lines=11> */
.L_x_1223:
[----:B------:R-:W-:Y:S05]  /*4730*/  BSYNC B0 ;  /* 0x0000000000007941 */ /* 0x000fea0003800000 */
.L_x_1222:
        /* <DEDUP_REMOVED lines=16> */
.L_x_1214:
        /* <DEDUP_REMOVED lines=39> */
.L_x_1224:
        /* <DEDUP_REMOVED lines=20> */
.L_x_1226:
[----:B------:R-:W-:Y:S05]  /*4bf0*/  BSYNC B0 ;  /* 0x0000000000007941 */ /* 0x000fea0003800000 */
.L_x_1225:
        /* <DEDUP_REMOVED lines=35> */
.L_x_1227:
        /* <DEDUP_REMOVED lines=20> */
.L_x_1229:
[----:B------:R-:W-:Y:S05]  /*4f70*/  BSYNC B0 ;  /* 0x0000000000007941 */ /* 0x000fea0003800000 */
.L_x_1228:
        /* <DEDUP_REMOVED lines=25> */
.L_x_1230:
        /* <DEDUP_REMOVED lines=20> */
.L_x_1232:
[----:B------:R-:W-:Y:S05]  /*5250*/  BSYNC B0 ;  /* 0x0000000000007941 */ /* 0x000fea0003800000 */
.L_x_1231:
        /* <DEDUP_REMOVED lines=56> */
.L_x_1233:
        /* <DEDUP_REMOVED lines=20> */
.L_x_1235:
[----:B------:R-:W-:Y:S05]  /*5720*/  BSYNC B0 ;  /* 0x0000000000007941 */ /* 0x000fea0003800000 */
.L_x_1234:
        /* <DEDUP_REMOVED lines=23> */
.L_x_1236:
        /* <DEDUP_REMOVED lines=20> */
.L_x_1238:
[----:B------:R-:W-:Y:S05]  /*59e0*/  BSYNC B0 ;  /* 0x0000000000007941 */ /* 0x000fea0003800000 */
.L_x_1237:
        /* <DEDUP_REMOVED lines=23> */
.L_x_1239:
        /* <DEDUP_REMOVED lines=20> */
.L_x_1241:
[----:B------:R-:W-:Y:S05]  /*5ca0*/  BSYNC B0 ;  /* 0x0000000000007941 */ /* 0x000fea0003800000 */
.L_x_1240:
        /* <DEDUP_REMOVED lines=23> */
.L_x_1242:
        /* <DEDUP_REMOVED lines=20> */
.L_x_1244:
[----:B------:R-:W-:Y:S05]  /*5f60*/  BSYNC B0 ;  /* 0x0000000000007941 */ /* 0x000fea0003800000 */
.L_x_1243:
        /* <DEDUP_REMOVED lines=23> */
.L_x_1245:
        /* <DEDUP_REMOVED lines=19> */
.L_x_1247:
[----:B------:R-:W-:Y:S05]  /*6210*/  BSYNC B0 ;  /* 0x0000000000007941 */ /* 0x000fea0003800000 */
.L_x_1246:
[----:B0-----:R-:W0:Y:S01]  /*6220*/  LDC R9, c[0x0][0x10] ;  /* 0x00000400ff097b82 */ /* 0x001e220000000800 */
[----:B------:R-:W-:Y:S02]  /*6230*/  IADD3 R47, R47, 0x1, RZ ;  /* 0x000000012f2f7810 */ /* 0x000fe40007ffe0ff */
[----:B0-----:R-:W-:-:S04]  /*6240*/  IADD3 R56, R9, R56, RZ ;  /* 0x0000003809387210 */ /* 0x001fc80007ffe0ff */
[----:B------:R-:W-:-:S13]  /*6250*/  ISETP.GE.AND P0, PT, R56, UR4, PT ;  /* 0x0000000438007c0c */ /* 0x000fda000bf06270 */
[----:B------:R-:W-:Y:S05]  /*6260*/  @!P0 BRA `(.L_x_1248) ;  /* 0xffffffa000348947 */ /* 0x000fea000383ffff */
.L_x_1197:
        /* <DEDUP_REMOVED lines=19> */
.L_x_1250:
[----:B------:R-:W-:Y:S05]  /*63a0*/  BSYNC B0 ;  /* 0x0000000000007941 */ /* 0x000fea0003800000 */
.L_x_1249:
        /* <DEDUP_REMOVED lines=11> */
.L_x_1252:
[----:B------:R-:W2:Y:S04]  /*6460*/  LDG.E.STRONG.GPU R5, desc[UR8][R2.64] ;  /* 0x0000000802057981 */ /* 0x000ea8000c1ef900 */
[----:B--2---:R-:W-:Y:S01]  /*6470*/  CCTL.IVALL ;  /* 0x00000000ff00798f */ /* 0x004fe20002000000 */
[----:B------:R-:W-:Y:S05]  /*6480*/  YIELD ;  /* 0x0000000000007946 */ /* 0x000fea0003800000 */
[----:B------:R-:W-:-:S13]  /*6490*/  ISETP.NE.AND P0, PT, R5, R0, PT ;  /* 0x000000000500720c */ /* 0x000fda0003f05270 */
[----:B------:R-:W-:Y:S05]  /*64a0*/  @P0 BRA `(.L_x_1252) ;  /* 0xfffffffc00ec0947 */ /* 0x000fea000383ffff */
.L_x_1251:
        /* <DEDUP_REMOVED lines=24> */
.L_x_1253:
        /* <DEDUP_REMOVED lines=25> */
.L_x_1254:
        /* <DEDUP_REMOVED lines=12> */
.L_x_3246:


//--------------------- .text._Z35group_norm_nhwc_bwd_one_pass_kernelI11Fp16IOFp16WLi512ELi40ELi640EEv26Group_norm_nhwc_bwd_params --------------------------
	.section	.text._Z35group_norm_nhwc_bwd_one_pass_kernelI11Fp16IOFp16WLi512ELi40ELi640EEv26Group_norm_nhwc_bwd_params,"ax",@progbits
	.align	128
        .global         _Z35group_norm_nhwc_bwd_one_pass_kernelI11Fp16IOFp16WLi512ELi40ELi640EEv26Group_norm_nhwc_bwd_params
        .type           _Z35group_norm_nhwc_bwd_one_pass_kernelI11Fp16IOFp16WLi512ELi40ELi640EEv26Group_norm_nhwc_bwd_params,@function
        .size           _Z35group_norm_nhwc_bwd_one_pass_kernelI11Fp16IOFp16WLi512ELi40ELi640EEv26Group_norm_nhwc_bwd_params,(.L_x_3247 - _Z35group_norm_nhwc_bwd_one_pass_kernelI11Fp16IOFp16WLi512ELi40ELi640EEv26Group_norm_nhwc_bwd_params)
        .other          _Z35group_norm_nhwc_bwd_one_pass_kernelI11Fp16IOFp16WLi512ELi40ELi640EEv26Group_norm_nhwc_bwd_params,@"STO_CUDA_ENTRY STV_DEFAULT"
_Z35group_norm_nhwc_bwd_one_pass_kernelI11Fp16IOFp16WLi512ELi40ELi640EEv26Group_norm_nhwc_bwd_params:
.text._Z35group_norm_nhwc_bwd_one_pass_kernelI11Fp16IOFp16WLi512ELi40ELi640EEv26Group_norm_nhwc_bwd_params:
        /* <DEDUP_REMOVED lines=61> */
.L_x_1338:
        /* <DEDUP_REMOVED lines=432> */
.L_x_1257:
[----:B------:R-:W-:Y:S05]  /*1ed0*/  BSYNC B0 ;  /* 0x0000000000007941 */ /* 0x000fea0003800000 */
.L_x_1256:
        /* <DEDUP_REMOVED lines=34> */
.L_x_1258:
        /* <DEDUP_REMOVED lines=26> */
.L_x_1259:
        /* <DEDUP_REMOVED lines=41> */
.L_x_1260:
        /* <DEDUP_REMOVED lines=37> */
.L_x_1261:
        /* <DEDUP_REMOVED lines=37> */
.L_x_1262:
        /* <DEDUP_REMOVED lines=37> */
.L_x_1263:
        /* <DEDUP_REMOVED lines=37> */
.L_x_1264:
        /* <DEDUP_REMOVED lines=37> */
.L_x_1265:
        /* <DEDUP_REMOVED lines=37> */
.L_x_1266:
        /* <DEDUP_REMOVED lines=37> */
.L_x_1267:
        /* <DEDUP_REMOVED lines=36> */
.L_x_1268:
        /* <DEDUP_REMOVED lines=37> */
.L_x_1269:
        /* <DEDUP_REMOVED lines=32> */
.L_x_1270:
        /* <DEDUP_REMOVED lines=38> */
.L_x_1271:
        /* <DEDUP_REMOVED lines=36> */
.L_x_1272:
        /* <DEDUP_REMOVED lines=33> */
.L_x_1273:
        /* <DEDUP_REMOVED lines=110> */
.L_x_1275:
[----:B------:R-:W-:Y:S05]  /*4980*/  BSYNC B0 ;  /* 0x0000000000007941 */ /* 0x000fea0003800000 */
.L_x_1274:
        /* <DEDUP_REMOVED lines=158> */
.L_x_1277:
[----:B------:R-:W-:Y:S05]  /*5370*/  BSYNC B0 ;  /* 0x0000000000007941 */ /* 0x000fea0003800000 */
.L_x_1276:
        /* <DEDUP_REMOVED lines=20> */
.L_x_1279:
[----:B------:R-:W-:Y:S05]  /*54c0*/  BSYNC B0 ;  /* 0x0000000000007941 */ /* 0x000fea0003800000 */
.L_x_1278:
        /* <DEDUP_REMOVED lines=34> */
.L_x_1282:
[----:B------:R-:W2:Y:S04]  /*56f0*/  LDG.E.STRONG.GPU R22, desc[UR14][R20.64] ;  /* 0x0000000e14167981 */ /* 0x000ea8000c1ef900 */
[----:B--2---:R-:W-:Y:S01]  /*5700*/  CCTL.IVALL ;  /* 0x00000000ff00798f */ /* 0x004fe20002000000 */
[----:B------:R-:W-:Y:S05]  /*5710*/  YIELD ;  /* 0x0000000000007946 */ /* 0x000fea0003800000 */
[----:B------:R-:W-:-:S13]  /*5720*/  ISETP.NE.AND P0, PT, R22, R25, PT ;  /* 0x000000191600720c */ /* 0x000fda0003f05270 */
[----:B------:R-:W-:Y:S05]  /*5730*/  @P0 BRA `(.L_x_1282) ;  /* 0xfffffffc00ec0947 */ /* 0x000fea000383ffff */
.L_x_1281:
        /* <DEDUP_REMOVED lines=17> */
.L_x_1286:
        /* <DEDUP_REMOVED lines=115> */
.L_x_1285:
        /* <DEDUP_REMOVED lines=61> */
.L_x_1287:
[----:B------:R-:W-:-:S13]  /*6350*/  ISETP.NE.OR P0, PT, R31, RZ, P0 ;  /* 0x000000ff1f00720c */ /* 0x000fda0000705670 */
[----:B------:R-:W-:Y:S05]  /*6360*/  @!P0 BRA `(.L_x_1283) ;  /* 0x00000000007c8947 */ /* 0x000fea0003800000 */
.L_x_1284:
        /* <DEDUP_REMOVED lines=31> */
.L_x_1283:
        /* <DEDUP_REMOVED lines=11> */
.L_x_1289:
[----:B------:R-:W-:Y:S05]  /*6610*/  BSYNC B0 ;  /* 0x0000000000007941 */ /* 0x000fea0003800000 */
.L_x_1288:
        /* <DEDUP_REMOVED lines=16> */
.L_x_1280:
        /* <DEDUP_REMOVED lines=42> */
.L_x_1290:
        /* <DEDUP_REMOVED lines=20> */
.L_x_1292:
[----:B------:R-:W-:Y:S05]  /*6b00*/  BSYNC B0 ;  /* 0x0000000000007941 */ /* 0x000fea0003800000 */
.L_x_1291:
        /* <DEDUP_REMOVED lines=29> */
.L_x_1293:
        /* <DEDUP_REMOVED lines=20> */
.L_x_1295:
[----:B------:R-:W-:Y:S05]  /*6e20*/  BSYNC B0 ;  /* 0x0000000000007941 */ /* 0x000fea0003800000 */
.L_x_1294:
        /* <DEDUP_REMOVED lines=33> */
.L_x_1296:
        /* <DEDUP_REMOVED lines=20> */
.L_x_1298:
[----:B------:R-:W-:Y:S05]  /*7180*/  BSYNC B0 ;  /* 0x0000000000007941 */ /* 0x000fea0003800000 */
.L_x_1297:
        /* <DEDUP_REMOVED lines=29> */
.L_x_1299:
        /* <DEDUP_REMOVED lines=20> */
.L_x_1301:
[----:B------:R-:W-:Y:S05]  /*74a0*/  BSYNC B0 ;  /* 0x0000000000007941 */ /* 0x000fea0003800000 */
.L_x_1300:
        /* <DEDUP_REMOVED lines=33> */
.L_x_1302:
        /* <DEDUP_REMOVED lines=20> */
.L_x_1304:
[----:B------:R-:W-:Y:S05]  /*7800*/  BSYNC B0 ;  /* 0x0000000000007941 */ /* 0x000fea0003800000 */
.L_x_1303:
        /* <DEDUP_REMOVED lines=29> */
.L_x_1305:
        /* <DEDUP_REMOVED lines=20> */
.L_x_1307:
[----:B------:R-:W-:Y:S05]  /*7b20*/  BSYNC B0 ;  /* 0x0000000000007941 */ /* 0x000fea0003800000 */
.L_x_1306:
        /* <DEDUP_REMOVED lines=33> */
.L_x_1308:
        /* <DEDUP_REMOVED lines=20> */
.L_x_1310:
[----:B------:R-:W-:Y:S05]  /*7e80*/  BSYNC B0 ;  /* 0x0000000000007941 */ /* 0x000fea0003800000 */
.L_x_1309:
        /* <DEDUP_REMOVED lines=29> */
.L_x_1311:
        /* <DEDUP_REMOVED lines=20> */
.L_x_1313:
[----:B------:R-:W-:Y:S05]  /*81a0*/  BSYNC B0 ;  /* 0x0000000000007941 */ /* 0x000fea0003800000 */
.L_x_1312:
        /* <DEDUP_REMOVED lines=33> */
.L_x_1314:
        /* <DEDUP_REMOVED lines=20> */
.L_x_1316:
[----:B------:R-:W-:Y:S05]  /*8500*/  BSYNC B0 ;  /* 0x0000000000007941 */ /* 0x000fea0003800000 */
.L_x_1315:
        /* <DEDUP_REMOVED lines=29> */
.L_x_1317:
        /* <DEDUP_REMOVED lines=20> */
.L_x_1319:
[----:B------:R-:W-:Y:S05]  /*8820*/  BSYNC B0 ;  /* 0x0000000000007941 */ /* 0x000fea0003800000 */
.L_x_1318:
        /* <DEDUP_REMOVED lines=35> */
.L_x_1320:
        /* <DEDUP_REMOVED lines=20> */
.L_x_1322:
[----:B------:R-:W-:Y:S05]  /*8ba0*/  BSYNC B0 ;  /* 0x0000000000007941 */ /* 0x000fea0003800000 */
.L_x_1321:
        /* <DEDUP_REMOVED lines=25> */
.L_x_1323:
        /* <DEDUP_REMOVED lines=20> */
.L_x_1325:
[----:B------:R-:W-:Y:S05]  /*8e80*/  BSYNC B0 ;  /* 0x0000000000007941 */ /* 0x000fea0003800000 */
.L_x_1324:
        /* <DEDUP_REMOVED lines=37> */
.L_x_1326:
        /* <DEDUP_REMOVED lines=20> */
.L_x_1328:
[----:B------:R-:W-:Y:S05]  /*9220*/  BSYNC B0 ;  /* 0x0000000000007941 */ /* 0x000fea0003800000 */
.L_x_1327:
        /* <DEDUP_REMOVED lines=25> */
.L_x_1329:
        /* <DEDUP_REMOVED lines=20> */
.L_x_1331:
[----:B------:R-:W-:Y:S05]  /*9500*/  BSYNC B0 ;  /* 0x0000000000007941 */ /* 0x000fea0003800000 */
.L_x_1330:
        /* <DEDUP_REMOVED lines=31> */
.L_x_1332:
        /* <DEDUP_REMOVED lines=20> */
.L_x_1334:
[----:B------:R-:W-:Y:S05]  /*9840*/  BSYNC B0 ;  /* 0x0000000000007941 */ /* 0x000fea0003800000 */
.L_x_1333:
        /* <DEDUP_REMOVED lines=25> */
.L_x_1335:
        /* <DEDUP_REMOVED lines=19> */
.L_x_1337:
[----:B------:R-:W-:Y:S05]  /*9b10*/  BSYNC B0 ;  /* 0x0000000000007941 */ /* 0x000fea0003800000 */
.L_x_1336:
[----:B------:R-:W-:Y:S01]  /*9b20*/  ULDC UR11, c[0x0][0x10] ;  /* 0x00000400000b7ab9 */ /* 0x000fe20000000800 */
[----:B------:R-:W-:Y:S02]  /*9b30*/  UIADD3 UR4, UR4, 0x1, URZ ;  /* 0x0000000104047890 */ /* 0x000fe4000fffe03f */
[----:B------:R-:W-:-:S04]  /*9b40*/  UIADD3 UR6, UR11, UR6, URZ ;  /* 0x000000060b067290 */ /* 0x000fc8000fffe03f */
[----:B------:R-:W-:-:S06]  /*9b50*/  UISETP.GE.AND UP0, UPT, UR6, UR5, UPT ;  /* 0x000000050600728c */ /* 0x000fcc000bf06270 */
[----:B------:R-:W-:-:S13]  /*9b60*/  PLOP3.LUT P0, PT, PT, PT, UP0, 0x80, 0x0 ;  /* 0x000000000000781c */ /* 0x000fda0003f0f008 */
[----:B------:R-:W-:Y:S05]  /*9b70*/  @!P0 BRA `(.L_x_1338) ;  /* 0xffffff6800148947 */ /* 0x000fea000383ffff */
.L_x_1255:
        /* <DEDUP_REMOVED lines=19> */
.L_x_1340:
[----:B------:R-:W-:Y:S05]  /*9cb0*/  BSYNC B0 ;  /* 0x0000000000007941 */ /* 0x000fea0003800000 */
.L_x_1339:
        /* <DEDUP_REMOVED lines=11> */
.L_x_1342:
[----:B------:R-:W2:Y:S04]  /*9d70*/  LDG.E.STRONG.GPU R5, desc[UR14][R2.64] ;  /* 0x0000000e02057981 */ /* 0x000ea8000c1ef900 */
[----:B--2---:R-:W-:Y:S01]  /*9d80*/  CCTL.IVALL ;  /* 0x00000000ff00798f */ /* 0x004fe20002000000 */
[----:B------:R-:W-:Y:S05]  /*9d90*/  YIELD ;  /* 0x0000000000007946 */ /* 0x000fea0003800000 */
[----:B------:R-:W-:-:S13]  /*9da0*/  ISETP.NE.AND P0, PT, R5, R0, PT ;  /* 0x000000000500720c */ /* 0x000fda0003f05270 */
[----:B------:R-:W-:Y:S05]  /*9db0*/  @P0 BRA `(.L_x_1342) ;  /* 0xfffffffc00ec0947 */ /* 0x000fea000383ffff */
.L_x_1341:
        /* <DEDUP_REMOVED lines=24> */
.L_x_1343:
        /* <DEDUP_REMOVED lines=25> */
.L_x_1344:
        /* <DEDUP_REMOVED lines=11> */
.L_x_3247:


//--------------------- .text._Z35group_norm_nhwc_bwd_one_pass_kernelI11Fp32IOFp32WLi64ELi40ELi640EEv26Group_norm_nhwc_bwd_params --------------------------
	.section	.text._Z35group_norm_nhwc_bwd_one_pass_kernelI11Fp32IOFp32WLi64ELi40ELi640EEv26Group_norm_nhwc_bwd_params,"ax",@progbits
	.align	128
        .global         _Z35group_norm_nhwc_bwd_one_pass_kernelI11Fp32IOFp32WLi64ELi40ELi640EEv26Group_norm_nhwc_bwd_params
        .type           _Z35group_norm_nhwc_bwd_one_pass_kernelI11Fp32IOFp32WLi64ELi40ELi640EEv26Group_norm_nhwc_bwd_params,@function
        .size           _Z35group_norm_nhwc_bwd_one_pass_kernelI11Fp32IOFp32WLi64ELi40ELi640EEv26Group_norm_nhwc_bwd_params,(.L_x_3248 - _Z35group_norm_nhwc_bwd_one_pass_kernelI11Fp32IOFp32WLi64ELi40ELi640EEv26Group_norm_nhwc_bwd_params)
        .other          _Z35group_norm_nhwc_bwd_one_pass_kernelI11Fp32IOFp32WLi64ELi40ELi640EEv26Group_norm_nhwc_bwd_params,@"STO_CUDA_ENTRY STV_DEFAULT"
_Z35group_norm_nhwc_bwd_one_pass_kernelI11Fp32IOFp32WLi64ELi40ELi640EEv26Group_norm_nhwc_bwd_params:
.text._Z35group_norm_nhwc_bwd_one_pass_kernelI11Fp32IOFp32WLi64ELi40ELi640EEv26Group_norm_nhwc_bwd_params:
        /* <DEDUP_REMOVED lines=22> */
[----:B------:R-:W-:Y:S01]  /*0160*/  IMAD R40, R2, -0x14, R39 ;  /* 0xffffffec02287824 */ /* 0x000fe200078e0227 */
[----:B------:R-:W-:Y:S01]  /*0170*/  UIADD3.X UR13, URZ, UR13, URZ, UP0, !UPT ;  /* 0x0000000d3f0d7290 */ /* 0x000fe200087fe43f */
[----:B------:R-:W-:Y:S01]  /*0180*/  SHF.R.S32.HI R0, RZ, 0x5, R0 ;  /* 0x00000005ff007819 */ /* 0x000fe20000011400 */
[----:B------:R-:W-:Y:S01]  /*0190*/  ULDC.64 UR18, c[0x0][0x290] ;  /* 0x0000a40000127ab9 */ /* 0x000fe20000000a00 */
[----:B------:R-:W2:Y:S01]  /*01a0*/  S2UR UR8, SR_CgaCtaId ;  /* 0x00000000000879c3 */ /* 0x000ea20000008800 */
[----:B------:R-:W-:Y:S01]  /*01b0*/  ULEA.HI UR12, UP0, UR10, UR6, URZ, 0x1 ;  /* 0x000000060a0c7291 */ /* 0x000fe2000f81083f */
[----:B------:R-:W-:Y:S01]  /*01c0*/  SHF.L.U32 R40, R40, 0x1, RZ ;  /* 0x0000000128287819 */ /* 0x000fe200000006ff */
[----:B------:R-:W-:Y:S01]  /*01d0*/  UMOV UR4, 0x400 ;  /* 0x0000040000047882 */ /* 0x000fe20000000000 */
[----:B------:R-:W-:-:S02]  /*01e0*/  USHF.R.S64 UR6, UR11, 0x1, UR13 ;  /* 0x000000010b067899 */ /* 0x000fc4000800100d */
[----:B------:R-:W-:Y:S02]  /*01f0*/  UIADD3.X UR10, URZ, UR10, URZ, UP0, !UPT ;  /* 0x0000000a3f0a7290 */ /* 0x000fe400087fe43f */
[----:B------:R-:W-:Y:S02]  /*0200*/  USHF.R.S32.HI UR11, URZ, 0x1, UR13 ;  /* 0x000000013f0b7899 */ /* 0x000fe4000801140d */
[----:B------:R-:W-:Y:S02]  /*0210*/  USHF.R.S64 UR12, UR12, 0x1, UR10 ;  /* 0x000000010c0c7899 */ /* 0x000fe4000800100a */
[----:B------:R-:W-:Y:S02]  /*0220*/  USHF.R.S32.HI UR10, URZ, 0x1, UR10 ;  /* 0x000000013f0a7899 */ /* 0x000fe4000801140a */
[----:B------:R-:W-:Y:S01]  /*0230*/  USHF.L.U64.HI UR11, UR6, 0x2, UR11 ;  /* 0x00000002060b7899 */ /* 0x000fe2000801020b */
[----:B0-----:R-:W-:Y:S01]  /*0240*/  IMAD R38, R5, UR16, R2 ;  /* 0x0000001005267c24 */ /* 0x001fe2000f8e0202 */
[----:B------:R-:W-:Y:S01]  /*0250*/  USHF.L.U64.HI UR10, UR12, 0x2, UR10 ;  /* 0x000000020c0a7899 */ /* 0x000fe2000801020a */
[----:B------:R-:W-:-:S03]  /*0260*/  UMOV UR7, UR9 ;  /* 0x0000000900077c82 */ /* 0x000fc60008000000 */
[----:B------:R-:W-:Y:S01]  /*0270*/  ISETP.GE.U32.AND P1, PT, R38, UR18, PT ;  /* 0x0000001226007c0c */ /* 0x000fe2000bf26070 */
[----:B------:R-:W-:Y:S01]  /*0280*/  ULDC.U8 UR18, c[0x0][0x2a4] ;  /* 0x0000a90000127ab9 */ /* 0x000fe20000000000 */
[----:B------:R-:W-:Y:S01]  /*0290*/  SHF.R.S32.HI R2, RZ, 0x1f, R38 ;  /* 0x0000001fff027819 */ /* 0x000fe20000011426 */
[----:B--2---:R-:W-:-:S03]  /*02a0*/  ULEA UR4, UR8, UR4, 0x18 ;  /* 0x0000000408047291 */ /* 0x004fc6000f8ec03f */
[----:B------:R-:W-:-:S03]  /*02b0*/  ISETP.GE.AND.EX P1, PT, R2, UR19, PT, P1 ;  /* 0x0000001302007c0c */ /* 0x000fc6000bf26310 */
[----:B------:R-:W-:Y:S01]  /*02c0*/  LEA R36, R0, UR4, 0x3 ;  /* 0x0000000400247c11 */ /* 0x000fe2000f8e18ff */
[----:B------:R-:W-:Y:S01]  /*02d0*/  UMOV UR4, URZ ;  /* 0x0000003f00047c82 */ /* 0x000fe20008000000 */
[----:B-1----:R-:W-:-:S13]  /*02e0*/  ISETP.LT.U32.AND P1, PT, R39, 0x280, !P1 ;  /* 0x000002802700780c */ /* 0x002fda0004f21070 */
.L_x_1372:
[----:B0-----:R-:W0:Y:S01]  /*02f0*/  LDC R6, c[0x0][0x2a0] ;  /* 0x0000a800ff067b82 */ /* 0x001e220000000800 */
[----:B------:R-:W-:Y:S01]  /*0300*/  ULDC.64 UR8, c[0x0][0x248] ;  /* 0x0000920000087ab9 */ /* 0x000fe20000000a00 */
[----:B------:R-:W-:Y:S01]  /*0310*/  ULDC.64 UR20, c[0x0][0x290] ;  /* 0x0000a40000147ab9 */ /* 0x000fe20000000a00 */
[----:B------:R-:W-:Y:S02]  /*0320*/  UIMAD.WIDE UR8, UR7, 0x8, UR8 ;  /* 0x00000008070878a5 */ /* 0x000fe4000f8e0208 */
[----:B------:R-:W-:-:S03]  /*0330*/  ISETP.LE.AND P2, PT, RZ, UR7, PT ;  /* 0x00000007ff007c0c */ /* 0x000fc6000bf43270 */
[----:B------:R-:W1:Y:S01]  /*0340*/  @P1 LDC.64 R16, c[0x0][0x288] ;  /* 0x0000a200ff101b82 */ /* 0x000e620000000a00 */
[----:B------:R-:W-:Y:S02]  /*0350*/  MOV R10, UR8 ;  /* 0x00000008000a7c02 */ /* 0x000fe40008000f00 */
[----:B------:R-:W-:Y:S01]  /*0360*/  MOV R11, UR9 ;  /* 0x00000009000b7c02 */ /* 0x000fe20008000f00 */
[----:B------:R-:W-:-:S04]  /*0370*/  ULDC.64 UR8, c[0x0][0x298] ;  /* 0x0000a60000087ab9 */ /* 0x000fc80000000a00 */
[----:B------:R-:W2:Y:S01]  /*0380*/  @P1 LDC.64 R8, c[0x0][0x230] ;  /* 0x00008c00ff081b82 */ /* 0x000ea20000000a00 */
[----:B------:R-:W3:Y:S01]  /*0390*/  LDG.E.64 R10, desc[UR14][R10.64] ;  /* 0x0000000e0a0a7981 */ /* 0x000ee2000c1e1b00 */
[----:B0-----:R-:W-:-:S04]  /*03a0*/  IABS R5, R6 ;  /* 0x0000000600057213 */ /* 0x001fc80000000000 */
[----:B------:R-:W0:Y:S08]  /*03b0*/  I2F.RP R0, R5 ;  /* 0x0000000500007306 */ /* 0x000e300000209400 */
[----:B0-----:R-:W0:Y:S02]  /*03c0*/  MUFU.RCP R0, R0 ;  /* 0x0000000000007308 */ /* 0x001e240000001000 */
[----:B0-----:R-:W-:-:S06]  /*03d0*/  IADD3 R2, R0, 0xffffffe, RZ ;  /* 0x0ffffffe00027810 */ /* 0x001fcc0007ffe0ff */
[----:B------:R0:W4:Y:S02]  /*03e0*/  F2I.FTZ.U32.TRUNC.NTZ R3, R2 ;  /* 0x0000000200037305 */ /* 0x000124000021f000 */
[----:B0-----:R-:W-:Y:S01]  /*03f0*/  HFMA2.MMA R2, -RZ, RZ, 0, 0 ;  /* 0x00000000ff027435 */ /* 0x001fe200000001ff */
        /* <DEDUP_REMOVED lines=8> */
[----:B------:R-:W-:Y:S01]  /*0480*/  IMAD R4, R5, R0, R4 ;  /* 0x0000000005047224 */ /* 0x000fe200078e0204 */
[----:B------:R-:W-:-:S04]  /*0490*/  IADD3 R0, R38, 0x20, RZ ;  /* 0x0000002026007810 */ /* 0x000fc80007ffe0ff */
[----:B------:R-:W-:Y:S02]  /*04a0*/  ISETP.GT.U32.AND P5, PT, R5, R4, PT ;  /* 0x000000040500720c */ /* 0x000fe40003fa4070 */
[----:B------:R-:W-:Y:S02]  /*04b0*/  ISETP.GE.U32.AND P0, PT, R0, UR20, PT ;  /* 0x0000001400007c0c */ /* 0x000fe4000bf06070 */
[----:B------:R-:W-:-:S04]  /*04c0*/  SHF.R.S32.HI R19, RZ, 0x1f, R0 ;  /* 0x0000001fff137819 */ /* 0x000fc80000011400 */
[----:B------:R-:W-:-:S04]  /*04d0*/  ISETP.GE.AND.EX P0, PT, R19, UR21, PT, P0 ;  /* 0x0000001513007c0c */ /* 0x000fc8000bf06300 */
[----:B------:R-:W-:Y:S02]  /*04e0*/  ISETP.GT.U32.OR P0, PT, R39, 0x27f, P0 ;  /* 0x0000027f2700780c */ /* 0x000fe40000704470 */
[-C--:B------:R-:W-:Y:S02]  /*04f0*/  @!P5 IADD3 R4, R4, -R5.reuse, RZ ;  /* 0x800000050404d210 */ /* 0x080fe40007ffe0ff */
[----:B------:R-:W-:Y:S02]  /*0500*/  @!P5 IADD3 R3, R3, 0x1, RZ ;  /* 0x000000010303d810 */ /* 0x000fe40007ffe0ff */
[CC--:B------:R-:W-:Y:S02]  /*0510*/  ISETP.GE.U32.AND P3, PT, R4.reuse, R5.reuse, PT ;  /* 0x000000050400720c */ /* 0x0c0fe40003f66070 */
[----:B------:R-:W-:Y:S02]  /*0520*/  ISETP.GT.U32.AND P6, PT, R5, R4, PT ;  /* 0x000000040500720c */ /* 0x000fe40003fc4070 */
[----:B------:R-:W-:-:S02]  /*0530*/  IADD3 R5, R4, -R5, RZ ;  /* 0x8000000504057210 */ /* 0x000fc40007ffe0ff */
[----:B------:R-:W-:Y:S01]  /*0540*/  ISETP.NE.AND P5, PT, R6, RZ, PT ;  /* 0x000000ff0600720c */ /* 0x000fe20003fa5270 */
[----:B------:R-:W0:Y:S01]  /*0550*/  @!P0 LDC.64 R12, c[0x0][0x288] ;  /* 0x0000a200ff0c8b82 */ /* 0x000e220000000a00 */
[----:B------:R-:W-:Y:S02]  /*0560*/  SEL R4, R5, R4, !P6 ;  /* 0x0000000405047207 */ /* 0x000fe40007000000 */
[----:B------:R-:W-:Y:S02]  /*0570*/  LOP3.LUT R5, RZ, R6, RZ, 0x33, !PT ;  /* 0x00000006ff057212 */ /* 0x000fe400078e33ff */
[----:B------:R-:W-:Y:S02]  /*0580*/  @!P2 IADD3 R4, -R4, RZ, RZ ;  /* 0x000000ff0404a210 */ /* 0x000fe40007ffe1ff */
[----:B------:R-:W-:Y:S01]  /*0590*/  @P3 IADD3 R3, R3, 0x1, RZ ;  /* 0x0000000103033810 */ /* 0x000fe20007ffe0ff */
[----:B------:R-:W4:Y:S01]  /*05a0*/  @P1 LDC.64 R6, c[0x0][0x228] ;  /* 0x00008a00ff061b82 */ /* 0x000f220000000a00 */
[----:B------:R-:W-:-:S02]  /*05b0*/  SEL R34, R5, R4, !P5 ;  /* 0x0000000405227207 */ /* 0x000fc40006800000 */
[----:B------:R-:W-:-:S03]  /*05c0*/  @!P4 IADD3 R3, -R3, RZ, RZ ;  /* 0x000000ff0303c210 */ /* 0x000fc60007ffe1ff */
[----:B------:R-:W-:Y:S01]  /*05d0*/  IMAD R15, R34, 0x28, RZ ;  /* 0x00000028220f7824 */ /* 0x000fe200078e02ff */
[----:B------:R-:W-:Y:S02]  /*05e0*/  SEL R3, R5, R3, !P5 ;  /* 0x0000000305037207 */ /* 0x000fe40006800000 */
[----:B------:R-:W-:Y:S02]  /*05f0*/  SHF.R.S32.HI R4, RZ, 0x1f, R40 ;  /* 0x0000001fff047819 */ /* 0x000fe40000011428 */
[----:B------:R-:W-:Y:S02]  /*0600*/  IADD3 R42, P2, R40, R15, RZ ;  /* 0x0000000f282a7210 */ /* 0x000fe40007f5e0ff */
[----:B------:R-:W-:Y:S02]  /*0610*/  SHF.R.S32.HI R2, RZ, 0x1f, R3 ;  /* 0x0000001fff027819 */ /* 0x000fe40000011403 */
[----:B------:R-:W-:Y:S02]  /*0620*/  LEA.HI.X.SX32 R43, R15, R4, 0x1, P2 ;  /* 0x000000040f2b7211 */ /* 0x000fe400010f0eff */
[----:B------:R-:W-:Y:S01]  /*0630*/  SHF.R.S32.HI R21, RZ, 0x1f, R38 ;  /* 0x0000001fff157819 */ /* 0x000fe20000011426 */
[----:B------:R-:W-:Y:S01]  /*0640*/  IMAD R2, R2, UR8, RZ ;  /* 0x0000000802027c24 */ /* 0x000fe2000f8e02ff */
[----:B------:R-:W4:Y:S01]  /*0650*/  @!P0 LDC.64 R4, c[0x0][0x228] ;  /* 0x00008a00ff048b82 */ /* 0x000f220000000a00 */
[----:B------:R-:W-:-:S04]  /*0660*/  IMAD.WIDE.U32 R42, R3, UR8, R42 ;  /* 0x00000008032a7c25 */ /* 0x000fc8000f8e002a */
[----:B------:R-:W-:Y:S02]  /*0670*/  IMAD R45, R3, UR9, R2 ;  /* 0x00000009032d7c24 */ /* 0x000fe4000f8e0202 */
[----:B0-----:R-:W-:Y:S01]  /*0680*/  @!P0 IMAD R19, R19, R12, RZ ;  /* 0x0000000c13138224 */ /* 0x001fe200078e02ff */
[----:B------:R-:W-:Y:S01]  /*0690*/  @P1 MOV R44, R42 ;  /* 0x0000002a002c1202 */ /* 0x000fe20000000f00 */
[----:B-1----:R-:W-:Y:S01]  /*06a0*/  @P1 IMAD R14, R21, R16, RZ ;  /* 0x00000010150e1224 */ /* 0x002fe200078e02ff */
[----:B------:R-:W-:Y:S01]  /*06b0*/  IADD3 R45, R43, R45, RZ ;  /* 0x0000002d2b2d7210 */ /* 0x000fe20007ffe0ff */
[----:B------:R-:W-:Y:S01]  /*06c0*/  @!P0 IMAD R23, R0, R13, R19 ;  /* 0x0000000d00178224 */ /* 0x000fe200078e0213 */
[----:B------:R-:W-:Y:S01]  /*06d0*/  @!P0 MOV R18, R42 ;  /* 0x0000002a00128202 */ /* 0x000fe20000000f00 */
[C---:B------:R-:W-:Y:S01]  /*06e0*/  @P1 IMAD R21, R38.reuse, R17, R14 ;  /* 0x0000001126151224 */ /* 0x040fe200078e020e */
[----:B------:R-:W-:Y:S01]  /*06f0*/  @!P0 MOV R19, R45 ;  /* 0x0000002d00138202 */ /* 0x000fe20000000f00 */
[----:B------:R-:W-:Y:S01]  /*0700*/  @P1 IMAD.WIDE.U32 R16, R38, R16, R44 ;  /* 0x0000001026101225 */ /* 0x000fe200078e002c */
[----:B------:R-:W0:Y:S03]  /*0710*/  @!P0 LDC.64 R2, c[0x0][0x230] ;  /* 0x00008c00ff028b82 */ /* 0x000e260000000a00 */
[----:B------:R-:W-:Y:S01]  /*0720*/  @!P0 IMAD.WIDE.U32 R12, R0, R12, R18 ;  /* 0x0000000c000c8225 */ /* 0x000fe200078e0012 */
[----:B------:R-:W-:-:S02]  /*0730*/  @P1 IADD3 R19, R17, R21, RZ ;  /* 0x0000001511131210 */ /* 0x000fc40007ffe0ff */
[C---:B------:R-:W-:Y:S02]  /*0740*/  @P1 SHF.L.U32 R17, R16.reuse, 0x2, RZ ;  /* 0x0000000210111819 */ /* 0x040fe400000006ff */
[----:B------:R-:W-:Y:S02]  /*0750*/  @!P0 IADD3 R13, R13, R23, RZ ;  /* 0x000000170d0d8210 */ /* 0x000fe40007ffe0ff */
[----:B------:R-:W-:Y:S02]  /*0760*/  @P1 SHF.L.U64.HI R16, R16, 0x2, R19 ;  /* 0x0000000210101819 */ /* 0x000fe40000010213 */
[----:B--2---:R-:W-:Y:S02]  /*0770*/  @P1 IADD3 R20, P2, R17, R8, RZ ;  /* 0x0000000811141210 */ /* 0x004fe40007f5e0ff */
[C---:B------:R-:W-:Y:S02]  /*0780*/  @!P0 SHF.L.U32 R19, R12.reuse, 0x2, RZ ;  /* 0x000000020c138819 */ /* 0x040fe400000006ff */
[----:B------:R-:W-:-:S02]  /*0790*/  @!P0 SHF.L.U64.HI R0, R12, 0x2, R13 ;  /* 0x000000020c008819 */ /* 0x000fc4000001020d */
[----:B------:R-:W-:Y:S02]  /*07a0*/  CS2R R12, SRZ ;  /* 0x00000000000c7805 */ /* 0x000fe4000001ff00 */
[----:B------:R-:W-:-:S05]  /*07b0*/  @P1 IADD3.X R21, R16, R9, RZ, P2, !PT ;  /* 0x0000000910151210 */ /* 0x000fca00017fe4ff */
[----:B------:R-:W5:Y:S01]  /*07c0*/  @P1 LDG.E.64 R12, desc[UR14][R20.64] ;  /* 0x0000000e140c1981 */ /* 0x000f62000c1e1b00 */
[----:B----4-:R-:W-:Y:S02]  /*07d0*/  @P1 IADD3 R6, P3, R17, R6, RZ ;  /* 0x0000000611061210 */ /* 0x010fe40007f7e0ff */
[C---:B------:R-:W-:Y:S02]  /*07e0*/  @!P0 IADD3 R18, P5, R19.reuse, R4, RZ ;  /* 0x0000000413128210 */ /* 0x040fe40007fbe0ff */
[----:B0-----:R-:W-:Y:S02]  /*07f0*/  @!P0 IADD3 R8, P4, R19, R2, RZ ;  /* 0x0000000213088210 */ /* 0x001fe40007f9e0ff */
[----:B------:R-:W-:Y:S02]  /*0800*/  @P1 IADD3.X R7, R16, R7, RZ, P3, !PT ;  /* 0x0000000710071210 */ /* 0x000fe40001ffe4ff */
[----:B------:R-:W-:Y:S02]  /*0810*/  CS2R R16, SRZ ;  /* 0x0000000000107805 */ /* 0x000fe4000001ff00 */
[----:B------:R-:W-:-:S02]  /*0820*/  @!P0 IADD3.X R19, R0, R5, RZ, P5, !PT ;  /* 0x0000000500138210 */ /* 0x000fc40002ffe4ff */
[----:B------:R-:W-:Y:S02]  /*0830*/  CS2R R4, SRZ ;  /* 0x0000000000047805 */ /* 0x000fe4000001ff00 */
[----:B------:R-:W-:-:S05]  /*0840*/  @!P0 IADD3.X R9, R0, R3, RZ, P4, !PT ;  /* 0x0000000300098210 */ /* 0x000fca00027fe4ff */
[----:B------:R0:W5:Y:S04]  /*0850*/  @!P0 LDG.E.64 R16, desc[UR14][R8.64] ;  /* 0x0000000e08108981 */ /* 0x000168000c1e1b00 */
[----:B------:R-:W5:Y:S01]  /*0860*/  @!P0 LDG.E.64 R4, desc[UR14][R18.64] ;  /* 0x0000000e12048981 */ /* 0x000f62000c1e1b00 */
[----:B------:R-:W-:Y:S01]  /*0870*/  HFMA2.MMA R3, -RZ, RZ, 0, 0 ;  /* 0x00000000ff037435 */ /* 0x000fe200000001ff */
[----:B------:R-:W-:Y:S01]  /*0880*/  MOV R2, RZ ;  /* 0x000000ff00027202 */ /* 0x000fe20000000f00 */
[----:B------:R-:W-:Y:S01]  /*0890*/  UMOV UR13, 0x3f800000 ;  /* 0x3f800000000d7882 */ /* 0x000fe20000000000 */
[----:B------:R-:W-:Y:S01]  /*08a0*/  BSSY B0, `(.L_x_1346) ;  /* 0x0000019000007945 */ /* 0x000fe20003800000 */
[----:B0-----:R-:W-:-:S06]  /*08b0*/  CS2R R8, SRZ ;  /* 0x0000000000087805 */ /* 0x001fcc000001ff00 */
[----:B------:R0:W5:Y:S02]  /*08c0*/  @P1 LDG.E.64 R2, desc[UR14][R6.64] ;  /* 0x0000000e06021981 */ /* 0x000164000c1e1b00 */
[----:B0-----:R-:W-:Y:S01]  /*08d0*/  CS2R R6, SRZ ;  /* 0x0000000000067805 */ /* 0x001fe2000001ff00 */
[----:B---3--:R-:W-:-:S05]  /*08e0*/  FFMA.FTZ R11, -R10, R10, R11 ;  /* 0x0000000a0a0b7223 */ /* 0x008fca000001010b */
        /* <DEDUP_REMOVED lines=20> */
.L_x_1347:
[----:B------:R-:W-:Y:S05]  /*0a30*/  BSYNC B0 ;  /* 0x0000000000007941 */ /* 0x000fea0003800000 */
.L_x_1346:
[----:B------:R-:W-:Y:S01]  /*0a40*/  ISETP.NE.AND P2, PT, RZ, UR18, PT ;  /* 0x00000012ff007c0c */ /* 0x000fe2000bf45270 */
[C---:B-----5:R-:W-:Y:S01]  /*0a50*/  FADD.FTZ R35, -R10.reuse, R12 ;  /* 0x0000000c0a237221 */ /* 0x060fe20000010100 */
[C---:B------:R-:W-:Y:S01]  /*0a60*/  FADD.FTZ R13, -R10.reuse, R13 ;  /* 0x0000000d0a0d7221 */ /* 0x040fe20000010100 */
[C---:B------:R-:W-:Y:S01]  /*0a70*/  FADD.FTZ R16, -R10.reuse, R16 ;  /* 0x000000100a107221 */ /* 0x040fe20000010100 */
[----:B------:R-:W-:Y:S01]  /*0a80*/  FADD.FTZ R0, -R10, R17 ;  /* 0x000000110a007221 */ /* 0x000fe20000010100 */
[----:B------:R-:W-:Y:S01]  /*0a90*/  MOV R11, R2 ;  /* 0x00000002000b7202 */ /* 0x000fe20000000f00 */
[----:B------:R-:W-:Y:S01]  /*0aa0*/  FMUL.FTZ R35, R35, UR13 ;  /* 0x0000000d23237c20 */ /* 0x000fe20008410000 */
[----:B------:R-:W-:Y:S01]  /*0ab0*/  MOV R12, R3 ;  /* 0x00000003000c7202 */ /* 0x000fe20000000f00 */
[----:B------:R-:W-:Y:S01]  /*0ac0*/  FMUL.FTZ R32, R13, UR13 ;  /* 0x0000000d0d207c20 */ /* 0x000fe20008410000 */
[----:B------:R-:W-:-:S04]  /*0ad0*/  MOV R10, R4 ;  /* 0x00000004000a7202 */ /* 0x000fc80000000f00 */
[----:B------:R-:W-:Y:S05]  /*0ae0*/  @!P2 BRA `(.L_x_1348) ;  /* 0x000000000048a947 */ /* 0x000fea0003800000 */
        /* <DEDUP_REMOVED lines=10> */
[----:B-1----:R-:W-:-:S04]  /*0b90*/  FADD.FTZ R19, -R18, 1 ;  /* 0x3f80000012137421 */ /* 0x002fc80000010100 */
[----:B------:R-:W-:Y:S01]  /*0ba0*/  FFMA.FTZ R19, R12, R19, 1 ;  /* 0x3f8000000c137423 */ /* 0x000fe20000010013 */
[----:B------:R-:W-:Y:S01]  /*0bb0*/  FMUL.FTZ R12, R3, R18 ;  /* 0x00000012030c7220 */ /* 0x000fe20000410000 */
[----:B0-----:R-:W-:Y:S01]  /*0bc0*/  FADD.FTZ R20, -R15, 1 ;  /* 0x3f8000000f147421 */ /* 0x001fe20000010100 */
[----:B------:R-:W-:Y:S02]  /*0bd0*/  FMUL.FTZ R15, R2, R15 ;  /* 0x0000000f020f7220 */ /* 0x000fe40000410000 */
[----:B------:R-:W-:Y:S01]  /*0be0*/  FMUL.FTZ R12, R12, R19 ;  /* 0x000000130c0c7220 */ /* 0x000fe20000410000 */
[----:B------:R-:W-:-:S04]  /*0bf0*/  FFMA.FTZ R20, R11, R20, 1 ;  /* 0x3f8000000b147423 */ /* 0x000fc80000010014 */
[----:B------:R-:W-:-:S07]  /*0c00*/  FMUL.FTZ R11, R15, R20 ;  /* 0x000000140f0b7220 */ /* 0x000fce0000410000 */
.L_x_1348:
[----:B0-----:R-:W-:Y:S01]  /*0c10*/  FMUL.FTZ R14, R11, R6 ;  /* 0x000000060b0e7220 */ /* 0x001fe20000410000 */
[----:B------:R-:W-:Y:S01]  /*0c20*/  MOV R17, R5 ;  /* 0x0000000500117202 */ /* 0x000fe20000000f00 */
        /* <DEDUP_REMOVED lines=24> */
.L_x_1349:
        /* <DEDUP_REMOVED lines=15> */
[----:B------:R-:W-:Y:S01]  /*0ea0*/  FADD.FTZ R11, RZ, R11 ;  /* 0x0000000bff0b7221 */ /* 0x000fe20000010000 */
[----:B------:R-:W-:Y:S01]  /*0eb0*/  FADD.FTZ R20, RZ, R12 ;  /* 0x0000000cff147221 */ /* 0x000fe20000010000 */
[----:B------:R-:W-:Y:S01]  /*0ec0*/  BSSY B0, `(.L_x_1350) ;  /* 0x0000059000007945 */ /* 0x000fe20003800000 */
[----:B------:R-:W2:Y:S01]  /*0ed0*/  SHFL.DOWN PT, R15, R18, 0x1, 0x1f ;  /* 0x08201f00120f7f89 */ /* 0x000ea200000e0000 */
[----:B------:R-:W-:Y:S01]  /*0ee0*/  ISETP.GT.U32.AND P4, PT, R39, 0x13, PT ;  /* 0x000000132700780c */ /* 0x000fe20003f84070 */
        /* <DEDUP_REMOVED lines=23> */
[----:B------:R-:W-:Y:S01]  /*1060*/  FFMA.FTZ R13, R32, R12, RZ ;  /* 0x0000000c200d7223 */ /* 0x000fe200000100ff */
[----:B------:R-:W-:Y:S01]  /*1070*/  FFMA.FTZ R12, R33, R10, R14 ;  /* 0x0000000a210c7223 */ /* 0x000fe2000001000e */
[----:B------:R-:W-:Y:S01]  /*1080*/  FADD.FTZ R14, R11, R10 ;  /* 0x0000000a0b0e7221 */ /* 0x000fe20000010000 */
[----:B-1----:R-:W-:Y:S01]  /*1090*/  @!P0 FADD.FTZ R18, R18, R15 ;  /* 0x0000000f12128221 */ /* 0x002fe20000010000 */
[----:B------:R-:W-:Y:S01]  /*10a0*/  ISETP.NE.AND P0, PT, R37, RZ, PT ;  /* 0x000000ff2500720c */ /* 0x000fe20003f05270 */
[----:B------:R-:W-:Y:S01]  /*10b0*/  FFMA.FTZ R13, R0, R17, R13 ;  /* 0x00000011000d7223 */ /* 0x000fe2000001000d */
[----:B------:R-:W-:Y:S01]  /*10c0*/  FADD.FTZ R15, R20, R17 ;  /* 0x00000011140f7221 */ /* 0x000fe20000010000 */
[----:B------:R-:W-:-:S02]  /*10d0*/  MOV R10, R16 ;  /* 0x00000010000a7202 */ /* 0x000fc40000000f00 */
[----:B------:R-:W-:Y:S02]  /*10e0*/  MOV R11, R18 ;  /* 0x00000012000b7202 */ /* 0x000fe40000000f00 */
[----:B------:R0:W-:Y:S06]  /*10f0*/  STS.128 [R41], R12 ;  /* 0x0000000c29007388 */ /* 0x0001ec0000000c00 */
[----:B------:R0:W-:Y:S01]  /*1100*/  @!P0 STS.64 [R36+0x18], R10 ;  /* 0x0000180a24008388 */ /* 0x0001e20000000a00 */
[----:B------:R-:W-:Y:S06]  /*1110*/  BAR.SYNC.DEFER_BLOCKING 0x0 ;  /* 0x0000000000007b1d */ /* 0x000fec0000010000 */
[----:B------:R-:W-:Y:S05]  /*1120*/  @P3 BRA `(.L_x_1351) ;  /* 0x0000000000c83947 */ /* 0x000fea0003800000 */
[----:B------:R-:W-:Y:S02]  /*1130*/  UMOV UR8, 0x400 ;  /* 0x0000040000087882 */ /* 0x000fe40000000000 */
        /* <DEDUP_REMOVED lines=49> */
.L_x_1351:
[----:B------:R-:W-:Y:S05]  /*1450*/  BSYNC B0 ;  /* 0x0000000000007941 */ /* 0x000fea0003800000 */
.L_x_1350:
        /* <DEDUP_REMOVED lines=8> */
[----:B0-----:R-:W-:Y:S01]  /*14e0*/  FADD.FTZ R12, R13, R17 ;  /* 0x000000110d0c7221 */ /* 0x001fe20000010000 */
[----:B------:R-:W-:Y:S01]  /*14f0*/  FADD.FTZ R17, R14, R18 ;  /* 0x000000120e117221 */ /* 0x000fe20000010000 */
[----:B------:R-:W-:Y:S01]  /*1500*/  FADD.FTZ R18, R15, R19 ;  /* 0x000000130f127221 */ /* 0x000fe20000010000 */
[----:B--2---:R-:W-:Y:S01]  /*1510*/  FADD.FTZ R19, R16, R20 ;  /* 0x0000001410137221 */ /* 0x004fe20000010000 */
[----:B------:R-:W-:Y:S01]  /*1520*/  FADD.FTZ R16, R12, R21 ;  /* 0x000000150c107221 */ /* 0x000fe20000010000 */
[----:B------:R-:W-:Y:S01]  /*1530*/  FADD.FTZ R21, R17, R22 ;  /* 0x0000001611157221 */ /* 0x000fe20000010000 */
[----:B------:R-:W0:Y:S01]  /*1540*/  LDS.128 R12, [R41+0x640] ;  /* 0x00064000290c7984 */ /* 0x000e220000000c00 */
[----:B------:R-:W-:Y:S01]  /*1550*/  FADD.FTZ R20, R18, R23 ;  /* 0x0000001712147221 */ /* 0x000fe20000010000 */
[----:B---3--:R-:W-:Y:S01]  /*1560*/  FADD.FTZ R23, R19, R24 ;  /* 0x0000001813177221 */ /* 0x008fe20000010000 */
[----:B------:R-:W-:Y:S01]  /*1570*/  FADD.FTZ R22, R16, R25 ;  /* 0x0000001910167221 */ /* 0x000fe20000010000 */
[----:B------:R-:W-:Y:S01]  /*1580*/  FADD.FTZ R25, R21, R26 ;  /* 0x0000001a15197221 */ /* 0x000fe20000010000 */
[----:B------:R-:W1:Y:S01]  /*1590*/  LDS.128 R16, [R41+0x780] ;  /* 0x0007800029107984 */ /* 0x000e620000000c00 */
[----:B------:R-:W-:Y:S01]  /*15a0*/  FADD.FTZ R24, R20, R27 ;  /* 0x0000001b14187221 */ /* 0x000fe20000010000 */
[----:B----4-:R-:W-:Y:S01]  /*15b0*/  FADD.FTZ R27, R23, R28 ;  /* 0x0000001c171b7221 */ /* 0x010fe20000010000 */
[----:B------:R-:W-:Y:S01]  /*15c0*/  FADD.FTZ R26, R22, R29 ;  /* 0x0000001d161a7221 */ /* 0x000fe20000010000 */
[----:B------:R-:W-:Y:S01]  /*15d0*/  FADD.FTZ R29, R25, R30 ;  /* 0x0000001e191d7221 */ /* 0x000fe20000010000 */
[----:B------:R-:W2:Y:S01]  /*15e0*/  LDS.128 R20, [R41+0x8c0] ;  /* 0x0008c00029147984 */ /* 0x000ea20000000c00 */
[----:B------:R-:W-:Y:S01]  /*15f0*/  FADD.FTZ R28, R24, R31 ;  /* 0x0000001f181c7221 */ /* 0x000fe20000010000 */
        /* <DEDUP_REMOVED lines=83> */
[----:B------:R-:W1:Y:S01]  /*1b30*/  LDS.128 R20, [R41+0x1e00] ;  /* 0x001e000029147984 */ /* 0x000e620000000c00 */
[----:B--2---:R-:W-:Y:S01]  /*1b40*/  FADD.FTZ R31, R31, R16 ;  /* 0x000000101f1f7221 */ /* 0x004fe20000010000 */
[----:B------:R-:W-:Y:S01]  /*1b50*/  FADD.FTZ R28, R28, R15 ;  /* 0x0000000f1c1c7221 */ /* 0x000fe20000010000 */
[----:B------:R-:W-:Y:S01]  /*1b60*/  FADD.FTZ R16, R12, R17 ;  /* 0x000000110c107221 */ /* 0x000fe20000010000 */
[----:B------:R-:W-:Y:S01]  /*1b70*/  FADD.FTZ R29, R29, R18 ;  /* 0x000000121d1d7221 */ /* 0x000fe20000010000 */
[----:B------:R-:W2:Y:S01]  /*1b80*/  LDS.128 R12, [R41+0x1f40] ;  /* 0x001f4000290c7984 */ /* 0x000ea20000000c00 */
[----:B------:R-:W-:Y:S01]  /*1b90*/  FADD.FTZ R28, R28, R19 ;  /* 0x000000131c1c7221 */ /* 0x000fe20000010000 */
[----:B0-----:R-:W-:Y:S01]  /*1ba0*/  FADD.FTZ R31, R31, R24 ;  /* 0x000000181f1f7221 */ /* 0x001fe20000010000 */
[----:B------:R-:W-:Y:S01]  /*1bb0*/  FADD.FTZ R16, R16, R25 ;  /* 0x0000001910107221 */ /* 0x000fe20000010000 */
[----:B------:R-:W-:Y:S01]  /*1bc0*/  FADD.FTZ R29, R29, R26 ;  /* 0x0000001a1d1d7221 */ /* 0x000fe20000010000 */
[----:B------:R-:W-:Y:S01]  /*1bd0*/  FADD.FTZ R28, R28, R27 ;  /* 0x0000001b1c1c7221 */ /* 0x000fe20000010000 */
[----:B-1----:R-:W-:Y:S01]  /*1be0*/  FADD.FTZ R31, R31, R20 ;  /* 0x000000141f1f7221 */ /* 0x002fe20000010000 */
[----:B------:R-:W0:Y:S01]  /*1bf0*/  LDS.128 R24, [R41+0x2080] ;  /* 0x0020800029187984 */ /* 0x000e220000000c00 */
[----:B------:R-:W-:Y:S01]  /*1c00*/  FADD.FTZ R20, R16, R21 ;  /* 0x0000001510147221 */ /* 0x000fe20000010000 */
[----:B------:R-:W-:Y:S01]  /*1c10*/  FADD.FTZ R29, R29, R22 ;  /* 0x000000161d1d7221 */ /* 0x000fe20000010000 */
[----:B------:R-:W-:Y:S01]  /*1c20*/  FADD.FTZ R28, R28, R23 ;  /* 0x000000171c1c7221 */ /* 0x000fe20000010000 */
[----:B------:R-:W1:Y:S01]  /*1c30*/  LDS.128 R16, [R41+0x21c0] ;  /* 0x0021c00029107984 */ /* 0x000e620000000c00 */
        /* <DEDUP_REMOVED lines=32> */
.L_x_1353:
[----:B------:R-:W-:Y:S05]  /*1e40*/  BSYNC B0 ;  /* 0x0000000000007941 */ /* 0x000fea0003800000 */
.L_x_1352:
        /* <DEDUP_REMOVED lines=20> */
.L_x_1355:
[----:B------:R-:W-:Y:S05]  /*1f90*/  BSYNC B0 ;  /* 0x0000000000007941 */ /* 0x000fea0003800000 */
.L_x_1354:
[----:B------:R-:W-:Y:S05]  /*1fa0*/  @!P0 BRA `(.L_x_1356) ;  /* 0x0000001000908947 */ /* 0x000fea0003800000 */
[----:B0-2---:R-:W0:Y:S01]  /*1fb0*/  LDC R13, c[0x0][0x10] ;  /* 0x00000400ff0d7b82 */ /* 0x005e220000000800 */
[----:B------:R-:W1:Y:S01]  /*1fc0*/  S2R R12, SR_CTAID.Y ;  /* 0x00000000000c7919 */ /* 0x000e620000002600 */
[----:B------:R-:W-:-:S06]  /*1fd0*/  ULOP3.LUT UR8, UR4, 0x1, URZ, 0xc0, !UPT ;  /* 0x0000000104087892 */ /* 0x000fcc000f8ec03f */
[----:B------:R-:W2:Y:S08]  /*1fe0*/  LDC.64 R14, c[0x0][0x258] ;  /* 0x00009600ff0e7b82 */ /* 0x000eb00000000a00 */
[----:B------:R-:W3:Y:S01]  /*1ff0*/  LDC.64 R26, c[0x0][0x260] ;  /* 0x00009800ff1a7b82 */ /* 0x000ee20000000a00 */
[----:B0-----:R-:W-:-:S04]  /*2000*/  IMAD R17, R13, UR8, RZ ;  /* 0x000000080d117c24 */ /* 0x001fc8000f8e02ff */
[C---:B------:R-:W-:Y:S01]  /*2010*/  IMAD R18, R17.reuse, R16, RZ ;  /* 0x0000001011127224 */ /* 0x040fe200078e02ff */
[----:B-1----:R-:W-:-:S04]  /*2020*/  IADD3 R17, R17, R12, RZ ;  /* 0x0000000c11117210 */ /* 0x002fc80007ffe0ff */
[----:B------:R-:W-:Y:S01]  /*2030*/  SHF.L.U32 R19, R18, 0x1, RZ ;  /* 0x0000000112137819 */ /* 0x000fe200000006ff */
[----:B--2---:R-:W-:-:S04]  /*2040*/  IMAD.WIDE.U32 R14, R17, 0x4, R14 ;  /* 0x00000004110e7825 */ /* 0x004fc800078e000e */
[----:B---3--:R-:W-:Y:S01]  /*2050*/  IMAD.WIDE R26, R19, 0x4, R26 ;  /* 0x00000004131a7825 */ /* 0x008fe200078e021a */
        /* <DEDUP_REMOVED lines=22> */
.L_x_1358:
[----:B------:R-:W2:Y:S04]  /*21c0*/  LDG.E.STRONG.GPU R17, desc[UR14][R14.64] ;  /* 0x0000000e0e117981 */ /* 0x000ea8000c1ef900 */
[----:B--2---:R-:W-:Y:S01]  /*21d0*/  CCTL.IVALL ;  /* 0x00000000ff00798f */ /* 0x004fe20002000000 */
[----:B------:R-:W-:Y:S05]  /*21e0*/  YIELD ;  /* 0x0000000000007946 */ /* 0x000fea0003800000 */
[----:B------:R-:W-:-:S13]  /*21f0*/  ISETP.NE.AND P0, PT, R17, R20, PT ;  /* 0x000000141100720c */ /* 0x000fda0003f05270 */
[----:B------:R-:W-:Y:S05]  /*2200*/  @P0 BRA `(.L_x_1358) ;  /* 0xfffffffc00ec0947 */ /* 0x000fea000383ffff */
.L_x_1357:
        /* <DEDUP_REMOVED lines=17> */
.L_x_1362:
[----:B------:R-:W-:-:S13]  /*2320*/  ISETP.EQ.OR P6, PT, R24, UR16, P3 ;  /* 0x0000001018007c0c */ /* 0x000fda0009fc2670 */
[----:B------:R-:W-:-:S04]  /*2330*/  @!P6 IMAD R15, R13, R24, R12 ;  /* 0x000000180d0fe224 */ /* 0x000fc800078e020c */
[----:B------:R-:W-:-:S06]  /*2340*/  @!P6 IMAD.WIDE.U32 R14, R15, 0x8, R26 ;  /* 0x000000080f0ee825 */ /* 0x000fcc00078e001a */
[----:B------:R-:W2:Y:S01]  /*2350*/  @!P6 LDG.E.64 R14, desc[UR14][R14.64] ;  /* 0x0000000e0e0ee981 */ /* 0x000ea2000c1e1b00 */
[C---:B------:R-:W-:Y:S02]  /*2360*/  IADD3 R19, R24.reuse, 0x1, RZ ;  /* 0x0000000118137810 */ /* 0x040fe40007ffe0ff */
[C---:B------:R-:W-:Y:S02]  /*2370*/  IADD3 R21, R24.reuse, 0x2, RZ ;  /* 0x0000000218157810 */ /* 0x040fe40007ffe0ff */
        /* <DEDUP_REMOVED lines=109> */
.L_x_1361:
        /* <DEDUP_REMOVED lines=61> */
.L_x_1363:
[----:B------:R-:W-:-:S13]  /*2e20*/  ISETP.NE.OR P0, PT, R17, RZ, P0 ;  /* 0x000000ff1100720c */ /* 0x000fda0000705670 */
[----:B------:R-:W-:Y:S05]  /*2e30*/  @!P0 BRA `(.L_x_1359) ;  /* 0x00000000007c8947 */ /* 0x000fea0003800000 */
.L_x_1360:
        /* <DEDUP_REMOVED lines=31> */
.L_x_1359:
        /* <DEDUP_REMOVED lines=11> */
.L_x_1365:
[----:B------:R-:W-:Y:S05]  /*30e0*/  BSYNC B0 ;  /* 0x0000000000007941 */ /* 0x000fea0003800000 */
.L_x_1364:
        /* <DEDUP_REMOVED lines=16> */
.L_x_1356:
[----:B------:R-:W1:Y:S01]  /*31f0*/  S2UR UR9, SR_CgaCtaId ;  /* 0x00000000000979c3 */ /* 0x000e620000008800 */
[----:B------:R-:W-:Y:S01]  /*3200*/  UMOV UR8, 0x400 ;  /* 0x0000040000087882 */ /* 0x000fe20000000000 */
[----:B0-2---:R-:W-:Y:S01]  /*3210*/  IADD3 R12, R38, 0x20, RZ ;  /* 0x00000020260c7810 */ /* 0x005fe20007ffe0ff */
[----:B-1----:R-:W-:-:S09]  /*3220*/  ULEA UR8, UR9, UR8, 0x18 ;  /* 0x0000000809087291 */ /* 0x002fd2000f8ec03f */
[----:B------:R-:W-:Y:S01]  /*3230*/  @!P3 STS.64 [UR8+0xc0], R10 ;  /* 0x0000c00aff00b988 */ /* 0x000fe20008000a08 */
[----:B------:R-:W-:Y:S06]  /*3240*/  BAR.SYNC.DEFER_BLOCKING 0x0 ;  /* 0x0000000000007b1d */ /* 0x000fec0000010000 */
[----:B------:R-:W0:Y:S01]  /*3250*/  LDS.64 R14, [UR8+0xc0] ;  /* 0x0000c008ff0e7984 */ /* 0x000e220008000a00 */
[----:B------:R-:W-:Y:S02]  /*3260*/  ULDC UR8, c[0x0][0x2bc] ;  /* 0x0000af0000087ab9 */ /* 0x000fe40000000800 */
[----:B0-----:R-:W-:Y:S01]  /*3270*/  FMUL.FTZ R13, R14, UR8 ;  /* 0x000000080e0d7c20 */ /* 0x001fe20008410000 */
        /* <DEDUP_REMOVED lines=20> */
.L_x_1366:
[----:B------:R-:W-:Y:S04]  /*33c0*/  BSSY B0, `(.L_x_1367) ;  /* 0x0000014000007945 */ /* 0x000fe80003800000 */
[----:B------:R-:W-:Y:S05]  /*33d0*/  @!P1 BRA `(.L_x_1368) ;  /* 0x0000000000489947 */ /* 0x000fea0003800000 */
[----:B------:R-:W-:Y:S01]  /*33e0*/  SHF.R.S32.HI R15, RZ, 0x1f, R38 ;  /* 0x0000001fff0f7819 */ /* 0x000fe20000011426 */
[----:B------:R-:W-:Y:S01]  /*33f0*/  ULDC.64 UR8, c[0x0][0x288] ;  /* 0x0000a20000087ab9 */ /* 0x000fe20000000a00 */
[----:B------:R-:W-:Y:S01]  /*3400*/  MOV R10, R42 ;  /* 0x0000002a000a7202 */ /* 0x000fe20000000f00 */
[--C-:B------:R-:W-:Y:S01]  /*3410*/  FFMA.FTZ R35, R35, R13, R14.reuse ;  /* 0x0000000d23237223 */ /* 0x100fe2000001000e */
[----:B------:R-:W-:Y:S01]  /*3420*/  MOV R11, R45 ;  /* 0x0000002d000b7202 */ /* 0x000fe20000000f00 */
[----:B------:R-:W-:Y:S02]  /*3430*/  IMAD R15, R15, UR8, RZ ;  /* 0x000000080f0f7c24 */ /* 0x000fe4000f8e02ff */
[----:B------:R-:W-:Y:S01]  /*3440*/  FFMA.FTZ R32, R32, R13, R14 ;  /* 0x0000000d20207223 */ /* 0x000fe2000001000e */
        /* <DEDUP_REMOVED lines=8> */
[----:B------:R-:W-:-:S04]  /*34d0*/  IADD3 R15, R11, R15, RZ ;  /* 0x0000000f0b0f7210 */ /* 0x000fc80007ffe0ff */
[----:B------:R-:W-:-:S05]  /*34e0*/  LEA.HI.X R3, R10, UR9, R15, 0x2, P0 ;  /* 0x000000090a037c11 */ /* 0x000fca00080f140f */
[----:B------:R0:W-:Y:S02]  /*34f0*/  STG.E.64 desc[UR14][R2.64], R16 ;  /* 0x0000001002007986 */ /* 0x0001e4000c101b0e */
.L_x_1368:
[----:B------:R-:W-:Y:S05]  /*3500*/  BSYNC B0 ;  /* 0x0000000000007941 */ /* 0x000fea0003800000 */
.L_x_1367:
[----:B------:R-:W-:Y:S05]  /*3510*/  @!P2 BRA `(.L_x_1369) ;  /* 0x000000000048a947 */ /* 0x000fea0003800000 */
        /* <DEDUP_REMOVED lines=18> */
.L_x_1369:
[----:B------:R-:W-:Y:S01]  /*3640*/  ULDC.64 UR8, c[0x0][0x290] ;  /* 0x0000a40000087ab9 */ /* 0x000fe20000000a00 */
[----:B0-----:R-:W-:Y:S01]  /*3650*/  SHF.R.S32.HI R3, RZ, 0x1f, R12 ;  /* 0x0000001fff037819 */ /* 0x001fe2000001140c */
[----:B------:R-:W-:Y:S01]  /*3660*/  BSSY B0, `(.L_x_1370) ;  /* 0x0000015000007945 */ /* 0x000fe20003800000 */
[----:B------:R-:W-:-:S04]  /*3670*/  ISETP.GE.U32.AND P0, PT, R12, UR8, PT ;  /* 0x000000080c007c0c */ /* 0x000fc8000bf06070 */
[----:B------:R-:W-:-:S04]  /*3680*/  ISETP.GE.AND.EX P0, PT, R3, UR9, PT, P0 ;  /* 0x0000000903007c0c */ /* 0x000fc8000bf06300 */
[----:B------:R-:W-:-:S13]  /*3690*/  ISETP.GT.U32.OR P0, PT, R39, 0x27f, P0 ;  /* 0x0000027f2700780c */ /* 0x000fda0000704470 */
[----:B------:R-:W-:Y:S05]  /*36a0*/  @P0 BRA `(.L_x_1371) ;  /* 0x0000000000400947 */ /* 0x000fea0003800000 */
[----:B------:R-:W-:Y:S01]  /*36b0*/  ULDC.64 UR8, c[0x0][0x288] ;  /* 0x0000a20000087ab9 */ /* 0x000fe20000000a00 */
[----:B------:R-:W-:Y:S01]  /*36c0*/  MOV R43, R45 ;  /* 0x0000002d002b7202 */ /* 0x000fe20000000f00 */
[----:B------:R-:W-:Y:S02]  /*36d0*/  IMAD R3, R3, UR8, RZ ;  /* 0x0000000803037c24 */ /* 0x000fe4000f8e02ff */
[-CC-:B------:R-:W-:Y:S01]  /*36e0*/  FFMA.FTZ R33, R33, R13.reuse, R14.reuse ;  /* 0x0000000d21217223 */ /* 0x180fe2000001000e */
[----:B------:R-:W-:Y:S01]  /*36f0*/  FFMA.FTZ R0, R0, R13, R14 ;  /* 0x0000000d00007223 */ /* 0x000fe2000001000e */
[----:B------:R-:W-:-:S04]  /*3700*/  IMAD.WIDE.U32 R42, R12, UR8, R42 ;  /* 0x000000080c2a7c25 */ /* 0x000fc8000f8e002a */
[----:B------:R-:W-:Y:S01]  /*3710*/  FFMA.FTZ R33, R6, R4, -R33 ;  /* 0x0000000406217223 */ /* 0x000fe20000010821 */
[----:B------:R-:W-:Y:S01]  /*3720*/  FFMA.FTZ R0, R7, R5, -R0 ;  /* 0x0000000507007223 */ /* 0x000fe20000010800 */
[----:B------:R-:W-:Y:S01]  /*3730*/  IMAD R3, R12, UR9, R3 ;  /* 0x000000090c037c24 */ /* 0x000fe2000f8e0203 */
[----:B------:R-:W-:Y:S01]  /*3740*/  ULDC.64 UR8, c[0x0][0x210] ;  /* 0x0000840000087ab9 */ /* 0x000fe20000000a00 */
[----:B------:R-:W-:Y:S01]  /*3750*/  FMUL.FTZ R4, R33, UR13 ;  /* 0x0000000d21047c20 */ /* 0x000fe20008410000 */
[----:B------:R-:W-:Y:S01]  /*3760*/  LEA R2, P0, R42, UR8, 0x2 ;  /* 0x000000082a027c11 */ /* 0x000fe2000f8010ff */
[----:B------:R-:W-:Y:S01]  /*3770*/  FMUL.FTZ R5, R0, UR13 ;  /* 0x0000000d00057c20 */ /* 0x000fe20008410000 */
[----:B------:R-:W-:-:S04]  /*3780*/  IADD3 R3, R43, R3, RZ ;  /* 0x000000032b037210 */ /* 0x000fc80007ffe0ff */
[----:B------:R-:W-:-:S05]  /*3790*/  LEA.HI.X R3, R42, UR9, R3, 0x2, P0 ;  /* 0x000000092a037c11 */ /* 0x000fca00080f1403 */
[----:B------:R0:W-:Y:S02]  /*37a0*/  STG.E.64 desc[UR14][R2.64], R4 ;  /* 0x0000000402007986 */ /* 0x0001e4000c101b0e */
.L_x_1371:
[----:B------:R-:W-:Y:S05]  /*37b0*/  BSYNC B0 ;  /* 0x0000000000007941 */ /* 0x000fea0003800000 */
.L_x_1370:
[----:B------:R-:W-:Y:S01]  /*37c0*/  ULDC UR8, c[0x0][0x10] ;  /* 0x0000040000087ab9 */ /* 0x000fe20000000800 */
[----:B------:R-:W-:Y:S02]  /*37d0*/  UIADD3 UR4, UR4, 0x1, URZ ;  /* 0x0000000104047890 */ /* 0x000fe4000fffe03f */
[----:B------:R-:W-:-:S04]  /*37e0*/  UIADD3 UR7, UR8, UR7, URZ ;  /* 0x0000000708077290 */ /* 0x000fc8000fffe03f */
[----:B------:R-:W-:-:S06]  /*37f0*/  UISETP.GE.AND UP0, UPT, UR7, UR5, UPT ;  /* 0x000000050700728c */ /* 0x000fcc000bf06270 */
[----:B------:R-:W-:-:S13]  /*3800*/  PLOP3.LUT P0, PT, PT, PT, UP0, 0x80, 0x0 ;  /* 0x000000000000781c */ /* 0x000fda0003f0f008 */
[----:B------:R-:W-:Y:S05]  /*3810*/  @!P0 BRA `(.L_x_1372) ;  /* 0xffffffc800b48947 */ /* 0x000fea000383ffff */
.L_x_1345:
        /* <DEDUP_REMOVED lines=19> */
.L_x_1374:
[----:B------:R-:W-:Y:S05]  /*3950*/  BSYNC B0 ;  /* 0x0000000000007941 */ /* 0x000fea0003800000 */
.L_x_1373:
        /* <DEDUP_REMOVED lines=11> */
.L_x_1376:
[----:B------:R-:W2:Y:S04]  /*3a10*/  LDG.E.STRONG.GPU R5, desc[UR14][R2.64] ;  /* 0x0000000e02057981 */ /* 0x000ea8000c1ef900 */
[----:B--2---:R-:W-:Y:S01]  /*3a20*/  CCTL.IVALL ;  /* 0x00000000ff00798f */ /* 0x004fe20002000000 */
[----:B------:R-:W-:Y:S05]  /*3a30*/  YIELD ;  /* 0x0000000000007946 */ /* 0x000fea0003800000 */
[----:B------:R-:W-:-:S13]  /*3a40*/  ISETP.NE.AND P0, PT, R5, R0, PT ;  /* 0x000000000500720c */ /* 0x000fda0003f05270 */
[----:B------:R-:W-:Y:S05]  /*3a50*/  @P0 BRA `(.L_x_1376) ;  /* 0xfffffffc00ec0947 */ /* 0x000fea000383ffff */
.L_x_1375:
        /* <DEDUP_REMOVED lines=24> */
.L_x_1377:
        /* <DEDUP_REMOVED lines=23> */
.L_x_1378:
        /* <DEDUP_REMOVED lines=11> */
.L_x_3248:


//--------------------- .text._Z35group_norm_nhwc_bwd_one_pass_kernelI11Fp32IOFp32WLi128ELi40ELi640EEv26Group_norm_nhwc_bwd_params --------------------------
	.section	.text._Z35group_norm_nhwc_bwd_one_pass_kernelI11Fp32IOFp32WLi128ELi40ELi640EEv26Group_norm_nhwc_bwd_params,"ax",@progbits
	.align	128
        .global         _Z35group_norm_nhwc_bwd_one_pass_kernelI11Fp32IOFp32WLi128ELi40ELi640EEv26Group_norm_nhwc_bwd_params
        .type           _Z35group_norm_nhwc_bwd_one_pass_kernelI11Fp32IOFp32WLi128ELi40ELi640EEv26Group_norm_nhwc_bwd_params,@function
        .size           _Z35group_norm_nhwc_bwd_one_pass_kernelI11Fp32IOFp32WLi128ELi40ELi640EEv26Group_norm_nhwc_bwd_params,(.L_x_3249 - _Z35group_norm_nhwc_bwd_one_pass_kernelI11Fp32IOFp32WLi128ELi40ELi640EEv26Group_norm_nhwc_bwd_params)
        .other          _Z35group_norm_nhwc_bwd_one_pass_kernelI11Fp32IOFp32WLi128ELi40ELi640EEv26Group_norm_nhwc_bwd_params,@"STO_CUDA_ENTRY STV_DEFAULT"
_Z35group_norm_nhwc_bwd_one_pass_kernelI11Fp32IOFp32WLi128ELi40ELi640EEv26Group_norm_nhwc_bwd_params:
.text._Z35group_norm_nhwc_bwd_one_pass_kernelI11Fp32IOFp32WLi128ELi40ELi640EEv26Group_norm_nhwc_bwd_params:
[----:B------:R-:W0:Y:S08]  /*0000*/  LDC R1, c[0x0][0x28] ;  /* 0x00000a00ff017b82 */ /* 0x000e300000000800 */
[----:B------:R-:W1:Y:S01]  /*0010*/  S2UR UR6, SR_CTAID.Y ;  /* 0x00000000000679c3 */ /* 0x000e620000002600 */
[----:B------:R-:W-:Y:S01]  /*0020*/  ULDC UR5, c[0x0][0x2a0] ;  /* 0x0000a80000057ab9 */ /* 0x000fe20000000800 */
[----:B------:R-:W-:Y:S01]  /*0030*/  ULDC UR4, c[0x0][0x270] ;  /* 0x00009c0000047ab9 */ /* 0x000fe20000000800 */
[----:B------:R-:W2:Y:S01]  /*0040*/  S2R R32, SR_TID.X ;  /* 0x0000000000207919 */ /* 0x000ea20000002100 */
[----:B------:R-:W-:Y:S01]  /*0050*/  UIMAD UR5, UR5, UR4, URZ ;  /* 0x00000004050572a4 */ /* 0x000fe2000f8e023f */
[----:B0-----:R-:W-:Y:S01]  /*0060*/  IADD3 R1, R1, -0x8, RZ ;  /* 0xfffffff801017810 */ /* 0x001fe20007ffe0ff */
[----:B------:R-:W-:-:S02]  /*0070*/  ULDC.64 UR14, c[0x0][0x208] ;  /* 0x00008200000e7ab9 */ /* 0x000fc40000000a00 */
[----:B-1----:R-:W-:-:S06]  /*0080*/  UISETP.GE.AND UP0, UPT, UR6, UR5, UPT ;  /* 0x000000050600728c */ /* 0x002fcc000bf06270 */
[----:B------:R-:W-:-:S13]  /*0090*/  PLOP3.LUT P0, PT, PT, PT, UP0, 0x80, 0x0 ;  /* 0x000000000000781c */ /* 0x000fda0003f0f008 */
[----:B--2---:R-:W-:Y:S05]  /*00a0*/  @P0 BRA `(.L_x_1379) ;  /* 0x00000044000c0947 */ /* 0x004fea0003800000 */
[----:B------:R-:W0:Y:S01]  /*00b0*/  S2UR UR13, SR_CTAID.X ;  /* 0x00000000000d79c3 */ /* 0x000e220000002500 */
[----:B------:R-:W-:Y:S01]  /*00c0*/  IMAD.WIDE.U32 R2, R32, -0x33333333, RZ ;  /* 0xcccccccd20027825 */ /* 0x000fe200078e00ff */
[----:B------:R-:W-:Y:S01]  /*00d0*/  UMOV UR4, 0x400 ;  /* 0x0000040000047882 */ /* 0x000fe20000000000 */
[----:B------:R-:W-:Y:S01]  /*00e0*/  ULDC.64 UR16, c[0x0][0x290] ;  /* 0x0000a40000107ab9 */ /* 0x000fe20000000a00 */
[----:B------:R-:W-:Y:S01]  /*00f0*/  ULDC.64 UR10, c[0x0][0x288] ;  /* 0x0000a200000a7ab9 */ /* 0x000fe20000000a00 */
[----:B------:R-:W-:Y:S01]  /*0100*/  ULDC.U8 UR18, c[0x0][0x2a4] ;  /* 0x0000a90000127ab9 */ /* 0x000fe20000000000 */
[----:B------:R-:W-:Y:S01]  /*0110*/  SHF.R.U32.HI R3, RZ, 0x4, R3 ;  /* 0x00000004ff037819 */ /* 0x000fe20000011603 */
[----:B------:R-:W-:Y:S01]  /*0120*/  UIMAD.WIDE.U32 UR8, UR10, 0x3, URZ ;  /* 0x000000030a0878a5 */ /* 0x000fe2000f8e003f */
[----:B------:R-:W0:Y:S01]  /*0130*/  LDC R0, c[0x0][0x2ac] ;  /* 0x0000ab00ff007b82 */ /* 0x000e220000000800 */
[----:B------:R-:W-:Y:S02]  /*0140*/  UIMAD UR12, UR11, 0x3, URZ ;  /* 0x000000030b0c78a4 */ /* 0x000fe4000f8e023f */
[----:B------:R-:W-:Y:S01]  /*0150*/  IMAD R43, R3, -0x14, R32 ;  /* 0xffffffec032b7824 */ /* 0x000fe200078e0220 */
[----:B------:R-:W-:-:S02]  /*0160*/  ULEA.HI UR10, UP0, UR11, UR10, URZ, 0x1 ;  /* 0x0000000a0b0a7291 */ /* 0x000fc4000f81083f */
[----:B------:R-:W-:Y:S02]  /*0170*/  UIADD3 UR12, UR9, UR12, URZ ;  /* 0x0000000c090c7290 */ /* 0x000fe4000fffe03f */
[----:B------:R-:W1:Y:S01]  /*0180*/  S2UR UR7, SR_CgaCtaId ;  /* 0x00000000000779c3 */ /* 0x000e620000008800 */
[----:B------:R-:W-:Y:S01]  /*0190*/  UIADD3.X UR11, URZ, UR11, URZ, UP0, !UPT ;  /* 0x0000000b3f0b7290 */ /* 0x000fe200087fe43f */
[----:B------:R-:W-:Y:S01]  /*01a0*/  SHF.L.U32 R43, R43, 0x1, RZ ;  /* 0x000000012b2b7819 */ /* 0x000fe200000006ff */
[----:B------:R-:W-:Y:S02]  /*01b0*/  ULEA.HI UR8, UP0, UR12, UR8, URZ, 0x1 ;  /* 0x000000080c087291 */ /* 0x000fe4000f81083f */
[----:B------:R-:W-:Y:S02]  /*01c0*/  USHF.R.S32.HI UR9, URZ, 0x1, UR11 ;  /* 0x000000013f097899 */ /* 0x000fe4000801140b */
[----:B------:R-:W-:-:S04]  /*01d0*/  UIADD3.X UR12, URZ, UR12, URZ, UP0, !UPT ;  /* 0x0000000c3f0c7290 */ /* 0x000fc800087fe43f */
[----:B------:R-:W-:Y:S02]  /*01e0*/  USHF.R.S64 UR8, UR8, 0x1, UR12 ;  /* 0x0000000108087899 */ /* 0x000fe4000800100c */
[----:B------:R-:W-:Y:S01]  /*01f0*/  USHF.R.S32.HI UR12, URZ, 0x1, UR12 ;  /* 0x000000013f0c7899 */ /* 0x000fe2000801140c */
[----:B0-----:R-:W-:Y:S01]  /*0200*/  IMAD R33, R0, UR13, R3 ;  /* 0x0000000d00217c24 */ /* 0x001fe2000f8e0203 */
[----:B------:R-:W-:Y:S02]  /*0210*/  SHF.R.S32.HI R3, RZ, 0x1f, R32 ;  /* 0x0000001fff037819 */ /* 0x000fe40000011420 */
        /* <DEDUP_REMOVED lines=9> */
[----:B------:R-:W-:Y:S01]  /*02b0*/  LEA R2, R3, UR4, 0x3 ;  /* 0x0000000403027c11 */ /* 0x000fe2000f8e18ff */
[----:B------:R-:W-:Y:S01]  /*02c0*/  UMOV UR4, URZ ;  /* 0x0000003f00047c82 */ /* 0x000fe20008000000 */
[----:B------:R-:W-:Y:S02]  /*02d0*/  ISETP.LT.U32.AND P1, PT, R32, 0x280, !P1 ;  /* 0x000002802000780c */ /* 0x000fe40004f21070 */
[C---:B------:R-:W-:Y:S01]  /*02e0*/  IADD3 R44, R33.reuse, 0x20, RZ ;  /* 0x00000020212c7810 */ /* 0x040fe20007ffe0ff */
[----:B------:R0:W-:Y:S01]  /*02f0*/  STL [R1], R2 ;  /* 0x0000000201007387 */ /* 0x0001e20000100800 */
[C---:B------:R-:W-:Y:S02]  /*0300*/  IADD3 R0, R33.reuse, 0x40, RZ ;  /* 0x0000004021007810 */ /* 0x040fe40007ffe0ff */
[----:B------:R-:W-:-:S07]  /*0310*/  IADD3 R45, R33, 0x60, RZ ;  /* 0x00000060212d7810 */ /* 0x000fce0007ffe0ff */
.L_x_1414:
[----:B-123--:R-:W1:Y:S01]  /*0320*/  LDC R6, c[0x0][0x2a0] ;  /* 0x0000a800ff067b82 */ /* 0x00ee620000000800 */
[----:B------:R-:W-:Y:S01]  /*0330*/  ISETP.LE.AND P5, PT, RZ, UR6, PT ;  /* 0x00000006ff007c0c */ /* 0x000fe2000bfa3270 */
[----:B------:R-:W-:Y:S01]  /*0340*/  ULDC.64 UR16, c[0x0][0x290] ;  /* 0x0000a40000107ab9 */ /* 0x000fe20000000a00 */
[----:B------:R-:W-:Y:S01]  /*0350*/  ULDC.64 UR10, c[0x0][0x298] ;  /* 0x0000a600000a7ab9 */ /* 0x000fe20000000a00 */
[----:B0-----:R-:W-:Y:S02]  /*0360*/  SHF.R.S32.HI R16, RZ, 0x1f, R44 ;  /* 0x0000001fff107819 */ /* 0x001fe4000001142c */
[----:B------:R-:W-:Y:S02]  /*0370*/  IADD3 R36, R33, 0x40, RZ ;  /* 0x0000004021247810 */ /* 0x000fe40007ffe0ff */
[----:B------:R-:W2:Y:S01]  /*0380*/  @P1 LDC.64 R10, c[0x0][0x288] ;  /* 0x0000a200ff0a1b82 */ /* 0x000ea20000000a00 */
[----:B------:R-:W-:Y:S02]  /*0390*/  SHF.R.S32.HI R8, RZ, 0x1f, R33 ;  /* 0x0000001fff087819 */ /* 0x000fe40000011421 */
[----:B------:R-:W-:-:S02]  /*03a0*/  SHF.R.S32.HI R25, RZ, 0x1f, R36 ;  /* 0x0000001fff197819 */ /* 0x000fc40000011424 */
[----:B------:R-:W-:-:S03]  /*03b0*/  SHF.R.S32.HI R35, RZ, 0x1f, R45 ;  /* 0x0000001fff237819 */ /* 0x000fc6000001142d */
[----:B------:R-:W3:Y:S01]  /*03c0*/  @P1 LDC.64 R18, c[0x0][0x230] ;  /* 0x00008c00ff121b82 */ /* 0x000ee20000000a00 */
[----:B-1----:R-:W-:-:S04]  /*03d0*/  IABS R5, R6 ;  /* 0x0000000600057213 */ /* 0x002fc80000000000 */
[----:B------:R-:W1:Y:S08]  /*03e0*/  I2F.RP R0, R5 ;  /* 0x0000000500007306 */ /* 0x000e700000209400 */
[----:B-1----:R-:W0:Y:S02]  /*03f0*/  MUFU.RCP R0, R0 ;  /* 0x0000000000007308 */ /* 0x002e240000001000 */
[----:B0-----:R-:W-:-:S06]  /*0400*/  IADD3 R2, R0, 0xffffffe, RZ ;  /* 0x0ffffffe00027810 */ /* 0x001fcc0007ffe0ff */
[----:B------:R0:W1:Y:S02]  /*0410*/  F2I.FTZ.U32.TRUNC.NTZ R3, R2 ;  /* 0x0000000200037305 */ /* 0x000064000021f000 */
[----:B0-----:R-:W-:Y:S01]  /*0420*/  HFMA2.MMA R2, -RZ, RZ, 0, 0 ;  /* 0x00000000ff027435 */ /* 0x001fe200000001ff */
[----:B-1----:R-:W-:-:S05]  /*0430*/  IADD3 R4, RZ, -R3, RZ ;  /* 0x80000003ff047210 */ /* 0x002fca0007ffe0ff */
        /* <DEDUP_REMOVED lines=21> */
[----:B------:R-:W-:Y:S01]  /*0590*/  ISETP.GE.U32.AND P0, PT, R44, UR16, PT ;  /* 0x000000102c007c0c */ /* 0x000fe2000bf06070 */
[----:B------:R-:W-:Y:S01]  /*05a0*/  IMAD R0, R42, 0x28, RZ ;  /* 0x000000282a007824 */ /* 0x000fe200078e02ff */
[----:B------:R-:W-:Y:S02]  /*05b0*/  SEL R3, R5, R3, !P3 ;  /* 0x0000000305037207 */ /* 0x000fe40005800000 */
[----:B------:R-:W-:Y:S02]  /*05c0*/  SHF.R.S32.HI R5, RZ, 0x1f, R43 ;  /* 0x0000001fff057819 */ /* 0x000fe4000001142b */
[----:B------:R-:W-:Y:S02]  /*05d0*/  IADD3 R30, P3, R43, R0, RZ ;  /* 0x000000002b1e7210 */ /* 0x000fe40007f7e0ff */
[----:B------:R-:W-:Y:S02]  /*05e0*/  SHF.R.S32.HI R2, RZ, 0x1f, R3 ;  /* 0x0000001fff027819 */ /* 0x000fe40000011403 */
[----:B------:R-:W-:-:S02]  /*05f0*/  LEA.HI.X.SX32 R31, R0, R5, 0x1, P3 ;  /* 0x00000005001f7211 */ /* 0x000fc400018f0eff */
[----:B------:R-:W-:Y:S01]  /*0600*/  ISETP.GE.AND.EX P0, PT, R16, UR17, PT, P0 ;  /* 0x0000001110007c0c */ /* 0x000fe2000bf06300 */
[----:B------:R-:W-:Y:S01]  /*0610*/  IMAD R2, R2, UR10, RZ ;  /* 0x0000000a02027c24 */ /* 0x000fe2000f8e02ff */
[----:B------:R-:W-:Y:S01]  /*0620*/  ISETP.GE.U32.AND P2, PT, R36, UR16, PT ;  /* 0x0000001024007c0c */ /* 0x000fe2000bf46070 */
[----:B------:R-:W-:Y:S01]  /*0630*/  IMAD.WIDE.U32 R30, R3, UR10, R30 ;  /* 0x0000000a031e7c25 */ /* 0x000fe2000f8e001e */
[----:B------:R-:W-:Y:S01]  /*0640*/  ISETP.GT.U32.OR P0, PT, R32, 0x27f, P0 ;  /* 0x0000027f2000780c */ /* 0x000fe20000704470 */
[----:B------:R-:W0:Y:S01]  /*0650*/  @P1 LDC.64 R4, c[0x0][0x228] ;  /* 0x00008a00ff041b82 */ /* 0x000e220000000a00 */
[----:B------:R-:W-:Y:S01]  /*0660*/  ISETP.GE.AND.EX P2, PT, R25, UR17, PT, P2 ;  /* 0x0000001119007c0c */ /* 0x000fe2000bf46320 */
[----:B------:R-:W-:Y:S01]  /*0670*/  IMAD R7, R3, UR11, R2 ;  /* 0x0000000b03077c24 */ /* 0x000fe2000f8e0202 */
[----:B------:R-:W-:Y:S01]  /*0680*/  ULDC.64 UR10, c[0x0][0x248] ;  /* 0x00009200000a7ab9 */ /* 0x000fe20000000a00 */
[----:B--2---:R-:W-:Y:S01]  /*0690*/  @P1 IMAD R2, R8, R10, RZ ;  /* 0x0000000a08021224 */ /* 0x004fe200078e02ff */
[----:B------:R-:W-:Y:S01]  /*06a0*/  UIMAD.WIDE UR10, UR6, 0x8, UR10 ;  /* 0x00000008060a78a5 */ /* 0x000fe2000f8e020a */
[----:B------:R-:W-:-:S02]  /*06b0*/  ISETP.GT.U32.OR P2, PT, R32, 0x27f, P2 ;  /* 0x0000027f2000780c */ /* 0x000fc40001744470 */
[----:B------:R-:W-:Y:S01]  /*06c0*/  ISETP.GE.U32.AND P3, PT, R45, UR16, PT ;  /* 0x000000102d007c0c */ /* 0x000fe2000bf66070 */
[----:B------:R-:W-:Y:S01]  /*06d0*/  @P1 IMAD R13, R33, R11, R2 ;  /* 0x0000000b210d1224 */ /* 0x000fe200078e0202 */
[----:B------:R-:W-:Y:S02]  /*06e0*/  IADD3 R3, R31, R7, RZ ;  /* 0x000000071f037210 */ /* 0x000fe40007ffe0ff */
[----:B------:R-:W-:Y:S01]  /*06f0*/  MOV R14, UR10 ;  /* 0x0000000a000e7c02 */ /* 0x000fe20008000f00 */
[----:B------:R-:W1:Y:S01]  /*0700*/  @!P0 LDC.64 R28, c[0x0][0x288] ;  /* 0x0000a200ff1c8b82 */ /* 0x000e620000000a00 */
[----:B------:R-:W-:Y:S02]  /*0710*/  MOV R15, UR11 ;  /* 0x0000000b000f7c02 */ /* 0x000fe40008000f00 */
[----:B------:R-:W-:Y:S02]  /*0720*/  @P1 MOV R2, R30 ;  /* 0x0000001e00021202 */ /* 0x000fe40000000f00 */
[----:B------:R-:W-:-:S02]  /*0730*/  ISETP.GE.AND.EX P3, PT, R35, UR17, PT, P3 ;  /* 0x0000001123007c0c */ /* 0x000fc4000bf66330 */
[----:B------:R-:W2:Y:S01]  /*0740*/  LDG.E.64 R14, desc[UR14][R14.64] ;  /* 0x0000000e0e0e7981 */ /* 0x000ea2000c1e1b00 */
[----:B------:R-:W4:Y:S01]  /*0750*/  @!P2 LDC.64 R22, c[0x0][0x288] ;  /* 0x0000a200ff16ab82 */ /* 0x000f220000000a00 */
[----:B------:R-:W-:Y:S01]  /*0760*/  ISETP.GT.U32.OR P3, PT, R32, 0x27f, P3 ;  /* 0x0000027f2000780c */ /* 0x000fe20001f64470 */
[----:B------:R-:W-:-:S05]  /*0770*/  @P1 IMAD.WIDE.U32 R10, R33, R10, R2 ;  /* 0x0000000a210a1225 */ /* 0x000fca00078e0002 */
[----:B------:R-:W-:Y:S01]  /*0780*/  @P1 IADD3 R13, R11, R13, RZ ;  /* 0x0000000d0b0d1210 */ /* 0x000fe20007ffe0ff */
[----:B------:R-:W4:Y:S01]  /*0790*/  @!P0 LDC.64 R6, c[0x0][0x230] ;  /* 0x00008c00ff068b82 */ /* 0x000f220000000a00 */
[C---:B------:R-:W-:Y:S02]  /*07a0*/  @P1 SHF.L.U32 R11, R10.reuse, 0x2, RZ ;  /* 0x000000020a0b1819 */ /* 0x040fe400000006ff */
[----:B------:R-:W-:Y:S02]  /*07b0*/  @P1 SHF.L.U64.HI R12, R10, 0x2, R13 ;  /* 0x000000020a0c1819 */ /* 0x000fe4000001020d */
[C---:B---3--:R-:W-:Y:S02]  /*07c0*/  @P1 IADD3 R18, P4, R11.reuse, R18, RZ ;  /* 0x000000120b121210 */ /* 0x048fe40007f9e0ff */
[----:B0-----:R-:W-:Y:S01]  /*07d0*/  @P1 IADD3 R4, P5, R11, R4, RZ ;  /* 0x000000040b041210 */ /* 0x001fe20007fbe0ff */
[----:B-1----:R-:W-:Y:S01]  /*07e0*/  @!P0 IMAD R24, R16, R28, RZ ;  /* 0x0000001c10188224 */ /* 0x002fe200078e02ff */
[----:B------:R-:W-:Y:S01]  /*07f0*/  @!P0 MOV R10, R30 ;  /* 0x0000001e000a8202 */ /* 0x000fe20000000f00 */
[----:B------:R-:W0:Y:S01]  /*0800*/  @!P0 LDC.64 R8, c[0x0][0x228] ;  /* 0x00008a00ff088b82 */ /* 0x000e220000000a00 */
[----:B------:R-:W-:Y:S01]  /*0810*/  @!P0 MOV R11, R3 ;  /* 0x00000003000b8202 */ /* 0x000fe20000000f00 */
[----:B------:R-:W-:-:S06]  /*0820*/  @!P0 IMAD R24, R44, R29, R24 ;  /* 0x0000001d2c188224 */ /* 0x000fcc00078e0218 */
[----:B------:R-:W1:Y:S01]  /*0830*/  @!P3 LDC.64 R20, c[0x0][0x288] ;  /* 0x0000a200ff14bb82 */ /* 0x000e620000000a00 */
[----:B------:R-:W-:-:S04]  /*0840*/  @!P0 IMAD.WIDE.U32 R28, R44, R28, R10 ;  /* 0x0000001c2c1c8225 */ /* 0x000fc800078e000a */
[----:B----4-:R-:W-:Y:S01]  /*0850*/  @!P2 IMAD R26, R25, R22, RZ ;  /* 0x00000016191aa224 */ /* 0x010fe200078e02ff */
[----:B------:R-:W-:Y:S02]  /*0860*/  @!P0 IADD3 R27, R29, R24, RZ ;  /* 0x000000181d1b8210 */ /* 0x000fe40007ffe0ff */
[----:B------:R-:W3:Y:S01]  /*0870*/  @!P2 LDC.64 R16, c[0x0][0x230] ;  /* 0x00008c00ff10ab82 */ /* 0x000ee20000000a00 */
[----:B------:R-:W-:Y:S01]  /*0880*/  @!P0 SHF.L.U32 R34, R28, 0x2, RZ ;  /* 0x000000021c228819 */ /* 0x000fe200000006ff */
[----:B------:R-:W-:Y:S01]  /*0890*/  @!P2 IMAD R29, R36, R23, R26 ;  /* 0x00000017241da224 */ /* 0x000fe200078e021a */
[----:B------:R-:W-:Y:S02]  /*08a0*/  @!P0 SHF.L.U64.HI R28, R28, 0x2, R27 ;  /* 0x000000021c1c8819 */ /* 0x000fe4000001021b */
[----:B------:R-:W-:Y:S02]  /*08b0*/  @!P2 MOV R26, R30 ;  /* 0x0000001e001aa202 */ /* 0x000fe40000000f00 */
[----:B------:R-:W-:Y:S01]  /*08c0*/  @!P2 MOV R27, R3 ;  /* 0x00000003001ba202 */ /* 0x000fe20000000f00 */
[----:B------:R-:W4:Y:S02]  /*08d0*/  @!P3 LDC.64 R24, c[0x0][0x228] ;  /* 0x00008a00ff18bb82 */ /* 0x000f240000000a00 */
[----:B------:R-:W-:Y:S01]  /*08e0*/  @!P2 IMAD.WIDE.U32 R22, R36, R22, R26 ;  /* 0x000000162416a225 */ /* 0x000fe200078e001a */
[----:B------:R-:W-:-:S02]  /*08f0*/  @P1 IADD3.X R19, R12, R19, RZ, P4, !PT ;  /* 0x000000130c131210 */ /* 0x000fc400027fe4ff */
[----:B------:R-:W-:Y:S01]  /*0900*/  @P1 IADD3.X R5, R12, R5, RZ, P5, !PT ;  /* 0x000000050c051210 */ /* 0x000fe20002ffe4ff */
[----:B-1----:R-:W-:Y:S01]  /*0910*/  @!P3 IMAD R35, R35, R20, RZ ;  /* 0x000000142323b224 */ /* 0x002fe200078e02ff */
[C---:B------:R-:W-:Y:S01]  /*0920*/  @!P0 IADD3 R6, P4, R34.reuse, R6, RZ ;  /* 0x0000000622068210 */ /* 0x040fe20007f9e0ff */
[----:B------:R-:W1:Y:S01]  /*0930*/  @!P3 LDC.64 R12, c[0x0][0x230] ;  /* 0x00008c00ff0cbb82 */ /* 0x000e620000000a00 */
[----:B0-----:R-:W-:Y:S02]  /*0940*/  @!P0 IADD3 R8, P5, R34, R8, RZ ;  /* 0x0000000822088210 */ /* 0x001fe40007fbe0ff */
[----:B------:R-:W-:Y:S02]  /*0950*/  @!P2 IADD3 R29, R23, R29, RZ ;  /* 0x0000001d171da210 */ /* 0x000fe40007ffe0ff */
[----:B------:R-:W-:Y:S02]  /*0960*/  @!P3 MOV R26, R30 ;  /* 0x0000001e001ab202 */ /* 0x000fe40000000f00 */
[----:B------:R-:W-:Y:S01]  /*0970*/  @!P3 MOV R27, R3 ;  /* 0x00000003001bb202 */ /* 0x000fe20000000f00 */
[----:B------:R-:W0:Y:S01]  /*0980*/  @!P2 LDC.64 R10, c[0x0][0x228] ;  /* 0x00008a00ff0aab82 */ /* 0x000e220000000a00 */
[----:B------:R-:W-:Y:S01]  /*0990*/  @!P2 SHF.L.U32 R23, R22, 0x2, RZ ;  /* 0x000000021617a819 */ /* 0x000fe200000006ff */
[----:B------:R-:W-:Y:S01]  /*09a0*/  @!P3 IMAD R35, R45, R21, R35 ;  /* 0x000000152d23b224 */ /* 0x000fe200078e0223 */
[----:B------:R-:W-:-:S02]  /*09b0*/  @!P0 IADD3.X R7, R28, R7, RZ, P4, !PT ;  /* 0x000000071c078210 */ /* 0x000fc400027fe4ff */
[----:B------:R-:W-:Y:S02]  /*09c0*/  @!P0 IADD3.X R9, R28, R9, RZ, P5, !PT ;  /* 0x000000091c098210 */ /* 0x000fe40002ffe4ff */
[----:B------:R-:W-:Y:S02]  /*09d0*/  @!P2 SHF.L.U64.HI R22, R22, 0x2, R29 ;  /* 0x000000021616a819 */ /* 0x000fe4000001021d */
[----:B------:R-:W-:Y:S01]  /*09e0*/  CS2R R28, SRZ ;  /* 0x00000000001c7805 */ /* 0x000fe2000001ff00 */
[----:B------:R-:W-:Y:S01]  /*09f0*/  @!P3 IMAD.WIDE.U32 R20, R45, R20, R26 ;  /* 0x000000142d14b225 */ /* 0x000fe200078e001a */
[----:B---3--:R-:W-:-:S04]  /*0a00*/  @!P2 IADD3 R16, P5, R23, R16, RZ ;  /* 0x000000101710a210 */ /* 0x008fc80007fbe0ff */
[----:B------:R-:W-:Y:S01]  /*0a10*/  @!P3 IADD3 R35, R21, R35, RZ ;  /* 0x000000231523b210 */ /* 0x000fe20007ffe0ff */
[----:B------:R3:W5:Y:S01]  /*0a20*/  @P1 LDG.E.64 R28, desc[UR14][R4.64] ;  /* 0x0000000e041c1981 */ /* 0x000762000c1e1b00 */
[----:B------:R-:W-:Y:S02]  /*0a30*/  @!P3 SHF.L.U32 R21, R20, 0x2, RZ ;  /* 0x000000021415b819 */ /* 0x000fe400000006ff */
[----:B------:R-:W-:Y:S02]  /*0a40*/  @!P2 IADD3.X R17, R22, R17, RZ, P5, !PT ;  /* 0x000000111611a210 */ /* 0x000fe40002ffe4ff */
[----:B------:R-:W-:Y:S02]  /*0a50*/  @!P3 SHF.L.U64.HI R20, R20, 0x2, R35 ;  /* 0x000000021414b819 */ /* 0x000fe40000010223 */
[----:B---3--:R-:W-:Y:S02]  /*0a60*/  CS2R R4, SRZ ;  /* 0x0000000000047805 */ /* 0x008fe4000001ff00 */
[----:B----4-:R-:W-:-:S04]  /*0a70*/  @!P3 IADD3 R24, P5, R21, R24, RZ ;  /* 0x000000181518b210 */ /* 0x010fc80007fbe0ff */
[----:B------:R3:W5:Y:S01]  /*0a80*/  @!P0 LDG.E.64 R4, desc[UR14][R8.64] ;  /* 0x0000000e08048981 */ /* 0x000762000c1e1b00 */
[----:B------:R-:W-:Y:S02]  /*0a90*/  @!P3 IADD3.X R25, R20, R25, RZ, P5, !PT ;  /* 0x000000191419b210 */ /* 0x000fe40002ffe4ff */
[----:B---3--:R-:W-:-:S06]  /*0aa0*/  CS2R R8, SRZ ;  /* 0x0000000000087805 */ /* 0x008fcc000001ff00 */
[----:B------:R-:W5:Y:S01]  /*0ab0*/  @!P3 LDG.E.64 R8, desc[UR14][R24.64] ;  /* 0x0000000e1808b981 */ /* 0x000f62000c1e1b00 */
[----:B-1----:R-:W-:-:S04]  /*0ac0*/  @!P3 IADD3 R12, P4, R21, R12, RZ ;  /* 0x0000000c150cb210 */ /* 0x002fc80007f9e0ff */
[----:B------:R-:W-:Y:S02]  /*0ad0*/  @!P3 IADD3.X R13, R20, R13, RZ, P4, !PT ;  /* 0x0000000d140db210 */ /* 0x000fe400027fe4ff */
[----:B------:R-:W-:-:S06]  /*0ae0*/  CS2R R20, SRZ ;  /* 0x0000000000147805 */ /* 0x000fcc000001ff00 */
[----:B------:R1:W5:Y:S01]  /*0af0*/  @!P0 LDG.E.64 R20, desc[UR14][R6.64] ;  /* 0x0000000e06148981 */ /* 0x000362000c1e1b00 */
[----:B0-----:R-:W-:-:S04]  /*0b00*/  @!P2 IADD3 R10, P6, R23, R10, RZ ;  /* 0x0000000a170aa210 */ /* 0x001fc80007fde0ff */
[----:B------:R-:W-:Y:S02]  /*0b10*/  @!P2 IADD3.X R11, R22, R11, RZ, P6, !PT ;  /* 0x0000000b160ba210 */ /* 0x000fe400037fe4ff */
[----:B------:R-:W-:-:S06]  /*0b20*/  CS2R R22, SRZ ;  /* 0x0000000000167805 */ /* 0x000fcc000001ff00 */
[----:B------:R0:W5:Y:S01]  /*0b30*/  @P1 LDG.E.64 R22, desc[UR14][R18.64] ;  /* 0x0000000e12161981 */ /* 0x000162000c1e1b00 */
[----:B-1----:R-:W-:Y:S01]  /*0b40*/  CS2R R6, SRZ ;  /* 0x0000000000067805 */ /* 0x002fe2000001ff00 */
[----:B------:R-:W-:Y:S01]  /*0b50*/  UMOV UR16, 0x3f800000 ;  /* 0x3f80000000107882 */ /* 0x000fe20000000000 */
[----:B------:R-:W-:Y:S04]  /*0b60*/  BSSY B0, `(.L_x_1380) ;  /* 0x000001d000007945 */ /* 0x000fe80003800000 */
[----:B------:R1:W5:Y:S01]  /*0b70*/  @!P2 LDG.E.64 R6, desc[UR14][R10.64] ;  /* 0x0000000e0a06a981 */ /* 0x000362000c1e1b00 */
[----:B0-----:R-:W-:-:S06]  /*0b80*/  CS2R R18, SRZ ;  /* 0x0000000000127805 */ /* 0x001fcc000001ff00 */
[----:B------:R0:W5:Y:S01]  /*0b90*/  @!P2 LDG.E.64 R18, desc[UR14][R16.64] ;  /* 0x0000000e1012a981 */ /* 0x000162000c1e1b00 */
[----:B-1----:R-:W-:Y:S02]  /*0ba0*/  CS2R R10, SRZ ;  /* 0x00000000000a7805 */ /* 0x002fe4000001ff00 */
[----:B0-----:R-:W-:-:S06]  /*0bb0*/  CS2R R16, SRZ ;  /* 0x0000000000107805 */ /* 0x001fcc000001ff00 */
[----:B------:R0:W5:Y:S02]  /*0bc0*/  @!P3 LDG.E.64 R16, desc[UR14][R12.64] ;  /* 0x0000000e0c10b981 */ /* 0x000164000c1e1b00 */
[----:B0-----:R-:W-:Y:S01]  /*0bd0*/  CS2R R12, SRZ ;  /* 0x00000000000c7805 */ /* 0x001fe2000001ff00 */
[----:B--2---:R-:W-:-:S05]  /*0be0*/  FFMA.FTZ R15, -R14, R14, R15 ;  /* 0x0000000e0e0f7223 */ /* 0x004fca000001010f */
        /* <DEDUP_REMOVED lines=20> */
.L_x_1381:
[----:B------:R-:W-:Y:S05]  /*0d30*/  BSYNC B0 ;  /* 0x0000000000007941 */ /* 0x000fea0003800000 */
.L_x_1380:
        /* <DEDUP_REMOVED lines=21> */
[----:B0-----:R-:W-:-:S04]  /*0e90*/  FADD.FTZ R21, -R22, 1 ;  /* 0x3f80000016157421 */ /* 0x001fc80000010100 */
[----:B------:R-:W-:Y:S01]  /*0ea0*/  FFMA.FTZ R0, R0, R21, 1 ;  /* 0x3f80000000007423 */ /* 0x000fe20000010015 */
[----:B------:R-:W-:Y:S01]  /*0eb0*/  FMUL.FTZ R21, R29, R22 ;  /* 0x000000161d157220 */ /* 0x000fe20000410000 */
[----:B-1----:R-:W-:Y:S01]  /*0ec0*/  FADD.FTZ R24, -R23, 1 ;  /* 0x3f80000017187421 */ /* 0x002fe20000010100 */
[----:B------:R-:W-:Y:S02]  /*0ed0*/  FMUL.FTZ R23, R28, R23 ;  /* 0x000000171c177220 */ /* 0x000fe40000410000 */
[----:B------:R-:W-:Y:S01]  /*0ee0*/  FMUL.FTZ R21, R21, R0 ;  /* 0x0000000015157220 */ /* 0x000fe20000410000 */
[----:B------:R-:W-:-:S04]  /*0ef0*/  FFMA.FTZ R24, R15, R24, 1 ;  /* 0x3f8000000f187423 */ /* 0x000fc80000010018 */
[----:B------:R-:W-:-:S07]  /*0f00*/  FMUL.FTZ R22, R23, R24 ;  /* 0x0000001817167220 */ /* 0x000fce0000410000 */
.L_x_1382:
        /* <DEDUP_REMOVED lines=20> */
[----:B-1----:R-:W-:Y:S01]  /*1050*/  FADD.FTZ R34, -R26, 1 ;  /* 0x3f8000001a227421 */ /* 0x002fe20000010100 */
[----:B------:R-:W-:-:S03]  /*1060*/  FMUL.FTZ R0, R5, R26 ;  /* 0x0000001a05007220 */ /* 0x000fc60000410000 */
[----:B------:R-:W-:Y:S01]  /*1070*/  FFMA.FTZ R34, R20, R34, 1 ;  /* 0x3f80000014227423 */ /* 0x000fe20000010022 */
[----:B------:R-:W-:-:S03]  /*1080*/  FMUL.FTZ R20, R4, R25 ;  /* 0x0000001904147220 */ /* 0x000fc60000410000 */
[----:B------:R-:W-:Y:S01]  /*1090*/  FMUL.FTZ R0, R0, R34 ;  /* 0x0000002200007220 */ /* 0x000fe20000410000 */
[----:B------:R-:W-:-:S07]  /*10a0*/  FMUL.FTZ R20, R20, R27 ;  /* 0x0000001b14147220 */ /* 0x000fce0000410000 */
.L_x_1383:
[----:B------:R-:W-:Y:S01]  /*10b0*/  FFMA.FTZ R25, R38, R15, R23 ;  /* 0x0000000f26197223 */ /* 0x000fe20000010017 */
[----:B------:R-:W-:Y:S01]  /*10c0*/  FMUL.FTZ R23, R20, R10 ;  /* 0x0000000a14177220 */ /* 0x000fe20000410000 */
[----:B------:R-:W-:Y:S01]  /*10d0*/  FADD.FTZ R24, R15, R24 ;  /* 0x000000180f187221 */ /* 0x000fe20000010000 */
[----:B------:R-:W-:Y:S01]  /*10e0*/  FMUL.FTZ R15, R0, R11 ;  /* 0x0000000b000f7220 */ /* 0x000fe20000410000 */
[----:B------:R-:W-:Y:S01]  /*10f0*/  FADD.FTZ R35, -R14, R18 ;  /* 0x000000120e237221 */ /* 0x000fe20000010100 */
[----:B------:R-:W-:Y:S01]  /*1100*/  FFMA.FTZ R25, R37, R23, R25 ;  /* 0x0000001725197223 */ /* 0x000fe20000010019 */
[----:B------:R-:W-:Y:S01]  /*1110*/  FADD.FTZ R23, R24, R23 ;  /* 0x0000001718177221 */ /* 0x000fe20000010000 */
[----:B------:R-:W-:Y:S01]  /*1120*/  FADD.FTZ R19, -R14, R19 ;  /* 0x000000130e137221 */ /* 0x000fe20000010100 */
[----:B------:R-:W-:Y:S01]  /*1130*/  MOV R18, R7 ;  /* 0x0000000700127202 */ /* 0x000fe20000000f00 */
[----:B------:R-:W-:Y:S01]  /*1140*/  FFMA.FTZ R24, R36, R15, R25 ;  /* 0x0000000f24187223 */ /* 0x000fe20000010019 */
[----:B------:R-:W-:Y:S01]  /*1150*/  FADD.FTZ R15, R15, R23 ;  /* 0x000000170f0f7221 */ /* 0x000fe20000010000 */
[----:B------:R-:W-:Y:S01]  /*1160*/  MOV R23, R6 ;  /* 0x0000000600177202 */ /* 0x000fe20000000f00 */
        /* <DEDUP_REMOVED lines=16> */
[----:B-1----:R-:W-:-:S04]  /*1270*/  FADD.FTZ R26, -R23, 1 ;  /* 0x3f800000171a7421 */ /* 0x002fc80000010100 */
[----:B------:R-:W-:Y:S01]  /*1280*/  FFMA.FTZ R18, R18, R26, 1 ;  /* 0x3f80000012127423 */ /* 0x000fe2000001001a */
[----:B------:R-:W-:Y:S01]  /*1290*/  FMUL.FTZ R26, R7, R23 ;  /* 0x00000017071a7220 */ /* 0x000fe20000410000 */
[----:B------:R-:W-:-:S03]  /*12a0*/  FMUL.FTZ R23, R19, R25 ;  /* 0x0000001913177220 */ /* 0x000fc60000410000 */
[----:B------:R-:W-:-:S07]  /*12b0*/  FMUL.FTZ R18, R26, R18 ;  /* 0x000000121a127220 */ /* 0x000fce0000410000 */
.L_x_1384:
[----:B------:R-:W-:Y:S01]  /*12c0*/  FMUL.FTZ R19, R23, R10 ;  /* 0x0000000a17137220 */ /* 0x000fe20000410000 */
[C---:B------:R-:W-:Y:S01]  /*12d0*/  FADD.FTZ R16, -R14.reuse, R16 ;  /* 0x000000100e107221 */ /* 0x040fe20000010100 */
[----:B------:R-:W-:Y:S01]  /*12e0*/  FADD.FTZ R40, -R14, R17 ;  /* 0x000000110e287221 */ /* 0x000fe20000010100 */
[----:B------:R-:W-:Y:S01]  /*12f0*/  MOV R17, R8 ;  /* 0x0000000800117202 */ /* 0x000fe20000000f00 */
[----:B------:R-:W-:Y:S01]  /*1300*/  FFMA.FTZ R24, R35, R19, R24 ;  /* 0x0000001323187223 */ /* 0x000fe20000010018 */
[----:B------:R-:W-:Y:S01]  /*1310*/  FADD.FTZ R15, R15, R19 ;  /* 0x000000130f0f7221 */ /* 0x000fe20000010000 */
[----:B------:R-:W-:Y:S01]  /*1320*/  FMUL.FTZ R19, R18, R11 ;  /* 0x0000000b12137220 */ /* 0x000fe20000410000 */
[----:B------:R-:W-:Y:S01]  /*1330*/  FMUL.FTZ R41, R16, UR16 ;  /* 0x0000001010297c20 */ /* 0x000fe20008410000 */
[----:B------:R-:W-:Y:S02]  /*1340*/  FMUL.FTZ R40, R40, UR16 ;  /* 0x0000001028287c20 */ /* 0x000fe40008410000 */
[----:B------:R-:W-:Y:S01]  /*1350*/  FFMA.FTZ R14, R34, R19, R24 ;  /* 0x00000013220e7223 */ /* 0x000fe20000010018 */
[----:B------:R-:W-:Y:S01]  /*1360*/  FADD.FTZ R15, R19, R15 ;  /* 0x0000000f130f7221 */ /* 0x000fe20000010000 */
[----:B------:R-:W-:Y:S01]  /*1370*/  MOV R19, R9 ;  /* 0x0000000900137202 */ /* 0x000fe20000000f00 */
        /* <DEDUP_REMOVED lines=19> */
.L_x_1385:
[----:B------:R-:W2:Y:S01]  /*14b0*/  LDL R26, [R1] ;  /* 0x00000000011a7983 */ /* 0x000ea20000100800 */
[----:B------:R-:W-:Y:S01]  /*14c0*/  FMUL.FTZ R16, R17, R10 ;  /* 0x0000000a11107220 */ /* 0x000fe20000410000 */
[----:B------:R-:W0:Y:S01]  /*14d0*/  S2UR UR17, SR_CgaCtaId ;  /* 0x00000000001179c3 */ /* 0x000e220000008800 */
[----:B------:R-:W-:Y:S01]  /*14e0*/  FFMA.FTZ R25, R39, R22, RZ ;  /* 0x0000001627197223 */ /* 0x000fe200000100ff */
[----:B------:R-:W1:Y:S01]  /*14f0*/  S2R R27, SR_LANEID ;  /* 0x00000000001b7919 */ /* 0x000e620000000000 */
[----:B------:R-:W-:Y:S01]  /*1500*/  FFMA.FTZ R14, R41, R16, R14 ;  /* 0x00000010290e7223 */ /* 0x000fe2000001000e */
[----:B------:R-:W-:Y:S01]  /*1510*/  FADD.FTZ R15, R15, R16 ;  /* 0x000000100f0f7221 */ /* 0x000fe20000010000 */
[----:B------:R-:W-:Y:S01]  /*1520*/  FMUL.FTZ R16, R19, R11 ;  /* 0x0000000b13107220 */ /* 0x000fe20000410000 */
[----:B------:R-:W-:Y:S01]  /*1530*/  FADD.FTZ R22, RZ, R22 ;  /* 0x00000016ff167221 */ /* 0x000fe20000010000 */
[----:B------:R-:W-:Y:S01]  /*1540*/  FFMA.FTZ R25, R37, R20, R25 ;  /* 0x0000001425197223 */ /* 0x000fe20000010019 */
[----:B------:R-:W-:Y:S01]  /*1550*/  UMOV UR11, 0x400 ;  /* 0x00000400000b7882 */ /* 0x000fe20000000000 */
[----:B------:R-:W-:Y:S01]  /*1560*/  FFMA.FTZ R14, R40, R16, R14 ;  /* 0x00000010280e7223 */ /* 0x000fe2000001000e */
[----:B------:R-:W-:Y:S01]  /*1570*/  FADD.FTZ R15, R16, R15 ;  /* 0x0000000f100f7221 */ /* 0x000fe20000010000 */
[----:B------:R-:W-:Y:S01]  /*1580*/  FADD.FTZ R22, R22, R20 ;  /* 0x0000001416167221 */ /* 0x000fe20000010000 */
[----:B------:R-:W-:Y:S01]  /*1590*/  FADD.FTZ R20, RZ, R21 ;  /* 0x00000015ff147221 */ /* 0x000fe20000010000 */
[----:B------:R-:W-:Y:S01]  /*15a0*/  FFMA.FTZ R21, R38, R21, RZ ;  /* 0x0000001526157223 */ /* 0x000fe200000100ff */
[----:B------:R-:W3:Y:S01]  /*15b0*/  SHFL.DOWN PT, R16, R14, 0x1, 0x1f ;  /* 0x08201f000e107f89 */ /* 0x000ee200000e0000 */
[----:B------:R-:W-:Y:S01]  /*15c0*/  UIADD3 UR10, UR11, 0xd0, URZ ;  /* 0x000000d00b0a7890 */ /* 0x000fe2000fffe03f */
[----:B------:R-:W-:Y:S01]  /*15d0*/  FADD.FTZ R20, R20, R0 ;  /* 0x0000000014147221 */ /* 0x000fe20000010000 */
[----:B------:R-:W-:Y:S01]  /*15e0*/  FFMA.FTZ R21, R36, R0, R21 ;  /* 0x0000000024157223 */ /* 0x000fe20000010015 */
[----:B------:R-:W4:Y:S01]  /*15f0*/  SHFL.DOWN PT, R24, R15, 0x1, 0x1f ;  /* 0x08201f000f187f89 */ /* 0x000f2200000e0000 */
[----:B------:R-:W-:Y:S01]  /*1600*/  FADD.FTZ R22, R22, R23 ;  /* 0x0000001716167221 */ /* 0x000fe20000010000 */
[----:B------:R-:W-:Y:S01]  /*1610*/  FFMA.FTZ R25, R35, R23, R25 ;  /* 0x0000001723197223 */ /* 0x000fe20000010019 */
[----:B------:R-:W-:Y:S01]  /*1620*/  FFMA.FTZ R21, R34, R18, R21 ;  /* 0x0000001222157223 */ /* 0x000fe20000010015 */
[----:B------:R-:W-:Y:S01]  /*1630*/  ISETP.NE.AND P2, PT, R32, RZ, PT ;  /* 0x000000ff2000720c */ /* 0x000fe20003f45270 */
[----:B------:R-:W-:Y:S01]  /*1640*/  FADD.FTZ R20, R20, R18 ;  /* 0x0000001214147221 */ /* 0x000fe20000010000 */
[----:B0-----:R-:W-:Y:S01]  /*1650*/  ULEA UR10, UR17, UR10, 0x18 ;  /* 0x0000000a110a7291 */ /* 0x001fe2000f8ec03f */
[----:B------:R-:W-:Y:S01]  /*1660*/  FADD.FTZ R18, R22, R17 ;  /* 0x0000001116127221 */ /* 0x000fe20000010000 */
[----:B------:R-:W-:Y:S01]  /*1670*/  BSSY B0, `(.L_x_1386) ;  /* 0x0000053000007945 */ /* 0x000fe20003800000 */
[----:B------:R-:W-:-:S03]  /*1680*/  ISETP.GT.U32.AND P3, PT, R32, 0x13, PT ;  /* 0x000000132000780c */ /* 0x000fc60003f64070 */
[----:B------:R-:W-:Y:S02]  /*1690*/  LEA R0, R32, UR10, 0x4 ;  /* 0x0000000a20007c11 */ /* 0x000fe4000f8e20ff */
[----:B-1----:R-:W-:-:S13]  /*16a0*/  ISETP.GT.AND P0, PT, R27, 0x1e, PT ;  /* 0x0000001e1b00780c */ /* 0x002fda0003f04270 */
[----:B---3--:R-:W-:Y:S01]  /*16b0*/  @!P0 FADD.FTZ R14, R14, R16 ;  /* 0x000000100e0e8221 */ /* 0x008fe20000010000 */
[----:B----4-:R-:W-:Y:S01]  /*16c0*/  @!P0 FADD.FTZ R15, R15, R24 ;  /* 0x000000180f0f8221 */ /* 0x010fe20000010000 */
[----:B------:R-:W-:-:S03]  /*16d0*/  ISETP.GT.AND P0, PT, R27, 0x1d, PT ;  /* 0x0000001d1b00780c */ /* 0x000fc60003f04270 */
[----:B------:R-:W0:Y:S04]  /*16e0*/  SHFL.DOWN PT, R16, R14, 0x2, 0x1f ;  /* 0x08401f000e107f89 */ /* 0x000e2800000e0000 */
[----:B------:R-:W1:Y:S06]  /*16f0*/  SHFL.DOWN PT, R24, R15, 0x2, 0x1f ;  /* 0x08401f000f187f89 */ /* 0x000e6c00000e0000 */
        /* <DEDUP_REMOVED lines=17> */
[----:B------:R-:W-:Y:S01]  /*1810*/  FFMA.FTZ R17, R40, R19, R21 ;  /* 0x0000001328117223 */ /* 0x000fe20000010015 */
[----:B------:R-:W-:Y:S01]  /*1820*/  FADD.FTZ R19, R20, R19 ;  /* 0x0000001314137221 */ /* 0x000fe20000010000 */
[----:B-1----:R-:W-:Y:S01]  /*1830*/  @!P0 FADD.FTZ R15, R15, R24 ;  /* 0x000000180f0f8221 */ /* 0x002fe20000010000 */
[----:B------:R-:W-:-:S03]  /*1840*/  ISETP.NE.AND P0, PT, R27, RZ, PT ;  /* 0x000000ff1b00720c */ /* 0x000fc60003f05270 */
[----:B------:R0:W-:Y:S10]  /*1850*/  STS.128 [R0], R16 ;  /* 0x0000001000007388 */ /* 0x0001f40000000c00 */
[----:B--2---:R0:W-:Y:S01]  /*1860*/  @!P0 STS.64 [R26+0x18], R14 ;  /* 0x0000180e1a008388 */ /* 0x0041e20000000a00 */
[----:B------:R-:W-:Y:S06]  /*1870*/  BAR.SYNC.DEFER_BLOCKING 0x0 ;  /* 0x0000000000007b1d */ /* 0x000fec0000010000 */
[----:B------:R-:W-:Y:S05]  /*1880*/  @P2 BRA `(.L_x_1387) ;  /* 0x0000000000c42947 */ /* 0x000fea0003800000 */
[----:B------:R-:W-:-:S09]  /*1890*/  ULEA UR10, UR17, UR11, 0x18 ;  /* 0x0000000b110a7291 */ /* 0x000fd2000f8ec03f */
[----:B0-----:R-:W0:Y:S04]  /*18a0*/  LDS.128 R24, [UR10+0x20] ;  /* 0x0000200aff187984 */ /* 0x001e280008000c00 */
[----:B------:R-:W1:Y:S01]  /*18b0*/  LDS.128 R20, [UR10+0x30] ;  /* 0x0000300aff147984 */ /* 0x000e620008000c00 */
[----:B0-----:R-:W-:Y:S01]  /*18c0*/  FADD.FTZ R24, R14, R24 ;  /* 0x000000180e187221 */ /* 0x001fe20000010000 */
[----:B------:R-:W-:-:S03]  /*18d0*/  FADD.FTZ R14, R15, R25 ;  /* 0x000000190f0e7221 */ /* 0x000fc60000010000 */
[----:B------:R-:W-:Y:S01]  /*18e0*/  FADD.FTZ R24, R24, R26 ;  /* 0x0000001a18187221 */ /* 0x000fe20000010000 */
[----:B------:R-:W-:-:S03]  /*18f0*/  FADD.FTZ R14, R14, R27 ;  /* 0x0000001b0e0e7221 */ /* 0x000fc60000010000 */
[----:B-1----:R-:W-:Y:S01]  /*1900*/  FADD.FTZ R20, R24, R20 ;  /* 0x0000001418147221 */ /* 0x002fe20000010000 */
[----:B------:R-:W-:Y:S01]  /*1910*/  FADD.FTZ R14, R14, R21 ;  /* 0x000000150e0e7221 */ /* 0x000fe20000010000 */
[----:B------:R-:W0:Y:S02]  /*1920*/  LDS.128 R24, [UR10+0x40] ;  /* 0x0000400aff187984 */ /* 0x000e240008000c00 */
[----:B------:R-:W-:Y:S01]  /*1930*/  FADD.FTZ R20, R20, R22 ;  /* 0x0000001614147221 */ /* 0x000fe20000010000 */
[----:B------:R-:W-:-:S03]  /*1940*/  FADD.FTZ R14, R14, R23 ;  /* 0x000000170e0e7221 */ /* 0x000fc60000010000 */
[----:B0-----:R-:W-:Y:S01]  /*1950*/  FADD.FTZ R24, R20, R24 ;  /* 0x0000001814187221 */ /* 0x001fe20000010000 */
        /* <DEDUP_REMOVED lines=28> */
[----:B------:R-:W-:Y:S01]  /*1b20*/  FADD.FTZ R21, R21, R23 ;  /* 0x0000001715157221 */ /* 0x000fe20000010000 */
[----:B------:R-:W1:Y:S02]  /*1b30*/  LDS.64 R14, [UR10+0xb0] ;  /* 0x0000b00aff0e7984 */ /* 0x000e640008000a00 */
[----:B0-----:R-:W-:Y:S01]  /*1b40*/  FADD.FTZ R20, R20, R24 ;  /* 0x0000001814147221 */ /* 0x001fe20000010000 */
[----:B------:R-:W-:-:S03]  /*1b50*/  FADD.FTZ R21, R21, R25 ;  /* 0x0000001915157221 */ /* 0x000fc60000010000 */
[----:B------:R-:W-:Y:S01]  /*1b60*/  FADD.FTZ R20, R20, R26 ;  /* 0x0000001a14147221 */ /* 0x000fe20000010000 */
[----:B------:R-:W-:-:S03]  /*1b70*/  FADD.FTZ R21, R21, R27 ;  /* 0x0000001b15157221 */ /* 0x000fc60000010000 */
[----:B-1----:R-:W-:Y:S01]  /*1b80*/  FADD.FTZ R14, R20, R14 ;  /* 0x0000000e140e7221 */ /* 0x002fe20000010000 */
[----:B------:R-:W-:-:S07]  /*1b90*/  FADD.FTZ R15, R21, R15 ;  /* 0x0000000f150f7221 */ /* 0x000fce0000010000 */
.L_x_1387:
[----:B------:R-:W-:Y:S05]  /*1ba0*/  BSYNC B0 ;  /* 0x0000000000007941 */ /* 0x000fea0003800000 */
.L_x_1386:
[----:B------:R-:W-:Y:S06]  /*1bb0*/  BAR.SYNC.DEFER_BLOCKING 0x0 ;  /* 0x0000000000007b1d */ /* 0x000fec0000010000 */
[----:B------:R-:W-:Y:S04]  /*1bc0*/  BSSY B0, `(.L_x_1388) ;  /* 0x000009d000007945 */ /* 0x000fe80003800000 */
[----:B------:R-:W-:Y:S05]  /*1bd0*/  @P3 BRA `(.L_x_1389) ;  /* 0x00000008006c3947 */ /* 0x000fea0003800000 */
[----:B------:R-:W1:Y:S04]  /*1be0*/  LDS.128 R20, [R0+0x140] ;  /* 0x0001400000147984 */ /* 0x000e680000000c00 */
[----:B0-----:R-:W0:Y:S01]  /*1bf0*/  LDS.128 R24, [R0+0x280] ;  /* 0x0002800000187984 */ /* 0x001e220000000c00 */
[----:B-1----:R-:W-:Y:S01]  /*1c00*/  FADD.FTZ R20, R16, R20 ;  /* 0x0000001410147221 */ /* 0x002fe20000010000 */
        /* <DEDUP_REMOVED lines=140> */
[----:B------:R-:W-:Y:S01]  /*24d0*/  FADD.FTZ R26, R26, R18 ;  /* 0x000000121a1a7221 */ /* 0x000fe20000010000 */
[----:B------:R-:W-:Y:S01]  /*24e0*/  FADD.FTZ R27, R27, R19 ;  /* 0x000000131b1b7221 */ /* 0x000fe20000010000 */
[----:B------:R-:W-:Y:S04]  /*24f0*/  LDS.128 R20, [R0+0x26c0] ;  /* 0x0026c00000147984 */ /* 0x000fe80000000c00 */
[----:B------:R-:W0:Y:S02]  /*2500*/  LDS.128 R16, [R0+0x2580] ;  /* 0x0025800000107984 */ /* 0x000e240000000c00 */
[----:B0-----:R-:W-:Y:S01]  /*2510*/  FADD.FTZ R16, R24, R16 ;  /* 0x0000001018107221 */ /* 0x001fe20000010000 */
[----:B------:R-:W-:Y:S01]  /*2520*/  FADD.FTZ R17, R25, R17 ;  /* 0x0000001119117221 */ /* 0x000fe20000010000 */
[----:B------:R-:W-:Y:S01]  /*2530*/  FADD.FTZ R18, R26, R18 ;  /* 0x000000121a127221 */ /* 0x000fe20000010000 */
[----:B------:R-:W-:Y:S01]  /*2540*/  FADD.FTZ R19, R27, R19 ;  /* 0x000000131b137221 */ /* 0x000fe20000010000 */
[----:B------:R-:W-:Y:S01]  /*2550*/  FADD.FTZ R16, R16, R20 ;  /* 0x0000001410107221 */ /* 0x000fe20000010000 */
[----:B------:R-:W-:Y:S01]  /*2560*/  FADD.FTZ R17, R17, R21 ;  /* 0x0000001511117221 */ /* 0x000fe20000010000 */
[----:B------:R-:W-:Y:S01]  /*2570*/  FADD.FTZ R18, R18, R22 ;  /* 0x0000001612127221 */ /* 0x000fe20000010000 */
[----:B------:R-:W-:-:S07]  /*2580*/  FADD.FTZ R19, R19, R23 ;  /* 0x0000001713137221 */ /* 0x000fce0000010000 */
.L_x_1389:
[----:B------:R-:W-:Y:S05]  /*2590*/  BSYNC B0 ;  /* 0x0000000000007941 */ /* 0x000fea0003800000 */
.L_x_1388:
[----:B0-----:R-:W0:Y:S01]  /*25a0*/  LDC R0, c[0x0][0xc] ;  /* 0x00000300ff007b82 */ /* 0x001e220000000800 */
[----:B------:R-:W-:Y:S01]  /*25b0*/  IMAD R42, R42, 0x14, R32 ;  /* 0x000000142a2a7824 */ /* 0x000fe200078e0220 */
[----:B------:R-:W-:Y:S06]  /*25c0*/  BSSY B0, `(.L_x_1390) ;  /* 0x0000012000007945 */ /* 0x000fec0003800000 */
[----:B------:R-:W1:Y:S01]  /*25d0*/  LDC.64 R20, c[0x0][0x268] ;  /* 0x00009a00ff147b82 */ /* 0x000e620000000a00 */
[----:B0-----:R-:W-:Y:S01]  /*25e0*/  ISETP.GE.U32.AND P0, PT, R0, 0x2, PT ;  /* 0x000000020000780c */ /* 0x001fe20003f06070 */
[----:B-1----:R-:W-:Y:S01]  /*25f0*/  IMAD.WIDE R20, R42, 0x4, R20 ;  /* 0x000000042a147825 */ /* 0x002fe200078e0214 */
[----:B------:R-:W-:Y:S11]  /*2600*/  @P3 BRA `(.L_x_1391) ;  /* 0x0000000000343947 */ /* 0x000ff60003800000 */
[----:B------:R-:W0:Y:S01]  /*2610*/  LDC.64 R24, c[0x0][0x288] ;  /* 0x0000a200ff187b82 */ /* 0x000e220000000a00 */
[----:B------:R1:W-:Y:S02]  /*2620*/  REDG.E.ADD.F32.FTZ.RN.STRONG.GPU desc[UR14][R20.64], R16 ;  /* 0x00000010140079a6 */ /* 0x0003e4000c10f38e */
[----:B-1----:R-:W-:Y:S02]  /*2630*/  MOV R16, UR7 ;  /* 0x0000000700107c02 */ /* 0x002fe40008000f00 */
[----:B0-----:R-:W-:-:S04]  /*2640*/  LEA R22, P3, R24, R20, 0x2 ;  /* 0x0000001418167211 */ /* 0x001fc800078610ff */
[----:B------:R-:W-:Y:S02]  /*2650*/  LEA.HI.X R23, R24, R21, R25, 0x2, P3 ;  /* 0x0000001518177211 */ /* 0x000fe400018f1419 */
[----:B------:R-:W-:Y:S02]  /*2660*/  MOV R25, UR8 ;  /* 0x0000000800197c02 */ /* 0x000fe40008000f00 */
[-C--:B------:R-:W-:Y:S02]  /*2670*/  LEA R24, P3, R16, R20.reuse, 0x2 ;  /* 0x0000001410187211 */ /* 0x080fe400078610ff */
[----:B------:R-:W-:Y:S02]  /*2680*/  LEA R20, P5, R25, R20, 0x2 ;  /* 0x0000001419147211 */ /* 0x000fe400078a10ff */
[C---:B------:R-:W-:Y:S02]  /*2690*/  IADD3.X R25, R21.reuse, UR9, RZ, P3, !PT ;  /* 0x0000000915197c10 */ /* 0x040fe40009ffe4ff */
[----:B------:R-:W-:-:S03]  /*26a0*/  IADD3.X R21, R21, UR12, RZ, P5, !PT ;  /* 0x0000000c15157c10 */ /* 0x000fc6000affe4ff */
[----:B------:R0:W-:Y:S04]  /*26b0*/  REDG.E.ADD.F32.FTZ.RN.STRONG.GPU desc[UR14][R24.64], R17 ;  /* 0x00000011180079a6 */ /* 0x0001e8000c10f38e */
[----:B------:R0:W-:Y:S04]  /*26c0*/  REDG.E.ADD.F32.FTZ.RN.STRONG.GPU desc[UR14][R22.64], R18 ;  /* 0x00000012160079a6 */ /* 0x0001e8000c10f38e */
[----:B------:R0:W-:Y:S02]  /*26d0*/  REDG.E.ADD.F32.FTZ.RN.STRONG.GPU desc[UR14][R20.64], R19 ;  /* 0x00000013140079a6 */ /* 0x0001e4000c10f38e */
.L_x_1391:
[----:B------:R-:W-:Y:S05]  /*26e0*/  BSYNC B0 ;  /* 0x0000000000007941 */ /* 0x000fea0003800000 */
.L_x_1390:
[----:B------:R-:W-:Y:S05]  /*26f0*/  @!P0 BRA `(.L_x_1392) ;  /* 0x0000001000908947 */ /* 0x000fea0003800000 */
[----:B------:R-:W1:Y:S01]  /*2700*/  LDC R16, c[0x0][0x10] ;  /* 0x00000400ff107b82 */ /* 0x000e620000000800 */
[----:B0-----:R-:W0:Y:S01]  /*2710*/  S2R R17, SR_CTAID.Y ;  /* 0x0000000000117919 */ /* 0x001e220000002600 */
[----:B------:R-:W-:-:S06]  /*2720*/  ULOP3.LUT UR10, UR4, 0x1, URZ, 0xc0, !UPT ;  /* 0x00000001040a7892 */ /* 0x000fcc000f8ec03f */
[----:B------:R-:W2:Y:S08]  /*2730*/  LDC.64 R18, c[0x0][0x258] ;  /* 0x00009600ff127b82 */ /* 0x000eb00000000a00 */
[----:B------:R-:W3:Y:S01]  /*2740*/  LDC.64 R22, c[0x0][0x260] ;  /* 0x00009800ff167b82 */ /* 0x000ee20000000a00 */
[----:B-1----:R-:W-:-:S04]  /*2750*/  IMAD R21, R16, UR10, RZ ;  /* 0x0000000a10157c24 */ /* 0x002fc8000f8e02ff */
[C---:B------:R-:W-:Y:S01]  /*2760*/  IMAD R20, R21.reuse, R0, RZ ;  /* 0x0000000015147224 */ /* 0x040fe200078e02ff */
[----:B0-----:R-:W-:-:S04]  /*2770*/  IADD3 R21, R21, R17, RZ ;  /* 0x0000001115157210 */ /* 0x001fc80007ffe0ff */
[----:B------:R-:W-:Y:S01]  /*2780*/  SHF.L.U32 R20, R20, 0x1, RZ ;  /* 0x0000000114147819 */ /* 0x000fe200000006ff */
[----:B--2---:R-:W-:-:S04]  /*2790*/  IMAD.WIDE.U32 R18, R21, 0x4, R18 ;  /* 0x0000000415127825 */ /* 0x004fc800078e0012 */
[----:B---3--:R-:W-:Y:S01]  /*27a0*/  IMAD.WIDE R20, R20, 0x4, R22 ;  /* 0x0000000414147825 */ /* 0x008fe200078e0216 */
[----:B------:R-:W-:Y:S06]  /*27b0*/  @P2 BRA `(.L_x_1393) ;  /* 0x0000000000682947 */ /* 0x000fec0003800000 */
[----:B------:R-:W0:Y:S01]  /*27c0*/  S2R R22, SR_LANEID ;  /* 0x0000000000167919 */ /* 0x000e220000000000 */
[----:B------:R-:W-:Y:S01]  /*27d0*/  VOTEU.ANY UR11, UPT, PT ;  /* 0x00000000000b7886 */ /* 0x000fe200038e0100 */
[----:B------:R-:W-:Y:S02]  /*27e0*/  ULOP3.LUT UP0, URZ, UR4, 0x2, URZ, 0xc0, !UPT ;  /* 0x00000002043f7892 */ /* 0x000fe4000f80c03f */
[----:B------:R-:W-:Y:S01]  /*27f0*/  UFLO.U32 UR17, UR11 ;  /* 0x0000000b001172bd */ /* 0x000fe200080e0000 */
[----:B------:R-:W-:Y:S01]  /*2800*/  UMOV UR10, 0x1 ;  /* 0x00000001000a7882 */ /* 0x000fe20000000000 */
[----:B------:R-:W-:Y:S02]  /*2810*/  UPOPC UR11, UR11 ;  /* 0x0000000b000b72bf */ /* 0x000fe40008000000 */
[----:B------:R-:W-:-:S04]  /*2820*/  USEL UR10, UR10, 0xffffffff, !UP0 ;  /* 0xffffffff0a0a7887 */ /* 0x000fc8000c000000 */
[----:B------:R-:W-:-:S06]  /*2830*/  UIMAD UR10, UR10, UR11, URZ ;  /* 0x0000000b0a0a72a4 */ /* 0x000fcc000f8e023f */
[----:B------:R-:W-:Y:S02]  /*2840*/  MOV R24, UR10 ;  /* 0x0000000a00187c02 */ /* 0x000fe40008000f00 */
[----:B0-----:R-:W-:Y:S01]  /*2850*/  ISETP.EQ.U32.AND P0, PT, R22, UR17, PT ;  /* 0x0000001116007c0c */ /* 0x001fe2000bf02070 */
[----:B------:R-:W-:-:S04]  /*2860*/  IMAD R22, R16, UR13, R17 ;  /* 0x0000000d10167c24 */ /* 0x000fc8000f8e0211 */
[----:B------:R-:W-:-:S05]  /*2870*/  IMAD.WIDE.U32 R22, R22, 0x8, R20 ;  /* 0x0000000816167825 */ /* 0x000fca00078e0014 */
[----:B------:R0:W-:Y:S03]  /*2880*/  STG.E.64 desc[UR14][R22.64], R14 ;  /* 0x0000000e16007986 */ /* 0x0001e6000c101b0e */
[----:B------:R-:W-:Y:S06]  /*2890*/  @P0 MEMBAR.ALL.GPU ;  /* 0x0000000000000992 */ /* 0x000fec000000a000 */
[----:B------:R-:W-:-:S00]  /*28a0*/  @P0 ERRBAR ;  /* 0x00000000000009ab */ /* 0x000fc00000000000 */
[----:B------:R-:W-:Y:S06]  /*28b0*/  @P0 CGAERRBAR ;  /* 0x00000000000005ab */ /* 0x000fec0000000000 */
[----:B------:R1:W-:Y:S01]  /*28c0*/  @P0 REDG.E.ADD.S32.STRONG.GPU desc[UR14][R18.64], R24 ;  /* 0x000000181200098e */ /* 0x0003e2000c10e38e */
[----:B------:R-:W-:-:S04]  /*28d0*/  PLOP3.LUT P0, PT, PT, PT, UP0, 0x80, 0x0 ;  /* 0x000000000000781c */ /* 0x000fc80003f0f008 */
[----:B0-----:R-:W-:-:S04]  /*28e0*/  SEL R22, R0, RZ, !P0 ;  /* 0x000000ff00167207 */ /* 0x001fc80004000000 */
[----:B------:R-:W-:-:S13]  /*28f0*/  ISETP.NE.AND P0, PT, R22, -0x1, PT ;  /* 0xffffffff1600780c */ /* 0x000fda0003f05270 */
[----:B-1----:R-:W-:Y:S05]  /*2900*/  @!P0 BRA `(.L_x_1393) ;  /* 0x0000000000148947 */ /* 0x002fea0003800000 */
.L_x_1394:
[----:B------:R-:W2:Y:S04]  /*2910*/  LDG.E.STRONG.GPU R23, desc[UR14][R18.64] ;  /* 0x0000000e12177981 */ /* 0x000ea8000c1ef900 */
[----:B--2---:R-:W-:Y:S01]  /*2920*/  CCTL.IVALL ;  /* 0x00000000ff00798f */ /* 0x004fe20002000000 */
[----:B------:R-:W-:Y:S05]  /*2930*/  YIELD ;  /* 0x0000000000007946 */ /* 0x000fea0003800000 */
[----:B------:R-:W-:-:S13]  /*2940*/  ISETP.NE.AND P0, PT, R23, R22, PT ;  /* 0x000000161700720c */ /* 0x000fda0003f05270 */
[----:B------:R-:W-:Y:S05]  /*2950*/  @P0 BRA `(.L_x_1394) ;  /* 0xfffffffc00ec0947 */ /* 0x000fea000383ffff */
.L_x_1393:
        /* <DEDUP_REMOVED lines=8> */
[----:B------:R-:W-:-:S04]  /*29e0*/  LOP3.LUT R19, R0, 0x3, RZ, 0xc0, !PT ;  /* 0x0000000300137812 */ /* 0x000fc800078ec0ff */
[----:B------:R-:W-:Y:S02]  /*29f0*/  IADD3 R18, -R19, R0, RZ ;  /* 0x0000000013127210 */ /* 0x000fe40007ffe1ff */
[----:B------:R-:W-:Y:S02]  /*2a00*/  MOV R19, RZ ;  /* 0x000000ff00137202 */ /* 0x000fe40000000f00 */
[----:B------:R-:W-:-:S13]  /*2a10*/  ISETP.GT.AND P0, PT, R18, RZ, PT ;  /* 0x000000ff1200720c */ /* 0x000fda0003f04270 */
[----:B------:R-:W-:Y:S05]  /*2a20*/  @!P0 BRA `(.L_x_1396) ;  /* 0x0000000800d88947 */ /* 0x000fea0003800000 */
[----:B------:R-:W-:Y:S02]  /*2a30*/  ISETP.GT.AND P3, PT, R18, 0xc, PT ;  /* 0x0000000c1200780c */ /* 0x000fe40003f64270 */
[----:B------:R-:W-:-:S11]  /*2a40*/  PLOP3.LUT P0, PT, PT, PT, PT, 0x80, 0x0 ;  /* 0x000000000000781c */ /* 0x000fd60003f0f070 */
[----:B------:R-:W-:Y:S05]  /*2a50*/  @!P3 BRA `(.L_x_1397) ;  /* 0x0000000400d0b947 */ /* 0x000fea0003800000 */
[----:B------:R-:W-:-:S13]  /*2a60*/  PLOP3.LUT P0, PT, PT, PT, PT, 0x8, 0x0 ;  /* 0x000000000000781c */ /* 0x000fda0003f0e170 */
.L_x_1398:
[----:B------:R-:W-:-:S13]  /*2a70*/  ISETP.EQ.OR P3, PT, R19, UR13, P2 ;  /* 0x0000000d13007c0c */ /* 0x000fda0009762670 */
[----:B------:R-:W-:-:S04]  /*2a80*/  @!P3 IMAD R22, R16, R19, R17 ;  /* 0x000000131016b224 */ /* 0x000fc800078e0211 */
[----:B------:R-:W-:-:S06]  /*2a90*/  @!P3 IMAD.WIDE.U32 R22, R22, 0x8, R20 ;  /* 0x000000081616b825 */ /* 0x000fcc00078e0014 */
[----:B------:R-:W2:Y:S01]  /*2aa0*/  @!P3 LDG.E.64 R22, desc[UR14][R22.64] ;  /* 0x0000000e1616b981 */ /* 0x000ea2000c1e1b00 */
[----:B------:R-:W-:-:S04]  /*2ab0*/  IADD3 R26, R19, 0x3, RZ ;  /* 0x00000003131a7810 */ /* 0x000fc80007ffe0ff */
[----:B------:R-:W-:-:S13]  /*2ac0*/  ISETP.EQ.OR P6, PT, R26, UR13, P2 ;  /* 0x0000000d1a007c0c */ /* 0x000fda00097c2670 */
[----:B------:R-:W-:-:S04]  /*2ad0*/  @!P6 IMAD R26, R16, R26, R17 ;  /* 0x0000001a101ae224 */ /* 0x000fc800078e0211 */
[----:B------:R-:W-:-:S06]  /*2ae0*/  @!P6 IMAD.WIDE.U32 R26, R26, 0x8, R20 ;  /* 0x000000081a1ae825 */ /* 0x000fcc00078e0014 */
[----:B------:R-:W3:Y:S01]  /*2af0*/  @!P6 LDG.E.64 R26, desc[UR14][R26.64] ;  /* 0x0000000e1a1ae981 */ /* 0x000ee2000c1e1b00 */
[----:B--2---:R-:W-:Y:S01]  /*2b00*/  @!P3 FADD.FTZ R14, R14, R22 ;  /* 0x000000160e0eb221 */ /* 0x004fe20000010000 */
[----:B------:R-:W-:Y:S01]  /*2b10*/  IADD3 R22, R19, 0x1, RZ ;  /* 0x0000000113167810 */ /* 0x000fe20007ffe0ff */
[----:B------:R-:W-:Y:S01]  /*2b20*/  @!P3 FADD.FTZ R15, R15, R23 ;  /* 0x000000170f0fb221 */ /* 0x000fe20000010000 */
        /* <DEDUP_REMOVED lines=8> */
[----:B------:R-:W4:Y:S01]  /*2bb0*/  @!P5 LDG.E.64 R22, desc[UR14][R22.64] ;  /* 0x0000000e1616d981 */ /* 0x000f22000c1e1b00 */
[----:B--2---:R-:W-:Y:S01]  /*2bc0*/  @!P3 FADD.FTZ R14, R14, R24 ;  /* 0x000000180e0eb221 */ /* 0x004fe20000010000 */
[----:B------:R-:W-:-:S03]  /*2bd0*/  @!P3 FADD.FTZ R15, R15, R25 ;  /* 0x000000190f0fb221 */ /* 0x000fc60000010000 */
[----:B----4-:R-:W-:Y:S01]  /*2be0*/  @!P5 FADD.FTZ R14, R14, R22 ;  /* 0x000000160e0ed221 */ /* 0x010fe20000010000 */
        /* <DEDUP_REMOVED lines=9> */
[----:B------:R-:W2:Y:S02]  /*2c80*/  @!P3 LDG.E.64 R24, desc[UR14][R24.64] ;  /* 0x0000000e1818b981 */ /* 0x000ea4000c1e1b00 */
[----:B---3--:R-:W-:Y:S01]  /*2c90*/  @!P6 FADD.FTZ R14, R14, R26 ;  /* 0x0000001a0e0ee221 */ /* 0x008fe20000010000 */
[----:B------:R-:W-:Y:S01]  /*2ca0*/  IADD3 R26, R19, 0x6, RZ ;  /* 0x00000006131a7810 */ /* 0x000fe20007ffe0ff */
[----:B------:R-:W3:Y:S01]  /*2cb0*/  @!P5 LDG.E.64 R22, desc[UR14][R22.64] ;  /* 0x0000000e1616d981 */ /* 0x000ee2000c1e1b00 */
[----:B------:R-:W-:Y:S02]  /*2cc0*/  @!P6 FADD.FTZ R15, R15, R27 ;  /* 0x0000001b0f0fe221 */ /* 0x000fe40000010000 */
[----:B------:R-:W-:-:S13]  /*2cd0*/  ISETP.EQ.OR P6, PT, R26, UR13, P2 ;  /* 0x0000000d1a007c0c */ /* 0x000fda00097c2670 */
[----:B------:R-:W-:-:S04]  /*2ce0*/  @!P6 IMAD R26, R16, R26, R17 ;  /* 0x0000001a101ae224 */ /* 0x000fc800078e0211 */
[----:B------:R-:W-:-:S06]  /*2cf0*/  @!P6 IMAD.WIDE.U32 R26, R26, 0x8, R20 ;  /* 0x000000081a1ae825 */ /* 0x000fcc00078e0014 */
[----:B------:R-:W4:Y:S01]  /*2d00*/  @!P6 LDG.E.64 R26, desc[UR14][R26.64] ;  /* 0x0000000e1a1ae981 */ /* 0x000f22000c1e1b00 */
[----:B--2---:R-:W-:Y:S01]  /*2d10*/  @!P3 FADD.FTZ R14, R14, R24 ;  /* 0x000000180e0eb221 */ /* 0x004fe20000010000 */
[----:B------:R-:W-:-:S03]  /*2d20*/  @!P3 FADD.FTZ R15, R15, R25 ;  /* 0x000000190f0fb221 */ /* 0x000fc60000010000 */
[----:B---3--:R-:W-:Y:S01]  /*2d30*/  @!P5 FADD.FTZ R14, R14, R22 ;  /* 0x000000160e0ed221 */ /* 0x008fe20000010000 */
        /* <DEDUP_REMOVED lines=8> */
[----:B------:R-:W-:-:S04]  /*2dc0*/  @!P5 IMAD.WIDE.U32 R22, R22, 0x8, R20 ;  /* 0x000000081616d825 */ /* 0x000fc800078e0014 */
[----:B----4-:R-:W-:Y:S01]  /*2dd0*/  @!P6 FADD.FTZ R14, R14, R26 ;  /* 0x0000001a0e0ee221 */ /* 0x010fe20000010000 */
[----:B------:R-:W2:Y:S01]  /*2de0*/  @!P3 LDG.E.64 R24, desc[UR14][R24.64] ;  /* 0x0000000e1818b981 */ /* 0x000ea2000c1e1b00 */
[----:B------:R-:W-:Y:S01]  /*2df0*/  IADD3 R26, R19, 0x9, RZ ;  /* 0x00000009131a7810 */ /* 0x000fe20007ffe0ff */
[----:B------:R-:W-:Y:S02]  /*2e00*/  @!P6 FADD.FTZ R15, R15, R27 ;  /* 0x0000001b0f0fe221 */ /* 0x000fe40000010000 */
[----:B------:R-:W3:Y:S01]  /*2e10*/  @!P5 LDG.E.64 R22, desc[UR14][R22.64] ;  /* 0x0000000e1616d981 */ /* 0x000ee2000c1e1b00 */
        /* <DEDUP_REMOVED lines=15> */
[----:B----4-:R-:W-:Y:S01]  /*2f10*/  @!P6 FADD.FTZ R14, R14, R26 ;  /* 0x0000001a0e0ee221 */ /* 0x010fe20000010000 */
[----:B------:R-:W-:Y:S01]  /*2f20*/  IADD3 R26, R19, 0xc, RZ ;  /* 0x0000000c131a7810 */ /* 0x000fe20007ffe0ff */
[----:B------:R-:W-:-:S04]  /*2f30*/  @!P5 IMAD.WIDE.U32 R22, R22, 0x8, R20 ;  /* 0x000000081616d825 */ /* 0x000fc800078e0014 */
[----:B------:R-:W-:Y:S01]  /*2f40*/  @!P6 FADD.FTZ R15, R15, R27 ;  /* 0x0000001b0f0fe221 */ /* 0x000fe20000010000 */
[----:B------:R-:W2:Y:S01]  /*2f50*/  @!P3 LDG.E.64 R24, desc[UR14][R24.64] ;  /* 0x0000000e1818b981 */ /* 0x000ea2000c1e1b00 */
[----:B------:R-:W-:-:S03]  /*2f60*/  ISETP.EQ.OR P6, PT, R26, UR13, P2 ;  /* 0x0000000d1a007c0c */ /* 0x000fc600097c2670 */
[----:B------:R-:W3:Y:S10]  /*2f70*/  @!P5 LDG.E.64 R22, desc[UR14][R22.64] ;  /* 0x0000000e1616d981 */ /* 0x000ef4000c1e1b00 */
[----:B------:R-:W-:-:S04]  /*2f80*/  @!P6 IMAD R26, R16, R26, R17 ;  /* 0x0000001a101ae224 */ /* 0x000fc800078e0211 */
[----:B------:R-:W-:-:S06]  /*2f90*/  @!P6 IMAD.WIDE.U32 R26, R26, 0x8, R20 ;  /* 0x000000081a1ae825 */ /* 0x000fcc00078e0014 */
[----:B------:R-:W4:Y:S01]  /*2fa0*/  @!P6 LDG.E.64 R26, desc[UR14][R26.64] ;  /* 0x0000000e1a1ae981 */ /* 0x000f22000c1e1b00 */
[----:B--2---:R-:W-:Y:S01]  /*2fb0*/  @!P3 FADD.FTZ R15, R15, R25 ;  /* 0x000000190f0fb221 */ /* 0x004fe20000010000 */
[----:B------:R-:W-:-:S03]  /*2fc0*/  @!P3 FADD.FTZ R14, R14, R24 ;  /* 0x000000180e0eb221 */ /* 0x000fc60000010000 */
[----:B---3--:R-:W-:Y:S01]  /*2fd0*/  @!P5 FADD.FTZ R15, R15, R23 ;  /* 0x000000170f0fd221 */ /* 0x008fe20000010000 */
[C---:B------:R-:W-:Y:S01]  /*2fe0*/  IADD3 R23, R19.reuse, 0xd, RZ ;  /* 0x0000000d13177810 */ /* 0x040fe20007ffe0ff */
[----:B------:R-:W-:Y:S01]  /*2ff0*/  @!P5 FADD.FTZ R14, R14, R22 ;  /* 0x000000160e0ed221 */ /* 0x000fe20000010000 */
[----:B------:R-:W-:Y:S02]  /*3000*/  IADD3 R22, R19, 0xe, RZ ;  /* 0x0000000e13167810 */ /* 0x000fe40007ffe0ff */
[----:B------:R-:W-:Y:S02]  /*3010*/  ISETP.EQ.OR P5, PT, R23, UR13, P2 ;  /* 0x0000000d17007c0c */ /* 0x000fe400097a2670 */
[----:B------:R-:W-:-:S11]  /*3020*/  ISETP.EQ.OR P3, PT, R22, UR13, P2 ;  /* 0x0000000d16007c0c */ /* 0x000fd60009762670 */
[----:B------:R-:W-:Y:S02]  /*3030*/  @!P5 IMAD R24, R16, R23, R17 ;  /* 0x000000171018d224 */ /* 0x000fe400078e0211 */
[----:B----4-:R-:W-:Y:S01]  /*3040*/  @!P6 FADD.FTZ R14, R14, R26 ;  /* 0x0000001a0e0ee221 */ /* 0x010fe20000010000 */
[----:B------:R-:W-:Y:S01]  /*3050*/  IADD3 R26, R19, 0xf, RZ ;  /* 0x0000000f131a7810 */ /* 0x000fe20007ffe0ff */
[----:B------:R-:W-:-:S04]  /*3060*/  @!P5 IMAD.WIDE.U32 R24, R24, 0x8, R20 ;  /* 0x000000081818d825 */ /* 0x000fc800078e0014 */
[----:B------:R-:W-:Y:S01]  /*3070*/  @!P6 FADD.FTZ R15, R15, R27 ;  /* 0x0000001b0f0fe221 */ /* 0x000fe20000010000 */
[----:B------:R-:W-:Y:S01]  /*3080*/  @!P3 IMAD R22, R16, R22, R17 ;  /* 0x000000161016b224 */ /* 0x000fe200078e0211 */
[----:B------:R-:W-:Y:S01]  /*3090*/  ISETP.EQ.OR P6, PT, R26, UR13, P2 ;  /* 0x0000000d1a007c0c */ /* 0x000fe200097c2670 */
[----:B------:R-:W2:Y:S02]  /*30a0*/  @!P5 LDG.E.64 R24, desc[UR14][R24.64] ;  /* 0x0000000e1818d981 */ /* 0x000ea4000c1e1b00 */
[----:B------:R-:W-:-:S06]  /*30b0*/  @!P3 IMAD.WIDE.U32 R22, R22, 0x8, R20 ;  /* 0x000000081616b825 */ /* 0x000fcc00078e0014 */
[----:B------:R-:W3:Y:S04]  /*30c0*/  @!P3 LDG.E.64 R22, desc[UR14][R22.64] ;  /* 0x0000000e1616b981 */ /* 0x000ee8000c1e1b00 */
[----:B------:R-:W-:-:S04]  /*30d0*/  @!P6 IMAD R26, R16, R26, R17 ;  /* 0x0000001a101ae224 */ /* 0x000fc800078e0211 */
[----:B------:R-:W-:-:S06]  /*30e0*/  @!P6 IMAD.WIDE.U32 R26, R26, 0x8, R20 ;  /* 0x000000081a1ae825 */ /* 0x000fcc00078e0014 */
[----:B------:R-:W4:Y:S01]  /*30f0*/  @!P6 LDG.E.64 R26, desc[UR14][R26.64] ;  /* 0x0000000e1a1ae981 */ /* 0x000f22000c1e1b00 */
[----:B------:R-:W-:Y:S02]  /*3100*/  IADD3 R18, R18, -0x10, RZ ;  /* 0xfffffff012127810 */ /* 0x000fe40007ffe0ff */
[----:B------:R-:W-:Y:S01]  /*3110*/  IADD3 R19, R19, 0x10, RZ ;  /* 0x0000001013137810 */ /* 0x000fe20007ffe0ff */
[----:B--2---:R-:W-:Y:S01]  /*3120*/  @!P5 FADD.FTZ R14, R14, R24 ;  /* 0x000000180e0ed221 */ /* 0x004fe20000010000 */
[----:B------:R-:W-:-:S03]  /*3130*/  @!P5 FADD.FTZ R15, R15, R25 ;  /* 0x000000190f0fd221 */ /* 0x000fc60000010000 */
[----:B---3--:R-:W-:Y:S01]  /*3140*/  @!P3 FADD.FTZ R14, R14, R22 ;  /* 0x000000160e0eb221 */ /* 0x008fe20000010000 */
[----:B------:R-:W-:Y:S01]  /*3150*/  @!P3 FADD.FTZ R15, R15, R23 ;  /* 0x000000170f0fb221 */ /* 0x000fe20000010000 */
[----:B------:R-:W-:Y:S02]  /*3160*/  ISETP.GT.AND P3, PT, R18, 0xc, PT ;  /* 0x0000000c1200780c */ /* 0x000fe40003f64270 */
[----:B----4-:R-:W-:Y:S01]  /*3170*/  @!P6 FADD.FTZ R14, R14, R26 ;  /* 0x0000001a0e0ee221 */ /* 0x010fe20000010000 */
[----:B------:R-:W-:-:S10]  /*3180*/  @!P6 FADD.FTZ R15, R15, R27 ;  /* 0x0000001b0f0fe221 */ /* 0x000fd40000010000 */
[----:B------:R-:W-:Y:S05]  /*3190*/  @P3 BRA `(.L_x_1398) ;  /* 0xfffffff800343947 */ /* 0x000fea000383ffff */
.L_x_1397:
[----:B------:R-:W-:-:S13]  /*31a0*/  ISETP.GT.AND P3, PT, R18, 0x4, PT ;  /* 0x000000041200780c */ /* 0x000fda0003f64270 */
[----:B------:R-:W-:Y:S05]  /*31b0*/  @!P3 BRA `(.L_x_1399) ;  /* 0x0000000000ecb947 */ /* 0x000fea0003800000 */
[C---:B------:R-:W-:Y:S02]  /*31c0*/  ISETP.EQ.OR P0, PT, R19.reuse, UR13, P2 ;  /* 0x0000000d13007c0c */ /* 0x040fe40009702670 */
[----:B------:R-:W-:-:S04]  /*31d0*/  IADD3 R22, R19, 0x1, RZ ;  /* 0x0000000113167810 */ /* 0x000fc80007ffe0ff */
[----:B------:R-:W-:-:S07]  /*31e0*/  ISETP.EQ.OR P3, PT, R22, UR13, P2 ;  /* 0x0000000d16007c0c */ /* 0x000fce0009762670 */
[----:B------:R-:W-:-:S04]  /*31f0*/  @!P0 IMAD R24, R19, R16, R17 ;  /* 0x0000001013188224 */ /* 0x000fc800078e0211 */
[----:B------:R-:W-:-:S06]  /*3200*/  @!P0 IMAD.WIDE.U32 R24, R24, 0x8, R20 ;  /* 0x0000000818188825 */ /* 0x000fcc00078e0014 */
[----:B------:R-:W2:Y:S01]  /*3210*/  @!P0 LDG.E.64 R24, desc[UR14][R24.64] ;  /* 0x0000000e18188981 */ /* 0x000ea2000c1e1b00 */
[----:B------:R-:W-:-:S04]  /*3220*/  @!P3 IMAD R22, R16, R22, R17 ;  /* 0x000000161016b224 */ /* 0x000fc800078e0211 */
[----:B------:R-:W-:-:S06]  /*3230*/  @!P3 IMAD.WIDE.U32 R22, R22, 0x8, R20 ;  /* 0x000000081616b825 */ /* 0x000fcc00078e0014 */
[----:B------:R-:W3:Y:S01]  /*3240*/  @!P3 LDG.E.64 R22, desc[UR14][R22.64] ;  /* 0x0000000e1616b981 */ /* 0x000ee2000c1e1b00 */
[C---:B------:R-:W-:Y:S02]  /*3250*/  IADD3 R27, R19.reuse, 0x2, RZ ;  /* 0x00000002131b7810 */ /* 0x040fe40007ffe0ff */
[----:B------:R-:W-:Y:S02]  /*3260*/  IADD3 R26, R19, 0x3, RZ ;  /* 0x00000003131a7810 */ /* 0x000fe40007ffe0ff */
[----:B------:R-:W-:Y:S02]  /*3270*/  ISETP.EQ.OR P5, PT, R27, UR13, P2 ;  /* 0x0000000d1b007c0c */ /* 0x000fe400097a2670 */
[----:B------:R-:W-:Y:S02]  /*3280*/  ISETP.EQ.OR P6, PT, R26, UR13, P2 ;  /* 0x0000000d1a007c0c */ /* 0x000fe400097c2670 */
[----:B------:R-:W-:-:S11]  /*3290*/  IADD3 R19, R19, 0x4, RZ ;  /* 0x0000000413137810 */ /* 0x000fd60007ffe0ff */
[--C-:B------:R-:W-:Y:S02]  /*32a0*/  @!P6 IMAD R26, R16, R26, R17.reuse ;  /* 0x0000001a101ae224 */ /* 0x100fe400078e0211 */
[----:B--2---:R-:W-:Y:S01]  /*32b0*/  @!P0 FADD.FTZ R14, R14, R24 ;  /* 0x000000180e0e8221 */ /* 0x004fe20000010000 */
[----:B------:R-:W-:Y:S02]  /*32c0*/  @!P5 IMAD R24, R16, R27, R17 ;  /* 0x0000001b1018d224 */ /* 0x000fe400078e0211 */
[----:B------:R-:W-:Y:S01]  /*32d0*/  @!P0 FADD.FTZ R15, R15, R25 ;  /* 0x000000190f0f8221 */ /* 0x000fe20000010000 */
[----:B------:R-:W-:Y:S01]  /*32e0*/  ISETP.EQ.OR P0, PT, R19, UR13, P2 ;  /* 0x0000000d13007c0c */ /* 0x000fe20009702670 */
[----:B------:R-:W-:-:S04]  /*32f0*/  @!P5 IMAD.WIDE.U32 R24, R24, 0x8, R20 ;  /* 0x000000081818d825 */ /* 0x000fc800078e0014 */
[----:B------:R-:W-:Y:S02]  /*3300*/  @!P6 IMAD.WIDE.U32 R26, R26, 0x8, R20 ;  /* 0x000000081a1ae825 */ /* 0x000fe400078e0014 */
[----:B------:R-:W2:Y:S02]  /*3310*/  @!P5 LDG.E.64 R24, desc[UR14][R24.64] ;  /* 0x0000000e1818d981 */ /* 0x000ea4000c1e1b00 */
[----:B---3--:R-:W-:Y:S02]  /*3320*/  @!P3 FADD.FTZ R14, R14, R22 ;  /* 0x000000160e0eb221 */ /* 0x008fe40000010000 */
[----:B------:R-:W3:Y:S02]  /*3330*/  @!P6 LDG.E.64 R26, desc[UR14][R26.64] ;  /* 0x0000000e1a1ae981 */ /* 0x000ee4000c1e1b00 */
[----:B------:R-:W-:Y:S02]  /*3340*/  @!P0 IMAD R22, R16, R19, R17 ;  /* 0x0000001310168224 */ /* 0x000fe400078e0211 */
[----:B------:R-:W-:-:S02]  /*3350*/  @!P3 FADD.FTZ R15, R15, R23 ;  /* 0x000000170f0fb221 */ /* 0x000fc40000010000 */
[----:B------:R-:W-:-:S06]  /*3360*/  @!P0 IMAD.WIDE.U32 R22, R22, 0x8, R20 ;  /* 0x0000000816168825 */ /* 0x000fcc00078e0014 */
[----:B------:R-:W4:Y:S01]  /*3370*/  @!P0 LDG.E.64 R22, desc[UR14][R22.64] ;  /* 0x0000000e16168981 */ /* 0x000f22000c1e1b00 */
[----:B--2---:R-:W-:Y:S01]  /*3380*/  @!P5 FADD.FTZ R14, R14, R24 ;  /* 0x000000180e0ed221 */ /* 0x004fe20000010000 */
[----:B------:R-:W-:Y:S01]  /*3390*/  IADD3 R24, R19, 0x1, RZ ;  /* 0x0000000113187810 */ /* 0x000fe20007ffe0ff */
[----:B------:R-:W-:Y:S01]  /*33a0*/  @!P5 FADD.FTZ R15, R15, R25 ;  /* 0x000000190f0fd221 */ /* 0x000fe20000010000 */
[----:B------:R-:W-:Y:S01]  /*33b0*/  IADD3 R25, R19, 0x2, RZ ;  /* 0x0000000213197810 */ /* 0x000fe20007ffe0ff */
[----:B---3--:R-:W-:Y:S01]  /*33c0*/  @!P6 FADD.FTZ R14, R14, R26 ;  /* 0x0000001a0e0ee221 */ /* 0x008fe20000010000 */
[----:B------:R-:W-:Y:S01]  /*33d0*/  ISETP.EQ.OR P5, PT, R24, UR13, P2 ;  /* 0x0000000d18007c0c */ /* 0x000fe200097a2670 */
[----:B------:R-:W-:Y:S01]  /*33e0*/  @!P6 FADD.FTZ R15, R15, R27 ;  /* 0x0000001b0f0fe221 */ /* 0x000fe20000010000 */
[----:B------:R-:W-:Y:S02]  /*33f0*/  ISETP.EQ.OR P6, PT, R25, UR13, P2 ;  /* 0x0000000d19007c0c */ /* 0x000fe400097c2670 */
[----:B------:R-:W-:-:S04]  /*3400*/  IADD3 R26, R19, 0x3, RZ ;  /* 0x00000003131a7810 */ /* 0x000fc80007ffe0ff */
[----:B------:R-:W-:Y:S01]  /*3410*/  ISETP.EQ.OR P3, PT, R26, UR13, P2 ;  /* 0x0000000d1a007c0c */ /* 0x000fe20009762670 */
[----:B----4-:R-:W-:Y:S01]  /*3420*/  @!P0 FADD.FTZ R14, R14, R22 ;  /* 0x000000160e0e8221 */ /* 0x010fe20000010000 */
[----:B------:R-:W-:-:S03]  /*3430*/  @!P0 FADD.FTZ R15, R15, R23 ;  /* 0x000000170f0f8221 */ /* 0x000fc60000010000 */
[C-C-:B------:R-:W-:Y:S02]  /*3440*/  @!P5 IMAD R24, R16.reuse, R24, R17.reuse ;  /* 0x000000181018d224 */ /* 0x140fe400078e0211 */
        /* <DEDUP_REMOVED lines=9> */
[----:B------:R-:W-:Y:S02]  /*34e0*/  PLOP3.LUT P0, PT, PT, PT, PT, 0x8, 0x0 ;  /* 0x000000000000781c */ /* 0x000fe40003f0e170 */
[----:B------:R-:W-:Y:S02]  /*34f0*/  IADD3 R18, R18, -0x4, RZ ;  /* 0xfffffffc12127810 */ /* 0x000fe40007ffe0ff */
[----:B------:R-:W-:Y:S01]  /*3500*/  IADD3 R19, R19, 0x4, RZ ;  /* 0x0000000413137810 */ /* 0x000fe20007ffe0ff */
[----:B--2---:R-:W-:Y:S01]  /*3510*/  @!P5 FADD.FTZ R14, R14, R24 ;  /* 0x000000180e0ed221 */ /* 0x004fe20000010000 */
[----:B------:R-:W-:-:S03]  /*3520*/  @!P5 FADD.FTZ R15, R15, R25 ;  /* 0x000000190f0fd221 */ /* 0x000fc60000010000 */
[----:B---3--:R-:W-:Y:S01]  /*3530*/  @!P6 FADD.FTZ R14, R14, R22 ;  /* 0x000000160e0ee221 */ /* 0x008fe20000010000 */
[----:B------:R-:W-:-:S03]  /*3540*/  @!P6 FADD.FTZ R15, R15, R23 ;  /* 0x000000170f0fe221 */ /* 0x000fc60000010000 */
[----:B----4-:R-:W-:Y:S01]  /*3550*/  @!P3 FADD.FTZ R14, R14, R26 ;  /* 0x0000001a0e0eb221 */ /* 0x010fe20000010000 */
[----:B------:R-:W-:-:S07]  /*3560*/  @!P3 FADD.FTZ R15, R15, R27 ;  /* 0x0000001b0f0fb221 */ /* 0x000fce0000010000 */
.L_x_1399:
[----:B------:R-:W-:-:S13]  /*3570*/  ISETP.NE.OR P0, PT, R18, RZ, P0 ;  /* 0x000000ff1200720c */ /* 0x000fda0000705670 */
[----:B------:R-:W-:Y:S05]  /*3580*/  @!P0 BRA `(.L_x_1395) ;  /* 0x00000000007c8947 */ /* 0x000fea0003800000 */
.L_x_1396:
[----:B------:R-:W-:-:S13]  /*3590*/  ISETP.EQ.OR P3, PT, R19, UR13, P2 ;  /* 0x0000000d13007c0c */ /* 0x000fda0009762670 */
[----:B------:R-:W-:-:S04]  /*35a0*/  @!P3 IMAD R24, R16, R19, R17 ;  /* 0x000000131018b224 */ /* 0x000fc800078e0211 */
[----:B------:R-:W-:-:S06]  /*35b0*/  @!P3 IMAD.WIDE.U32 R24, R24, 0x8, R20 ;  /* 0x000000081818b825 */ /* 0x000fcc00078e0014 */
[----:B------:R-:W2:Y:S01]  /*35c0*/  @!P3 LDG.E.64 R24, desc[UR14][R24.64] ;  /* 0x0000000e1818b981 */ /* 0x000ea2000c1e1b00 */
        /* <DEDUP_REMOVED lines=8> */
[----:B------:R-:W3:Y:S04]  /*3650*/  @!P5 LDG.E.64 R22, desc[UR14][R22.64] ;  /* 0x0000000e1616d981 */ /* 0x000ee8000c1e1b00 */
[----:B------:R-:W4:Y:S01]  /*3660*/  @!P6 LDG.E.64 R26, desc[UR14][R26.64] ;  /* 0x0000000e1a1ae981 */ /* 0x000f22000c1e1b00 */
[----:B--2---:R-:W-:Y:S01]  /*3670*/  @!P3 FADD.FTZ R14, R14, R24 ;  /* 0x000000180e0eb221 */ /* 0x004fe20000010000 */
[----:B------:R-:W-:-:S04]  /*3680*/  IADD3 R24, R19, 0x3, RZ ;  /* 0x0000000313187810 */ /* 0x000fc80007ffe0ff */
[----:B------:R-:W-:Y:S01]  /*3690*/  ISETP.EQ.OR P0, PT, R24, UR13, P2 ;  /* 0x0000000d18007c0c */ /* 0x000fe20009702670 */
[----:B------:R-:W-:-:S12]  /*36a0*/  @!P3 FADD.FTZ R15, R15, R25 ;  /* 0x000000190f0fb221 */ /* 0x000fd80000010000 */
[----:B------:R-:W-:-:S04]  /*36b0*/  @!P0 IMAD R24, R16, R24, R17 ;  /* 0x0000001810188224 */ /* 0x000fc800078e0211 */
[----:B------:R-:W-:-:S06]  /*36c0*/  @!P0 IMAD.WIDE.U32 R24, R24, 0x8, R20 ;  /* 0x0000000818188825 */ /* 0x000fcc00078e0014 */
[----:B------:R-:W2:Y:S01]  /*36d0*/  @!P0 LDG.E.64 R24, desc[UR14][R24.64] ;  /* 0x0000000e18188981 */ /* 0x000ea2000c1e1b00 */
[----:B------:R-:W-:-:S04]  /*36e0*/  IADD3 R18, R18, -0x4, RZ ;  /* 0xfffffffc12127810 */ /* 0x000fc80007ffe0ff */
[----:B------:R-:W-:Y:S01]  /*36f0*/  ISETP.NE.AND P3, PT, R18, RZ, PT ;  /* 0x000000ff1200720c */ /* 0x000fe20003f65270 */
[----:B---3--:R-:W-:Y:S01]  /*3700*/  @!P5 FADD.FTZ R14, R14, R22 ;  /* 0x000000160e0ed221 */ /* 0x008fe20000010000 */
[----:B------:R-:W-:-:S03]  /*3710*/  @!P5 FADD.FTZ R15, R15, R23 ;  /* 0x000000170f0fd221 */ /* 0x000fc60000010000 */
[----:B----4-:R-:W-:Y:S01]  /*3720*/  @!P6 FADD.FTZ R14, R14, R26 ;  /* 0x0000001a0e0ee221 */ /* 0x010fe20000010000 */
[----:B------:R-:W-:Y:S01]  /*3730*/  @!P6 FADD.FTZ R15, R15, R27 ;  /* 0x0000001b0f0fe221 */ /* 0x000fe20000010000 */
[----:B------:R-:W-:Y:S02]  /*3740*/  IADD3 R19, R19, 0x4, RZ ;  /* 0x0000000413137810 */ /* 0x000fe40007ffe0ff */
[----:B--2---:R-:W-:Y:S01]  /*3750*/  @!P0 FADD.FTZ R14, R14, R24 ;  /* 0x000000180e0e8221 */ /* 0x004fe20000010000 */
[----:B------:R-:W-:-:S03]  /*3760*/  @!P0 FADD.FTZ R15, R15, R25 ;  /* 0x000000190f0f8221 */ /* 0x000fc60000010000 */
[----:B------:R-:W-:Y:S05]  /*3770*/  @P3 BRA `(.L_x_1396) ;  /* 0xfffffffc00843947 */ /* 0x000fea000383ffff */
.L_x_1395:
        /* <DEDUP_REMOVED lines=11> */
.L_x_1401:
[----:B------:R-:W-:Y:S05]  /*3830*/  BSYNC B0 ;  /* 0x0000000000007941 */ /* 0x000fea0003800000 */
.L_x_1400:
        /* <DEDUP_REMOVED lines=16> */
.L_x_1392:
[----:B------:R-:W1:Y:S01]  /*3940*/  S2UR UR11, SR_CgaCtaId ;  /* 0x00000000000b79c3 */ /* 0x000e620000008800 */
[----:B------:R-:W-:Y:S01]  /*3950*/  UMOV UR10, 0x400 ;  /* 0x00000400000a7882 */ /* 0x000fe20000000000 */
[C---:B0-----:R-:W-:Y:S02]  /*3960*/  IADD3 R25, R33.reuse, 0x40, RZ ;  /* 0x0000004021197810 */ /* 0x041fe40007ffe0ff */
[----:B------:R-:W-:Y:S02]  /*3970*/  IADD3 R26, R33, 0x40, RZ ;  /* 0x00000040211a7810 */ /* 0x000fe40007ffe0ff */
[----:B------:R-:W-:Y:S02]  /*3980*/  SHF.R.S32.HI R27, RZ, 0x1f, R44 ;  /* 0x0000001fff1b7819 */ /* 0x000fe4000001142c */
[----:B------:R-:W-:Y:S02]  /*3990*/  SHF.R.S32.HI R26, RZ, 0x1f, R26 ;  /* 0x0000001fff1a7819 */ /* 0x000fe4000001141a */
[----:B------:R-:W-:Y:S01]  /*39a0*/  SHF.R.S32.HI R23, RZ, 0x1f, R45 ;  /* 0x0000001fff177819 */ /* 0x000fe2000001142d */
[----:B-1----:R-:W-:-:S09]  /*39b0*/  ULEA UR10, UR11, UR10, 0x18 ;  /* 0x0000000a0b0a7291 */ /* 0x002fd2000f8ec03f */
[----:B------:R-:W-:Y:S01]  /*39c0*/  @!P2 STS.64 [UR10+0xc0], R14 ;  /* 0x0000c00eff00a988 */ /* 0x000fe20008000a0a */
[----:B------:R-:W-:Y:S06]  /*39d0*/  BAR.SYNC.DEFER_BLOCKING 0x0 ;  /* 0x0000000000007b1d */ /* 0x000fec0000010000 */
[----:B------:R-:W0:Y:S01]  /*39e0*/  LDS.64 R14, [UR10+0xc0] ;  /* 0x0000c00aff0e7984 */ /* 0x000e220008000a00 */
        /* <DEDUP_REMOVED lines=8> */
[----:B------:R-:W-:-:S02]  /*3a70*/  ISETP.GT.U32.OR P0, PT, R32, 0x27f, P0 ;  /* 0x0000027f2000780c */ /* 0x000fc40000704470 */
[C---:B------:R-:W-:Y:S02]  /*3a80*/  ISETP.GT.U32.OR P2, PT, R32.reuse, 0x27f, P2 ;  /* 0x0000027f2000780c */ /* 0x040fe40001744470 */
[----:B------:R-:W-:Y:S01]  /*3a90*/  ISETP.GT.U32.OR P3, PT, R32, 0x27f, P3 ;  /* 0x0000027f2000780c */ /* 0x000fe20001f64470 */
[----:B0-----:R-:W-:Y:S01]  /*3aa0*/  FMUL.FTZ R0, R14, UR10 ;  /* 0x0000000a0e007c20 */ /* 0x001fe20008410000 */
        /* <DEDUP_REMOVED lines=20> */
.L_x_1402:
[----:B------:R-:W-:Y:S04]  /*3bf0*/  BSSY B0, `(.L_x_1403) ;  /* 0x0000014000007945 */ /* 0x000fe80003800000 */
[----:B------:R-:W-:Y:S05]  /*3c00*/  @!P1 BRA `(.L_x_1404) ;  /* 0x0000000000489947 */ /* 0x000fea0003800000 */
[----:B------:R-:W-:Y:S01]  /*3c10*/  SHF.R.S32.HI R14, RZ, 0x1f, R33 ;  /* 0x0000001fff0e7819 */ /* 0x000fe20000011421 */
[----:B------:R-:W-:Y:S01]  /*3c20*/  ULDC.64 UR10, c[0x0][0x288] ;  /* 0x0000a200000a7ab9 */ /* 0x000fe20000000a00 */
[----:B------:R-:W-:Y:S01]  /*3c30*/  MOV R15, R3 ;  /* 0x00000003000f7202 */ /* 0x000fe20000000f00 */
[-CC-:B------:R-:W-:Y:S01]  /*3c40*/  FFMA.FTZ R39, R39, R0.reuse, R20.reuse ;  /* 0x0000000027277223 */ /* 0x180fe20000010014 */
[----:B------:R-:W-:Y:S01]  /*3c50*/  FFMA.FTZ R38, R38, R0, R20 ;  /* 0x0000000026267223 */ /* 0x000fe20000010014 */
[----:B------:R-:W-:Y:S01]  /*3c60*/  IMAD R16, R14, UR10, RZ ;  /* 0x0000000a0e107c24 */ /* 0x000fe2000f8e02ff */
[----:B------:R-:W-:Y:S01]  /*3c70*/  MOV R14, R30 ;  /* 0x0000001e000e7202 */ /* 0x000fe20000000f00 */
[----:B------:R-:W-:Y:S01]  /*3c80*/  FFMA.FTZ R18, R10, R28, -R39 ;  /* 0x0000001c0a127223 */ /* 0x000fe20000010827 */
[----:B------:R-:W-:Y:S01]  /*3c90*/  FFMA.FTZ R19, R11, R29, -R38 ;  /* 0x0000001d0b137223 */ /* 0x000fe20000010826 */
[C---:B------:R-:W-:Y:S02]  /*3ca0*/  IMAD R17, R33.reuse, UR11, R16 ;  /* 0x0000000b21117c24 */ /* 0x040fe4000f8e0210 */
[----:B------:R-:W-:Y:S01]  /*3cb0*/  IMAD.WIDE.U32 R14, R33, UR10, R14 ;  /* 0x0000000a210e7c25 */ /* 0x000fe2000f8e000e */
[----:B------:R-:W-:-:S03]  /*3cc0*/  ULDC.64 UR10, c[0x0][0x210] ;  /* 0x00008400000a7ab9 */ /* 0x000fc60000000a00 */
[----:B------:R-:W-:Y:S01]  /*3cd0*/  FMUL.FTZ R18, R18, UR16 ;  /* 0x0000001012127c20 */ /* 0x000fe20008410000 */
[----:B------:R-:W-:Y:S01]  /*3ce0*/  FMUL.FTZ R19, R19, UR16 ;  /* 0x0000001013137c20 */ /* 0x000fe20008410000 */
[----:B------:R-:W-:Y:S02]  /*3cf0*/  LEA R16, P5, R14, UR10, 0x2 ;  /* 0x0000000a0e107c11 */ /* 0x000fe4000f8a10ff */
[----:B------:R-:W-:-:S04]  /*3d00*/  IADD3 R17, R15, R17, RZ ;  /* 0x000000110f117210 */ /* 0x000fc80007ffe0ff */
[----:B------:R-:W-:-:S05]  /*3d10*/  LEA.HI.X R17, R14, UR11, R17, 0x2, P5 ;  /* 0x0000000b0e117c11 */ /* 0x000fca000a8f1411 */
[----:B------:R0:W-:Y:S02]  /*3d20*/  STG.E.64 desc[UR14][R16.64], R18 ;  /* 0x0000001210007986 */ /* 0x0001e4000c101b0e */
.L_x_1404:
[----:B------:R-:W-:Y:S05]  /*3d30*/  BSYNC B0 ;  /* 0x0000000000007941 */ /* 0x000fea0003800000 */
.L_x_1403:
        /* <DEDUP_REMOVED lines=19> */
.L_x_1405:
[----:B------:R-:W-:Y:S04]  /*3e70*/  BSSY B0, `(.L_x_1406) ;  /* 0x0000013000007945 */ /* 0x000fe80003800000 */
[----:B------:R-:W-:Y:S05]  /*3e80*/  @P0 BRA `(.L_x_1407) ;  /* 0x0000000000440947 */ /* 0x000fea0003800000 */
[----:B------:R-:W-:Y:S01]  /*3e90*/  ULDC.64 UR10, c[0x0][0x288] ;  /* 0x0000a200000a7ab9 */ /* 0x000fe20000000a00 */
[----:B------:R-:W-:Y:S01]  /*3ea0*/  MOV R14, R30 ;  /* 0x0000001e000e7202 */ /* 0x000fe20000000f00 */
[----:B0-----:R-:W-:Y:S01]  /*3eb0*/  IMAD R17, R27, UR10, RZ ;  /* 0x0000000a1b117c24 */ /* 0x001fe2000f8e02ff */
[----:B------:R-:W-:Y:S01]  /*3ec0*/  MOV R15, R3 ;  /* 0x00000003000f7202 */ /* 0x000fe20000000f00 */
[-CC-:B------:R-:W-:Y:S01]  /*3ed0*/  FFMA.FTZ R37, R37, R0.reuse, R20.reuse ;  /* 0x0000000025257223 */ /* 0x180fe20000010014 */
[----:B------:R-:W-:Y:S01]  /*3ee0*/  FFMA.FTZ R36, R36, R0, R20 ;  /* 0x0000000024247223 */ /* 0x000fe20000010014 */
[C---:B------:R-:W-:Y:S02]  /*3ef0*/  IMAD R17, R44.reuse, UR11, R17 ;  /* 0x0000000b2c117c24 */ /* 0x040fe4000f8e0211 */
[----:B------:R-:W-:Y:S01]  /*3f00*/  IMAD.WIDE.U32 R14, R44, UR10, R14 ;  /* 0x0000000a2c0e7c25 */ /* 0x000fe2000f8e000e */
[----:B------:R-:W-:-:S03]  /*3f10*/  ULDC.64 UR10, c[0x0][0x210] ;  /* 0x00008400000a7ab9 */ /* 0x000fc60000000a00 */
[----:B------:R-:W-:Y:S01]  /*3f20*/  FFMA.FTZ R16, R10, R4, -R37 ;  /* 0x000000040a107223 */ /* 0x000fe20000010825 */
[----:B------:R-:W-:Y:S01]  /*3f30*/  IADD3 R15, R15, R17, RZ ;  /* 0x000000110f0f7210 */ /* 0x000fe20007ffe0ff */
[----:B------:R-:W-:Y:S01]  /*3f40*/  FFMA.FTZ R17, R11, R5, -R36 ;  /* 0x000000050b117223 */ /* 0x000fe20000010824 */
[----:B------:R-:W-:Y:S01]  /*3f50*/  LEA R4, P0, R14, UR10, 0x2 ;  /* 0x0000000a0e047c11 */ /* 0x000fe2000f8010ff */
[----:B------:R-:W-:Y:S02]  /*3f60*/  FMUL.FTZ R16, R16, UR16 ;  /* 0x0000001010107c20 */ /* 0x000fe40008410000 */
[----:B------:R-:W-:Y:S01]  /*3f70*/  FMUL.FTZ R17, R17, UR16 ;  /* 0x0000001011117c20 */ /* 0x000fe20008410000 */
[----:B------:R-:W-:-:S05]  /*3f80*/  LEA.HI.X R5, R14, UR11, R15, 0x2, P0 ;  /* 0x0000000b0e057c11 */ /* 0x000fca00080f140f */
[----:B------:R1:W-:Y:S04]  /*3f90*/  STG.E.64 desc[UR14][R4.64], R16 ;  /* 0x0000001004007986 */ /* 0x0003e8000c101b0e */
.L_x_1407:
[----:B------:R-:W-:Y:S05]  /*3fa0*/  BSYNC B0 ;  /* 0x0000000000007941 */ /* 0x000fea0003800000 */
.L_x_1406:
[----:B------:R-:W-:Y:S05]  /*3fb0*/  @!P4 BRA `(.L_x_1408) ;  /* 0x000000000048c947 */ /* 0x000fea0003800000 */
[----:B-1----:R-:W-:Y:S01]  /*3fc0*/  FFMA.FTZ R4, R35, R10, R12 ;  /* 0x0000000a23047223 */ /* 0x002fe2000001000c */
        /* <DEDUP_REMOVED lines=17> */
.L_x_1408:
[----:B------:R-:W-:Y:S04]  /*40e0*/  BSSY B0, `(.L_x_1409) ;  /* 0x0000013000007945 */ /* 0x000fe80003800000 */
[----:B------:R-:W-:Y:S05]  /*40f0*/  @P2 BRA `(.L_x_1410) ;  /* 0x0000000000442947 */ /* 0x000fea0003800000 */
[----:B------:R-:W-:Y:S01]  /*4100*/  ULDC.64 UR10, c[0x0][0x288] ;  /* 0x0000a200000a7ab9 */ /* 0x000fe20000000a00 */
[----:B-1----:R-:W-:Y:S01]  /*4110*/  MOV R4, R30 ;  /* 0x0000001e00047202 */ /* 0x002fe20000000f00 */
[----:B------:R-:W-:Y:S01]  /*4120*/  IMAD R14, R26, UR10, RZ ;  /* 0x0000000a1a0e7c24 */ /* 0x000fe2000f8e02ff */
        /* <DEDUP_REMOVED lines=14> */
.L_x_1410:
[----:B------:R-:W-:Y:S05]  /*4210*/  BSYNC B0 ;  /* 0x0000000000007941 */ /* 0x000fea0003800000 */
.L_x_1409:
[----:B------:R-:W-:Y:S05]  /*4220*/  @!P4 BRA `(.L_x_1411) ;  /* 0x000000000048c947 */ /* 0x000fea0003800000 */
[----:B------:R-:W-:Y:S01]  /*4230*/  FFMA.FTZ R12, R41, R10, R12 ;  /* 0x0000000a290c7223 */ /* 0x000fe2000001000c */
[----:B------:R-:W-:-:S03]  /*4240*/  FFMA.FTZ R13, R40, R11, R13 ;  /* 0x0000000b280d7223 */ /* 0x000fc6000001000d */
[----:B-1----:R-:W-:Y:S01]  /*4250*/  FMUL.FTZ R4, R12, -1.4426950216293334961 ;  /* 0xbfb8aa3b0c047820 */ /* 0x002fe20000410000 */
[----:B--2---:R-:W-:-:S05]  /*4260*/  FMUL.FTZ R6, R13, -1.4426950216293334961 ;  /* 0xbfb8aa3b0d067820 */ /* 0x004fca0000410000 */
        /* <DEDUP_REMOVED lines=14> */
.L_x_1411:
[----:B------:R-:W-:Y:S04]  /*4350*/  BSSY B0, `(.L_x_1412) ;  /* 0x0000012000007945 */ /* 0x000fe80003800000 */
[----:B------:R-:W-:Y:S05]  /*4360*/  @P3 BRA `(.L_x_1413) ;  /* 0x0000000000403947 */ /* 0x000fea0003800000 */
[----:B------:R-:W-:Y:S01]  /*4370*/  ULDC.64 UR10, c[0x0][0x288] ;  /* 0x0000a200000a7ab9 */ /* 0x000fe20000000a00 */
[----:B------:R-:W-:Y:S01]  /*4380*/  MOV R2, R30 ;  /* 0x0000001e00027202 */ /* 0x000fe20000000f00 */
[----:B-1----:R-:W-:Y:S02]  /*4390*/  IMAD R4, R23, UR10, RZ ;  /* 0x0000000a17047c24 */ /* 0x002fe4000f8e02ff */
[-CC-:B------:R-:W-:Y:S01]  /*43a0*/  FFMA.FTZ R41, R41, R0.reuse, R20.reuse ;  /* 0x0000000029297223 */ /* 0x180fe20000010014 */
[----:B------:R-:W-:Y:S01]  /*43b0*/  FFMA.FTZ R0, R40, R0, R20 ;  /* 0x0000000028007223 */ /* 0x000fe20000010014 */
[----:B------:R-:W-:-:S04]  /*43c0*/  IMAD.WIDE.U32 R2, R45, UR10, R2 ;  /* 0x0000000a2d027c25 */ /* 0x000fc8000f8e0002 */
[----:B------:R-:W-:Y:S01]  /*43d0*/  FFMA.FTZ R41, R10, R8, -R41 ;  /* 0x000000080a297223 */ /* 0x000fe20000010829 */
[----:B------:R-:W-:Y:S01]  /*43e0*/  FFMA.FTZ R0, R11, R9, -R0 ;  /* 0x000000090b007223 */ /* 0x000fe20000010800 */
[----:B------:R-:W-:Y:S01]  /*43f0*/  IMAD R5, R45, UR11, R4 ;  /* 0x0000000b2d057c24 */ /* 0x000fe2000f8e0204 */
[----:B------:R-:W-:Y:S01]  /*4400*/  ULDC.64 UR10, c[0x0][0x210] ;  /* 0x00008400000a7ab9 */ /* 0x000fe20000000a00 */
[----:B--2---:R-:W-:Y:S01]  /*4410*/  FMUL.FTZ R6, R41, UR16 ;  /* 0x0000001029067c20 */ /* 0x004fe20008410000 */
[----:B------:R-:W-:Y:S01]  /*4420*/  LEA R4, P0, R2, UR10, 0x2 ;  /* 0x0000000a02047c11 */ /* 0x000fe2000f8010ff */
[----:B------:R-:W-:Y:S01]  /*4430*/  FMUL.FTZ R7, R0, UR16 ;  /* 0x0000001000077c20 */ /* 0x000fe20008410000 */
[----:B------:R-:W-:-:S04]  /*4440*/  IADD3 R5, R3, R5, RZ ;  /* 0x0000000503057210 */ /* 0x000fc80007ffe0ff */
[----:B------:R-:W-:-:S05]  /*4450*/  LEA.HI.X R5, R2, UR11, R5, 0x2, P0 ;  /* 0x0000000b02057c11 */ /* 0x000fca00080f1405 */
[----:B------:R3:W-:Y:S02]  /*4460*/  STG.E.64 desc[UR14][R4.64], R6 ;  /* 0x0000000604007986 */ /* 0x0007e4000c101b0e */
.L_x_1413:
[----:B------:R-:W-:Y:S05]  /*4470*/  BSYNC B0 ;  /* 0x0000000000007941 */ /* 0x000fea0003800000 */
.L_x_1412:
[----:B------:R-:W-:Y:S01]  /*4480*/  ULDC UR10, c[0x0][0x10] ;  /* 0x00000400000a7ab9 */ /* 0x000fe20000000800 */
[----:B------:R-:W-:Y:S02]  /*4490*/  UIADD3 UR4, UR4, 0x1, URZ ;  /* 0x0000000104047890 */ /* 0x000fe4000fffe03f */
[----:B------:R-:W-:-:S04]  /*44a0*/  UIADD3 UR6, UR10, UR6, URZ ;  /* 0x000000060a067290 */ /* 0x000fc8000fffe03f */
[----:B------:R-:W-:-:S06]  /*44b0*/  UISETP.GE.AND UP0, UPT, UR6, UR5, UPT ;  /* 0x000000050600728c */ /* 0x000fcc000bf06270 */
[----:B------:R-:W-:-:S13]  /*44c0*/  PLOP3.LUT P0, PT, PT, PT, UP0, 0x80, 0x0 ;  /* 0x000000000000781c */ /* 0x000fda0003f0f008 */
[----:B------:R-:W-:Y:S05]  /*44d0*/  @!P0 BRA `(.L_x_1414) ;  /* 0xffffffbc00908947 */ /* 0x000fea000383ffff */
.L_x_1379:
[----:B-1-3--:R-:W1:Y:S01]  /*44e0*/  LDC R4, c[0x0][0xc] ;  /* 0x00000300ff047b82 */ /* 0x00ae620000000800 */
[----:B------:R-:W-:Y:S01]  /*44f0*/  ISETP.NE.AND P1, PT, R32, RZ, PT ;  /* 0x000000ff2000720c */ /* 0x000fe20003f25270 */
[----:B------:R-:W-:Y:S06]  /*4500*/  BSSY B0, `(.L_x_1415) ;  /* 0x0000011000007945 */ /* 0x000fec0003800000 */
[----:B--2---:R-:W2:Y:S08]  /*4510*/  LDC R7, c[0x0][0x10] ;  /* 0x00000400ff077b82 */ /* 0x004eb00000000800 */
        /* <DEDUP_REMOVED lines=15> */
.L_x_1416:
[----:B------:R-:W-:Y:S05]  /*4610*/  BSYNC B0 ;  /* 0x0000000000007941 */ /* 0x000fea0003800000 */
.L_x_1415:
        /* <DEDUP_REMOVED lines=11> */
.L_x_1418:
[----:B------:R-:W2:Y:S04]  /*46d0*/  LDG.E.STRONG.GPU R5, desc[UR14][R2.64] ;  /* 0x0000000e02057981 */ /* 0x000ea8000c1ef900 */
[----:B--2---:R-:W-:Y:S01]  /*46e0*/  CCTL.IVALL ;  /* 0x00000000ff00798f */ /* 0x004fe20002000000 */
[----:B------:R-:W-:Y:S05]  /*46f0*/  YIELD ;  /* 0x0000000000007946 */ /* 0x000fea0003800000 */
[----:B------:R-:W-:-:S13]  /*4700*/  ISETP.NE.AND P0, PT, R5, R0, PT ;  /* 0x000000000500720c */ /* 0x000fda0003f05270 */
[----:B------:R-:W-:Y:S05]  /*4710*/  @P0 BRA `(.L_x_1418) ;  /* 0xfffffffc00ec0947 */ /* 0x000fea000383ffff */
.L_x_1417:
[----:B------:R-:W-:Y:S05]  /*4720*/  WARPSYNC.ALL ;  /* 0x0000000000007948 */ /* 0x000fea0003800000 */
[----:B------:R-:W1:Y:S08]  /*4730*/  LDC.64 R2, c[0x0][0x288] ;  /* 0x0000a200ff027b82 */ /* 0x000e700000000a00 */
[----:B------:R-:W-:Y:S01]  /*4740*/  BAR.SYNC.DEFER_BLOCKING 0x0 ;  /* 0x0000000000007b1d */ /* 0x000fe20000010000 */
[----:B-1----:R-:W-:-:S04]  /*4750*/  LEA.HI R0, P0, R3, R2, RZ, 0x1 ;  /* 0x0000000203007211 */ /* 0x002fc800078108ff */
        /* <DEDUP_REMOVED lines=9> */
[----:B------:R-:W1:Y:S01]  /*47f0*/  LDC.64 R4, c[0x0][0x218] ;  /* 0x00008600ff047b82 */ /* 0x000e620000000a00 */
[----:B------:R-:W-:Y:S01]  /*4800*/  SHF.L.U64.HI R3, R2, 0x2, R3 ;  /* 0x0000000202037819 */ /* 0x000fe20000010203 */
[----:B------:R-:W-:Y:S01]  /*4810*/  ULDC.64 UR4, c[0x0][0x268] ;  /* 0x00009a0000047ab9 */ /* 0x000fe20000000a00 */
[----:B------:R-:W-:Y:S02]  /*4820*/  IADD3 R11, R9, R11, RZ ;  /* 0x0000000b090b7210 */ /* 0x000fe40007ffe0ff */
[----:B------:R-:W-:Y:S02]  /*4830*/  SHF.L.U64.HI R33, R25, 0x2, R27 ;  /* 0x0000000219217819 */ /* 0x000fe4000001021b */
[----:B------:R-:W-:Y:S01]  /*4840*/  LEA.HI R8, P0, R11, R8, RZ, 0x1 ;  /* 0x000000080b087211 */ /* 0x000fe200078108ff */
[----:B------:R-:W2:Y:S03]  /*4850*/  LDC.64 R6, c[0x0][0x220] ;  /* 0x00008800ff067b82 */ /* 0x000ea60000000a00 */
[----:B------:R-:W-:-:S04]  /*4860*/  IADD3.X R11, RZ, R11, RZ, P0, !PT ;  /* 0x0000000bff0b7210 */ /* 0x000fc800007fe4ff */
[--C-:B------:R-:W-:Y:S02]  /*4870*/  SHF.R.S64 R29, R8, 0x1, R11.reuse ;  /* 0x00000001081d7819 */ /* 0x100fe4000000100b */
[----:B------:R-:W-:-:S04]  /*4880*/  SHF.R.S32.HI R8, RZ, 0x1, R11 ;  /* 0x00000001ff087819 */ /* 0x000fc8000001140b */
[----:B------:R-:W-:-:S07]  /*4890*/  SHF.L.U64.HI R31, R29, 0x2, R8 ;  /* 0x000000021d1f7819 */ /* 0x000fce0000010208 */
.L_x_1419:
[----:B------:R-:W-:-:S04]  /*48a0*/  LEA R12, P0, R32, UR4, 0x2 ;  /* 0x00000004200c7c11 */ /* 0x000fc8000f8010ff */
[----:B------:R-:W-:Y:S02]  /*48b0*/  LEA.HI.X R13, R32, UR5, R0, 0x2, P0 ;  /* 0x00000005200d7c11 */ /* 0x000fe400080f1400 */
[-C--:B------:R-:W-:Y:S02]  /*48c0*/  LEA R14, P0, R25, R12.reuse, 0x2 ;  /* 0x0000000c190e7211 */ /* 0x080fe400078010ff */
[-C--:B0-----:R-:W-:Y:S01]  /*48d0*/  LEA R18, P1, R2, R12.reuse, 0x2 ;  /* 0x0000000c02127211 */ /* 0x081fe200078210ff */
[----:B---3--:R-:W3:Y:S01]  /*48e0*/  LDG.E R20, desc[UR14][R12.64] ;  /* 0x0000000e0c147981 */ /* 0x008ee2000c1e1900 */
[----:B------:R-:W-:Y:S02]  /*48f0*/  LEA R16, P2, R29, R12, 0x2 ;  /* 0x0000000c1d107211 */ /* 0x000fe400078410ff */
[----:B------:R-:W-:Y:S02]  /*4900*/  IADD3.X R15, R13, R33, RZ, P0, !PT ;  /* 0x000000210d0f7210 */ /* 0x000fe400007fe4ff */
[----:B------:R-:W-:-:S02]  /*4910*/  IADD3.X R19, R3, R13, RZ, P1, !PT ;  /* 0x0000000d03137210 */ /* 0x000fc40000ffe4ff */
[----:B------:R-:W-:Y:S01]  /*4920*/  IADD3.X R17, R13, R31, RZ, P2, !PT ;  /* 0x0000001f0d117210 */ /* 0x000fe200017fe4ff */
[----:B------:R-:W3:Y:S04]  /*4930*/  LDG.E R21, desc[UR14][R14.64] ;  /* 0x0000000e0e157981 */ /* 0x000ee8000c1e1900 */
[----:B------:R-:W4:Y:S04]  /*4940*/  LDG.E R22, desc[UR14][R18.64] ;  /* 0x0000000e12167981 */ /* 0x000f28000c1e1900 */
[----:B------:R-:W4:Y:S01]  /*4950*/  LDG.E R23, desc[UR14][R16.64] ;  /* 0x0000000e10177981 */ /* 0x000f22000c1e1900 */
[----:B------:R-:W-:-:S02]  /*4960*/  SHF.L.U32 R11, R32, 0x1, RZ ;  /* 0x00000001200b7819 */ /* 0x000fc400000006ff */
[----:B------:R-:W-:-:S03]  /*4970*/  IADD3 R32, R32, 0x280, RZ ;  /* 0x0000028020207810 */ /* 0x000fc60007ffe0ff */
[----:B-1----:R-:W-:-:S04]  /*4980*/  IMAD.WIDE R8, R11, 0x4, R4 ;  /* 0x000000040b087825 */ /* 0x002fc800078e0204 */
[----:B--2---:R-:W-:Y:S01]  /*4990*/  IMAD.WIDE R10, R11, 0x4, R6 ;  /* 0x000000040b0a7825 */ /* 0x004fe200078e0206 */
[----:B------:R-:W-:Y:S02]  /*49a0*/  ISETP.GT.U32.AND P0, PT, R25, R32, PT ;  /* 0x000000201900720c */ /* 0x000fe40003f04070 */
[----:B------:R-:W-:-:S04]  /*49b0*/  SHF.R.S32.HI R0, RZ, 0x1f, R32 ;  /* 0x0000001fff007819 */ /* 0x000fc80000011420 */
[----:B------:R-:W-:Y:S01]  /*49c0*/  ISETP.GT.AND.EX P0, PT, R27, R0, PT, P0 ;  /* 0x000000001b00720c */ /* 0x000fe20003f04300 */
[----:B---3--:R3:W-:Y:S04]  /*49d0*/  STG.E.64 desc[UR14][R8.64], R20 ;  /* 0x0000001408007986 */ /* 0x0087e8000c101b0e */
[----:B----4-:R3:W-:Y:S08]  /*49e0*/  STG.E.64 desc[UR14][R10.64], R22 ;  /* 0x000000160a007986 */ /* 0x0107f0000c101b0e */
[----:B------:R-:W-:Y:S05]  /*49f0*/  @P0 BRA `(.L_x_1419) ;  /* 0xfffffffc00a80947 */ /* 0x000fea000383ffff */
[----:B------:R-:W-:Y:S05]  /*4a00*/  EXIT ;  /* 0x000000000000794d */ /* 0x000fea0003800000 */
.L_x_1420:
        /* <DEDUP_REMOVED lines=15> */
.L_x_3249:


//--------------------- .text._Z35group_norm_nhwc_bwd_one_pass_kernelI11Fp32IOFp32WLi256ELi40ELi640EEv26Group_norm_nhwc_bwd_params --------------------------
	.section	.text._Z35group_norm_nhwc_bwd_one_pass_kernelI11Fp32IOFp32WLi256ELi40ELi640EEv26Group_norm_nhwc_bwd_params,"ax",@progbits
	.align	128
        .global         _Z35group_norm_nhwc_bwd_one_pass_kernelI11Fp32IOFp32WLi256ELi40ELi640EEv26Group_norm_nhwc_bwd_params
        .type           _Z35group_norm_nhwc_bwd_one_pass_kernelI11Fp32IOFp32WLi256ELi40ELi640EEv26Group_norm_nhwc_bwd_params,@function
        .size           _Z35group_norm_nhwc_bwd_one_pass_kernelI11Fp32IOFp32WLi256ELi40ELi640EEv26Group_norm_nhwc_bwd_params,(.L_x_3250 - _Z35group_norm_nhwc_bwd_one_pass_kernelI11Fp32IOFp32WLi256ELi40ELi640EEv26Group_norm_nhwc_bwd_params)
        .other          _Z35group_norm_nhwc_bwd_one_pass_kernelI11Fp32IOFp32WLi256ELi40ELi640EEv26Group_norm_nhwc_bwd_params,@"STO_CUDA_ENTRY STV_DEFAULT"
_Z35group_norm_nhwc_bwd_one_pass_kernelI11Fp32IOFp32WLi256ELi40ELi640EEv26Group_norm_nhwc_bwd_params:
.text._Z35group_norm_nhwc_bwd_one_pass_kernelI11Fp32IOFp32WLi256ELi40ELi640EEv26Group_norm_nhwc_bwd_params:
        /* <DEDUP_REMOVED lines=22> */
[C---:B------:R-:W-:Y:S02]  /*0160*/  LEA R7, R9.reuse, R9, 0x1 ;  /* 0x0000000909077211 */ /* 0x040fe400078e08ff */
[----:B------:R-:W-:Y:S02]  /*0170*/  LEA.HI R0, P0, R9, R8, RZ, 0x1 ;  /* 0x0000000809007211 */ /* 0x000fe400078108ff */
[----:B------:R-:W-:Y:S02]  /*0180*/  IADD3 R7, R5, R7, RZ ;  /* 0x0000000705077210 */ /* 0x000fe40007ffe0ff */
[----:B------:R-:W-:Y:S02]  /*0190*/  IADD3.X R5, RZ, R9, RZ, P0, !PT ;  /* 0x00000009ff057210 */ /* 0x000fe400007fe4ff */
[----:B------:R-:W-:-:S04]  /*01a0*/  LEA.HI R4, P2, R7, R4, RZ, 0x1 ;  /* 0x0000000407047211 */ /* 0x000fc800078508ff */
[----:B------:R-:W-:Y:S01]  /*01b0*/  IADD3.X R7, RZ, R7, RZ, P2, !PT ;  /* 0x00000007ff077210 */ /* 0x000fe200017fe4ff */
[----:B--2---:R-:W-:Y:S01]  /*01c0*/  IMAD R68, R68, UR7, R3 ;  /* 0x0000000744447c24 */ /* 0x004fe2000f8e0203 */
[----:B------:R-:W-:Y:S02]  /*01d0*/  SHF.R.S32.HI R3, RZ, 0x1f, R70 ;  /* 0x0000001fff037819 */ /* 0x000fe40000011446 */
[----:B------:R-:W-:Y:S02]  /*01e0*/  SHF.R.S64 R4, R4, 0x1, R7 ;  /* 0x0000000104047819 */ /* 0x000fe40000001007 */
[----:B------:R-:W-:Y:S02]  /*01f0*/  LEA.HI R3, R3, R70, RZ, 0x5 ;  /* 0x0000004603037211 */ /* 0x000fe400078f28ff */
[----:B------:R-:W-:Y:S01]  /*0200*/  ISETP.GE.U32.AND P1, PT, R68, UR10, PT ;  /* 0x0000000a44007c0c */ /* 0x000fe2000bf26070 */
[----:B---3--:R-:W-:Y:S01]  /*0210*/  ULEA UR5, UR6, UR5, 0x18 ;  /* 0x0000000506057291 */ /* 0x008fe2000f8ec03f */
[----:B------:R-:W-:Y:S01]  /*0220*/  SHF.R.S32.HI R65, RZ, 0x1f, R68 ;  /* 0x0000001fff417819 */ /* 0x000fe20000011444 */
[----:B------:R-:W-:Y:S01]  /*0230*/  ULDC.U8 UR10, c[0x0][0x2a4] ;  /* 0x0000a900000a7ab9 */ /* 0x000fe20000000000 */
[----:B------:R-:W-:-:S02]  /*0240*/  SHF.R.S32.HI R2, RZ, 0x5, R3 ;  /* 0x00000005ff027819 */ /* 0x000fc40000011403 */
        /* <DEDUP_REMOVED lines=15> */
.L_x_1472:
[----:B01-34-:R-:W0:Y:S01]  /*0340*/  LDC R10, c[0x0][0x2a0] ;  /* 0x0000a800ff0a7b82 */ /* 0x01be220000000800 */
[----:B------:R-:W-:Y:S01]  /*0350*/  ISETP.GE.AND P4, PT, R69, RZ, PT ;  /* 0x000000ff4500720c */ /* 0x000fe20003f86270 */
[----:B------:R-:W-:Y:S01]  /*0360*/  ULDC.64 UR14, c[0x0][0x290] ;  /* 0x0000a400000e7ab9 */ /* 0x000fe20000000a00 */
[----:B------:R-:W-:Y:S01]  /*0370*/  SHF.R.S32.HI R63, RZ, 0x1f, R67 ;  /* 0x0000001fff3f7819 */ /* 0x000fe20000011443 */
[----:B------:R-:W-:Y:S01]  /*0380*/  ULDC.64 UR12, c[0x0][0x298] ;  /* 0x0000a600000c7ab9 */ /* 0x000fe20000000a00 */
[----:B------:R-:W-:Y:S02]  /*0390*/  SHF.R.S32.HI R61, RZ, 0x1f, R66 ;  /* 0x0000001fff3d7819 */ /* 0x000fe40000011442 */
[----:B------:R-:W-:Y:S01]  /*03a0*/  SHF.R.S32.HI R59, RZ, 0x1f, R64 ;  /* 0x0000001fff3b7819 */ /* 0x000fe20000011440 */
[----:B------:R-:W1:Y:S01]  /*03b0*/  @P1 LDC.64 R18, c[0x0][0x288] ;  /* 0x0000a200ff121b82 */ /* 0x000e620000000a00 */
[----:B------:R-:W-:Y:S02]  /*03c0*/  SHF.R.S32.HI R57, RZ, 0x1f, R62 ;  /* 0x0000001fff397819 */ /* 0x000fe4000001143e */
[----:B------:R-:W-:-:S05]  /*03d0*/  SHF.R.S32.HI R55, RZ, 0x1f, R60 ;  /* 0x0000001fff377819 */ /* 0x000fca000001143c */
[----:B--2---:R-:W2:Y:S01]  /*03e0*/  @P1 LDC.64 R32, c[0x0][0x230] ;  /* 0x00008c00ff201b82 */ /* 0x004ea20000000a00 */
        /* <DEDUP_REMOVED lines=26> */
[----:B------:R-:W-:Y:S02]  /*0590*/  ISETP.GE.U32.AND P4, PT, R67, UR14, PT ;  /* 0x0000000e43007c0c */ /* 0x000fe4000bf86070 */
        /* <DEDUP_REMOVED lines=11> */
[----:B------:R-:W-:Y:S01]  /*0650*/  ISETP.GE.U32.AND P0, PT, R66, UR14, PT ;  /* 0x0000000e42007c0c */ /* 0x000fe2000bf06070 */
[----:B------:R-:W-:Y:S01]  /*0660*/  IMAD R6, R6, UR12, RZ ;  /* 0x0000000c06067c24 */ /* 0x000fe2000f8e02ff */
[----:B------:R-:W3:Y:S01]  /*0670*/  @!P4 LDC.64 R12, c[0x0][0x288] ;  /* 0x0000a200ff0ccb82 */ /* 0x000ee20000000a00 */
[----:B------:R-:W-:Y:S01]  /*0680*/  ISETP.GE.U32.AND P2, PT, R64, UR14, PT ;  /* 0x0000000e40007c0c */ /* 0x000fe2000bf46070 */
[----:B------:R-:W-:Y:S01]  /*0690*/  IMAD.WIDE.U32 R88, R7, UR12, R88 ;  /* 0x0000000c07587c25 */ /* 0x000fe2000f8e0058 */
[----:B------:R-:W-:Y:S02]  /*06a0*/  ISETP.GE.AND.EX P0, PT, R61, UR15, PT, P0 ;  /* 0x0000000f3d007c0c */ /* 0x000fe4000bf06300 */
[----:B------:R-:W-:Y:S01]  /*06b0*/  ISETP.GE.AND.EX P2, PT, R59, UR15, PT, P2 ;  /* 0x0000000f3b007c0c */ /* 0x000fe2000bf46320 */
[----:B------:R-:W-:Y:S01]  /*06c0*/  IMAD R91, R7, UR13, R6 ;  /* 0x0000000d075b7c24 */ /* 0x000fe2000f8e0206 */
[C---:B------:R-:W-:Y:S01]  /*06d0*/  ISETP.GT.U32.OR P0, PT, R70.reuse, 0x27f, P0 ;  /* 0x0000027f4600780c */ /* 0x040fe20000704470 */
[----:B-1----:R-:W-:Y:S01]  /*06e0*/  @P1 IMAD R6, R65, R18, RZ ;  /* 0x0000001241061224 */ /* 0x002fe200078e02ff */
[----:B------:R-:W-:Y:S01]  /*06f0*/  ISETP.GT.U32.OR P2, PT, R70, 0x27f, P2 ;  /* 0x0000027f4600780c */ /* 0x000fe20001744470 */
[----:B------:R-:W1:Y:S01]  /*0700*/  @!P4 LDC.64 R14, c[0x0][0x230] ;  /* 0x00008c00ff0ecb82 */ /* 0x000e620000000a00 */
[----:B------:R-:W-:Y:S01]  /*0710*/  IADD3 R91, R89, R91, RZ ;  /* 0x0000005b595b7210 */ /* 0x000fe20007ffe0ff */
[----:B------:R-:W-:Y:S01]  /*0720*/  @P1 IMAD R19, R68, R19, R6 ;  /* 0x0000001344131224 */ /* 0x000fe200078e0206 */
[----:B------:R-:W-:-:S02]  /*0730*/  @P1 MOV R90, R88 ;  /* 0x00000058005a1202 */ /* 0x000fc40000000f00 */
[----:B------:R-:W-:-:S03]  /*0740*/  ISETP.GE.U32.AND P3, PT, R62, UR14, PT ;  /* 0x0000000e3e007c0c */ /* 0x000fc6000bf66070 */
[----:B------:R-:W-:Y:S01]  /*0750*/  @P1 IMAD.WIDE.U32 R16, R68, R18, R90 ;  /* 0x0000001244101225 */ /* 0x000fe200078e005a */
[----:B------:R-:W4:Y:S01]  /*0760*/  @!P4 LDC.64 R10, c[0x0][0x228] ;  /* 0x00008a00ff0acb82 */ /* 0x000f220000000a00 */
[----:B------:R-:W-:-:S03]  /*0770*/  ISETP.GE.AND.EX P3, PT, R57, UR15, PT, P3 ;  /* 0x0000000f39007c0c */ /* 0x000fc6000bf66330 */
[----:B------:R-:W-:Y:S02]  /*0780*/  @P1 IADD3 R19, R17, R19, RZ ;  /* 0x0000001311131210 */ /* 0x000fe40007ffe0ff */
[C---:B------:R-:W-:Y:S02]  /*0790*/  @P1 SHF.L.U32 R17, R16.reuse, 0x2, RZ ;  /* 0x0000000210111819 */ /* 0x040fe400000006ff */
[----:B------:R-:W4:Y:S01]  /*07a0*/  @!P0 LDC.64 R8, c[0x0][0x288] ;  /* 0x0000a200ff088b82 */ /* 0x000f220000000a00 */
[----:B------:R-:W-:Y:S01]  /*07b0*/  @P1 SHF.L.U64.HI R18, R16, 0x2, R19 ;  /* 0x0000000210121819 */ /* 0x000fe20000010213 */
[----:B---3--:R-:W-:Y:S01]  /*07c0*/  @!P4 IMAD R16, R63, R12, RZ ;  /* 0x0000000c3f10c224 */ /* 0x008fe200078e02ff */
[C---:B--2---:R-:W-:Y:S02]  /*07d0*/  @P1 IADD3 R32, P6, R17.reuse, R32, RZ ;  /* 0x0000002011201210 */ /* 0x044fe40007fde0ff */
[----:B0-----:R-:W-:Y:S01]  /*07e0*/  @P1 IADD3 R30, P5, R17, R30, RZ ;  /* 0x0000001e111e1210 */ /* 0x001fe20007fbe0ff */
[----:B------:R-:W-:Y:S01]  /*07f0*/  @!P4 IMAD R19, R67, R13, R16 ;  /* 0x0000000d4313c224 */ /* 0x000fe200078e0210 */
[----:B------:R-:W-:Y:S01]  /*0800*/  @!P4 MOV R16, R88 ;  /* 0x000000580010c202 */ /* 0x000fe20000000f00 */
[----:B------:R-:W0:Y:S01]  /*0810*/  @!P2 LDC.64 R6, c[0x0][0x288] ;  /* 0x0000a200ff06ab82 */ /* 0x000e220000000a00 */
[----:B------:R-:W-:-:S02]  /*0820*/  @!P4 MOV R17, R91 ;  /* 0x0000005b0011c202 */ /* 0x000fc40000000f00 */
[----:B------:R-:W-:Y:S02]  /*0830*/  ISETP.GT.U32.OR P3, PT, R70, 0x27f, P3 ;  /* 0x0000027f4600780c */ /* 0x000fe40001f64470 */
[C---:B------:R-:W-:Y:S01]  /*0840*/  @P1 IADD3.X R33, R18.reuse, R33, RZ, P6, !PT ;  /* 0x0000002112211210 */ /* 0x040fe200037fe4ff */
[----:B------:R-:W-:Y:S01]  /*0850*/  @!P4 IMAD.WIDE.U32 R12, R67, R12, R16 ;  /* 0x0000000c430cc225 */ /* 0x000fe200078e0010 */
[----:B------:R-:W-:Y:S01]  /*0860*/  @P1 IADD3.X R31, R18, R31, RZ, P5, !PT ;  /* 0x0000001f121f1210 */ /* 0x000fe20002ffe4ff */
[----:B------:R-:W2:Y:S03]  /*0870*/  @!P0 LDC.64 R16, c[0x0][0x230] ;  /* 0x00008c00ff108b82 */ /* 0x000ea60000000a00 */
[----:B------:R-:W-:Y:S02]  /*0880*/  @!P4 IADD3 R19, R13, R19, RZ ;  /* 0x000000130d13c210 */ /* 0x000fe40007ffe0ff */
[----:B------:R-:W-:-:S02]  /*0890*/  @!P4 SHF.L.U32 R13, R12, 0x2, RZ ;  /* 0x000000020c0dc819 */ /* 0x000fc400000006ff */
[----:B------:R-:W-:Y:S01]  /*08a0*/  @!P4 SHF.L.U64.HI R18, R12, 0x2, R19 ;  /* 0x000000020c12c819 */ /* 0x000fe20000010213 */
[----:B------:R-:W3:Y:S01]  /*08b0*/  @!P0 LDC.64 R24, c[0x0][0x228] ;  /* 0x00008a00ff188b82 */ /* 0x000ee20000000a00 */
[----:B-1----:R-:W-:Y:S01]  /*08c0*/  @!P4 IADD3 R14, P5, R13, R14, RZ ;  /* 0x0000000e0d0ec210 */ /* 0x002fe20007fbe0ff */
[----:B----4-:R-:W-:Y:S01]  /*08d0*/  @!P0 IMAD R20, R61, R8, RZ ;  /* 0x000000083d148224 */ /* 0x010fe200078e02ff */
[----:B------:R-:W-:Y:S02]  /*08e0*/  @!P4 IADD3 R10, P6, R13, R10, RZ ;  /* 0x0000000a0d0ac210 */ /* 0x000fe40007fde0ff */
[----:B------:R-:W-:Y:S01]  /*08f0*/  @!P0 MOV R12, R88 ;  /* 0x00000058000c8202 */ /* 0x000fe20000000f00 */
[----:B------:R-:W-:Y:S01]  /*0900*/  @!P0 IMAD R21, R66, R9, R20 ;  /* 0x0000000942158224 */ /* 0x000fe200078e0214 */
[----:B------:R-:W-:Y:S01]  /*0910*/  @!P0 MOV R13, R91 ;  /* 0x0000005b000d8202 */ /* 0x000fe20000000f00 */
[----:B0-----:R-:W-:Y:S01]  /*0920*/  @!P2 IMAD R19, R59, R6, RZ ;  /* 0x000000063b13a224 */ /* 0x001fe200078e02ff */
[C---:B------:R-:W-:Y:S01]  /*0930*/  @!P4 IADD3.X R15, R18.reuse, R15, RZ, P5, !PT ;  /* 0x0000000f120fc210 */ /* 0x040fe20002ffe4ff */
[----:B------:R-:W0:Y:S01]  /*0940*/  @!P2 LDC.64 R28, c[0x0][0x228] ;  /* 0x00008a00ff1cab82 */ /* 0x000e220000000a00 */
[----:B------:R-:W-:Y:S01]  /*0950*/  @!P4 IADD3.X R11, R18, R11, RZ, P6, !PT ;  /* 0x0000000b120bc210 */ /* 0x000fe200037fe4ff */
[----:B------:R-:W-:Y:S01]  /*0960*/  @!P0 IMAD.WIDE.U32 R8, R66, R8, R12 ;  /* 0x0000000842088225 */ /* 0x000fe200078e000c */
[----:B------:R-:W-:-:S03]  /*0970*/  @!P2 MOV R18, R88 ;  /* 0x000000580012a202 */ /* 0x000fc60000000f00 */
[----:B------:R-:W-:Y:S01]  /*0980*/  @!P2 IMAD R23, R64, R7, R19 ;  /* 0x000000074017a224 */ /* 0x000fe200078e0213 */
[----:B------:R-:W-:Y:S01]  /*0990*/  @!P2 MOV R19, R91 ;  /* 0x0000005b0013a202 */ /* 0x000fe20000000f00 */
[----:B------:R-:W1:Y:S01]  /*09a0*/  @!P3 LDC.64 R12, c[0x0][0x288] ;  /* 0x0000a200ff0cbb82 */ /* 0x000e620000000a00 */
[----:B------:R-:W-:Y:S02]  /*09b0*/  @!P0 IADD3 R21, R9, R21, RZ ;  /* 0x0000001509158210 */ /* 0x000fe40007ffe0ff */
[----:B------:R-:W-:Y:S01]  /*09c0*/  @!P0 SHF.L.U32 R9, R8, 0x2, RZ ;  /* 0x0000000208098819 */ /* 0x000fe200000006ff */
[----:B------:R-:W-:Y:S01]  /*09d0*/  @!P2 IMAD.WIDE.U32 R6, R64, R6, R18 ;  /* 0x000000064006a225 */ /* 0x000fe200078e0012 */
[----:B------:R-:W-:Y:S02]  /*09e0*/  @!P0 SHF.L.U64.HI R8, R8, 0x2, R21 ;  /* 0x0000000208088819 */ /* 0x000fe40000010215 */
[C---:B--2---:R-:W-:Y:S01]  /*09f0*/  @!P0 IADD3 R16, P5, R9.reuse, R16, RZ ;  /* 0x0000001009108210 */ /* 0x044fe20007fbe0ff */
[----:B------:R-:W2:Y:S01]  /*0a00*/  @!P2 LDC.64 R18, c[0x0][0x230] ;  /* 0x00008c00ff12ab82 */ /* 0x000ea20000000a00 */
[----:B---3--:R-:W-:-:S02]  /*0a10*/  @!P0 IADD3 R24, P6, R9, R24, RZ ;  /* 0x0000001809188210 */ /* 0x008fc40007fde0ff */
[----:B------:R-:W-:Y:S02]  /*0a20*/  @!P2 IADD3 R7, R7, R23, RZ ;  /* 0x000000170707a210 */ /* 0x000fe40007ffe0ff */
[C---:B------:R-:W-:Y:S02]  /*0a30*/  @!P0 IADD3.X R17, R8.reuse, R17, RZ, P5, !PT ;  /* 0x0000001108118210 */ /* 0x040fe40002ffe4ff */
[----:B------:R-:W-:Y:S02]  /*0a40*/  @!P0 IADD3.X R25, R8, R25, RZ, P6, !PT ;  /* 0x0000001908198210 */ /* 0x000fe400037fe4ff */
[----:B------:R-:W-:Y:S02]  /*0a50*/  CS2R R8, SRZ ;  /* 0x0000000000087805 */ /* 0x000fe4000001ff00 */
[C---:B------:R-:W-:Y:S01]  /*0a60*/  @!P2 SHF.L.U32 R27, R6.reuse, 0x2, RZ ;  /* 0x00000002061ba819 */ /* 0x040fe200000006ff */
[----:B------:R-:W3:Y:S01]  /*0a70*/  @!P3 LDC.64 R22, c[0x0][0x228] ;  /* 0x00008a00ff16bb82 */ /* 0x000ee20000000a00 */
[----:B------:R-:W-:-:S02]  /*0a80*/  @!P2 SHF.L.U64.HI R26, R6, 0x2, R7 ;  /* 0x00000002061aa819 */ /* 0x000fc40000010207 */
[----:B------:R-:W-:Y:S01]  /*0a90*/  ISETP.GE.U32.AND P5, PT, R60, UR14, PT ;  /* 0x0000000e3c007c0c */ /* 0x000fe2000bfa6070 */
[----:B------:R4:W5:Y:S01]  /*0aa0*/  @!P4 LDG.E.64 R8, desc[UR8][R10.64] ;  /* 0x000000080a08c981 */ /* 0x000962000c1e1b00 */
[----:B------:R-:W-:Y:S02]  /*0ab0*/  MOV R7, RZ ;  /* 0x000000ff00077202 */ /* 0x000fe40000000f00 */
[----:B------:R-:W-:Y:S02]  /*0ac0*/  MOV R6, RZ ;  /* 0x000000ff00067202 */ /* 0x000fe40000000f00 */
[----:B------:R-:W-:-:S04]  /*0ad0*/  ISETP.GE.AND.EX P5, PT, R55, UR15, PT, P5 ;  /* 0x0000000f37007c0c */ /* 0x000fc8000bfa6350 */
[----:B------:R0:W5:Y:S01]  /*0ae0*/  @!P4 LDG.E.64 R6, desc[UR8][R14.64] ;  /* 0x000000080e06c981 */ /* 0x000162000c1e1b00 */
[----:B------:R-:W-:Y:S01]  /*0af0*/  ISETP.GT.U32.OR P4, PT, R70, 0x27f, P5 ;  /* 0x0000027f4600780c */ /* 0x000fe20002f84470 */
[----:B-1----:R-:W-:-:S04]  /*0b00*/  @!P3 IMAD R20, R57, R12, RZ ;  /* 0x0000000c3914b224 */ /* 0x002fc800078e02ff */
[----:B------:R-:W-:Y:S02]  /*0b10*/  @!P3 IMAD R37, R62, R13, R20 ;  /* 0x0000000d3e25b224 */ /* 0x000fe400078e0214 */
[----:B------:R-:W1:Y:S01]  /*0b20*/  @!P3 LDC.64 R20, c[0x0][0x230] ;  /* 0x00008c00ff14bb82 */ /* 0x000e620000000a00 */
[----:B------:R-:W-:Y:S02]  /*0b30*/  CS2R R40, SRZ ;  /* 0x0000000000287805 */ /* 0x000fe4000001ff00 */
[----:B----4-:R-:W-:Y:S02]  /*0b40*/  CS2R R10, SRZ ;  /* 0x00000000000a7805 */ /* 0x010fe4000001ff00 */
[----:B------:R-:W-:Y:S02]  /*0b50*/  SHF.R.S32.HI R53, RZ, 0x1f, R58 ;  /* 0x0000001fff357819 */ /* 0x000fe4000001143a */
[----:B------:R-:W-:Y:S02]  /*0b60*/  ISETP.GE.U32.AND P5, PT, R58, UR14, PT ;  /* 0x0000000e3a007c0c */ /* 0x000fe4000bfa6070 */
[----:B0-----:R-:W-:Y:S01]  /*0b70*/  @!P3 MOV R14, R88 ;  /* 0x00000058000eb202 */ /* 0x001fe20000000f00 */
[----:B------:R-:W0:Y:S01]  /*0b80*/  @!P4 LDC.64 R34, c[0x0][0x288] ;  /* 0x0000a200ff22cb82 */ /* 0x000e220000000a00 */
[----:B------:R-:W-:Y:S01]  /*0b90*/  @!P3 MOV R15, R91 ;  /* 0x0000005b000fb202 */ /* 0x000fe20000000f00 */
[----:B------:R0:W5:Y:S01]  /*0ba0*/  @!P0 LDG.E.64 R40, desc[UR8][R16.64] ;  /* 0x0000000810288981 */ /* 0x000162000c1e1b00 */
[----:B------:R-:W-:-:S03]  /*0bb0*/  ISETP.GE.AND.EX P5, PT, R53, UR15, PT, P5 ;  /* 0x0000000f35007c0c */ /* 0x000fc6000bfa6350 */
[----:B------:R4:W5:Y:S01]  /*0bc0*/  @!P0 LDG.E.64 R10, desc[UR8][R24.64] ;  /* 0x00000008180a8981 */ /* 0x000962000c1e1b00 */
[C---:B--2---:R-:W-:Y:S01]  /*0bd0*/  @!P2 IADD3 R18, P0, R27.reuse, R18, RZ ;  /* 0x000000121b12a210 */ /* 0x044fe20007f1e0ff */
[----:B------:R-:W-:Y:S01]  /*0be0*/  @!P3 IMAD.WIDE.U32 R12, R62, R12, R14 ;  /* 0x0000000c3e0cb225 */ /* 0x000fe200078e000e */
[----:B------:R-:W-:Y:S01]  /*0bf0*/  ISETP.GT.U32.OR P5, PT, R70, 0x27f, P5 ;  /* 0x0000027f4600780c */ /* 0x000fe20002fa4470 */
[----:B------:R-:W2:Y:S01]  /*0c00*/  @!P4 LDC.64 R72, c[0x0][0x230] ;  /* 0x00008c00ff48cb82 */ /* 0x000ea20000000a00 */
[----:B------:R-:W-:Y:S02]  /*0c10*/  @!P2 IADD3.X R19, R26, R19, RZ, P0, !PT ;  /* 0x000000131a13a210 */ /* 0x000fe400007fe4ff */
[----:B------:R-:W-:Y:S02]  /*0c20*/  @!P2 IADD3 R28, P0, R27, R28, RZ ;  /* 0x0000001c1b1ca210 */ /* 0x000fe40007f1e0ff */
[----:B------:R-:W-:Y:S02]  /*0c30*/  @!P3 IADD3 R13, R13, R37, RZ ;  /* 0x000000250d0db210 */ /* 0x000fe40007ffe0ff */
[----:B------:R-:W-:Y:S01]  /*0c40*/  @!P3 SHF.L.U32 R27, R12, 0x2, RZ ;  /* 0x000000020c1bb819 */ /* 0x000fe200000006ff */
[----:B------:R-:W2:Y:S01]  /*0c50*/  @!P4 LDC.64 R48, c[0x0][0x228] ;  /* 0x00008a00ff30cb82 */ /* 0x000ea20000000a00 */
[----:B------:R-:W-:-:S02]  /*0c60*/  @!P2 IADD3.X R29, R26, R29, RZ, P0, !PT ;  /* 0x0000001d1a1da210 */ /* 0x000fc400007fe4ff */
[----:B------:R-:W-:Y:S02]  /*0c70*/  @!P3 SHF.L.U64.HI R26, R12, 0x2, R13 ;  /* 0x000000020c1ab819 */ /* 0x000fe4000001020d */
[----:B-1----:R-:W-:Y:S01]  /*0c80*/  @!P3 IADD3 R20, P0, R27, R20, RZ ;  /* 0x000000141b14b210 */ /* 0x002fe20007f1e0ff */
[----:B0-----:R-:W-:Y:S01]  /*0c90*/  @!P4 IMAD R16, R55, R34, RZ ;  /* 0x000000223710c224 */ /* 0x001fe200078e02ff */
[----:B------:R-:W-:Y:S01]  /*0ca0*/  @!P4 MOV R17, R91 ;  /* 0x0000005b0011c202 */ /* 0x000fe20000000f00 */
[----:B------:R-:W0:Y:S01]  /*0cb0*/  @!P5 LDC.64 R14, c[0x0][0x288] ;  /* 0x0000a200ff0edb82 */ /* 0x000e220000000a00 */
[----:B------:R-:W-:Y:S02]  /*0cc0*/  @!P3 IADD3.X R21, R26, R21, RZ, P0, !PT ;  /* 0x000000151a15b210 */ /* 0x000fe400007fe4ff */
[----:B---3--:R-:W-:Y:S01]  /*0cd0*/  @!P3 IADD3 R22, P0, R27, R22, RZ ;  /* 0x000000161b16b210 */ /* 0x008fe20007f1e0ff */
[----:B------:R-:W-:Y:S01]  /*0ce0*/  @!P4 IMAD R27, R60, R35, R16 ;  /* 0x000000233c1bc224 */ /* 0x000fe200078e0210 */
[----:B------:R-:W-:-:S02]  /*0cf0*/  @!P4 MOV R16, R88 ;  /* 0x000000580010c202 */ /* 0x000fc40000000f00 */
[----:B------:R-:W-:Y:S01]  /*0d00*/  SHF.R.S32.HI R51, RZ, 0x1f, R56 ;  /* 0x0000001fff337819 */ /* 0x000fe20000011438 */
[----:B----4-:R-:W1:Y:S02]  /*0d10*/  @!P5 LDC.64 R24, c[0x0][0x230] ;  /* 0x00008c00ff18db82 */ /* 0x010e640000000a00 */
[----:B------:R-:W-:-:S06]  /*0d20*/  @!P4 IMAD.WIDE.U32 R34, R60, R34, R16 ;  /* 0x000000223c22c225 */ /* 0x000fcc00078e0010 */
[----:B------:R-:W3:Y:S01]  /*0d30*/  LDC.64 R16, c[0x0][0x248] ;  /* 0x00009200ff107b82 */ /* 0x000ee20000000a00 */
[----:B------:R-:W-:Y:S02]  /*0d40*/  @!P4 IADD3 R35, R35, R27, RZ ;  /* 0x0000001b2323c210 */ /* 0x000fe40007ffe0ff */
[C---:B------:R-:W-:Y:S02]  /*0d50*/  @!P4 SHF.L.U32 R37, R34.reuse, 0x2, RZ ;  /* 0x000000022225c819 */ /* 0x040fe400000006ff */
[----:B------:R-:W-:Y:S02]  /*0d60*/  @!P4 SHF.L.U64.HI R36, R34, 0x2, R35 ;  /* 0x000000022224c819 */ /* 0x000fe40000010223 */
[----:B------:R-:W-:Y:S01]  /*0d70*/  @!P5 MOV R34, R88 ;  /* 0x000000580022d202 */ /* 0x000fe20000000f00 */
[----:B0-----:R-:W-:Y:S01]  /*0d80*/  @!P5 IMAD R38, R53, R14, RZ ;  /* 0x0000000e3526d224 */ /* 0x001fe200078e02ff */
[----:B------:R-:W-:Y:S02]  /*0d90*/  @!P5 MOV R35, R91 ;  /* 0x0000005b0023d202 */ /* 0x000fe40000000f00 */
[----:B------:R-:W-:Y:S01]  /*0da0*/  ISETP.GE.U32.AND P6, PT, R56, UR14, PT ;  /* 0x0000000e38007c0c */ /* 0x000fe2000bfc6070 */
[----:B------:R-:W-:-:S02]  /*0db0*/  @!P5 IMAD R39, R58, R15, R38 ;  /* 0x0000000f3a27d224 */ /* 0x000fc400078e0226 */
[----:B------:R-:W-:Y:S01]  /*0dc0*/  @!P5 IMAD.WIDE.U32 R14, R58, R14, R34 ;  /* 0x0000000e3a0ed225 */ /* 0x000fe200078e0022 */
[----:B------:R-:W-:-:S04]  /*0dd0*/  ISETP.GE.AND.EX P6, PT, R51, UR15, PT, P6 ;  /* 0x0000000f33007c0c */ /* 0x000fc8000bfc6360 */
[----:B------:R-:W-:Y:S01]  /*0de0*/  @!P5 IADD3 R15, R15, R39, RZ ;  /* 0x000000270f0fd210 */ /* 0x000fe20007ffe0ff */
[----:B---3--:R-:W-:Y:S01]  /*0df0*/  IMAD.WIDE R16, R69, 0x8, R16 ;  /* 0x0000000845107825 */ /* 0x008fe200078e0210 */
[----:B------:R-:W-:-:S04]  /*0e00*/  ISETP.GT.U32.OR P6, PT, R70, 0x27f, P6 ;  /* 0x0000027f4600780c */ /* 0x000fc800037c4470 */
[----:B------:R0:W3:Y:S09]  /*0e10*/  LDG.E.64 R38, desc[UR8][R16.64] ;  /* 0x0000000810267981 */ /* 0x0000f2000c1e1b00 */
[----:B------:R-:W4:Y:S01]  /*0e20*/  @!P6 LDC.64 R12, c[0x0][0x288] ;  /* 0x0000a200ff0ceb82 */ /* 0x000f220000000a00 */
[----:B------:R-:W-:-:S07]  /*0e30*/  @!P3 IADD3.X R23, R26, R23, RZ, P0, !PT ;  /* 0x000000171a17b210 */ /* 0x000fce00007fe4ff */
[----:B------:R-:W0:Y:S01]  /*0e40*/  @!P5 LDC.64 R26, c[0x0][0x228] ;  /* 0x00008a00ff1adb82 */ /* 0x000e220000000a00 */
[----:B--2---:R-:W-:-:S07]  /*0e50*/  @!P4 IADD3 R72, P0, R37, R72, RZ ;  /* 0x000000482548c210 */ /* 0x004fce0007f1e0ff */
[----:B------:R-:W2:Y:S01]  /*0e60*/  @!P6 LDC.64 R46, c[0x0][0x230] ;  /* 0x00008c00ff2eeb82 */ /* 0x000ea20000000a00 */
[----:B------:R-:W-:Y:S02]  /*0e70*/  @!P4 IADD3.X R73, R36, R73, RZ, P0, !PT ;  /* 0x000000492449c210 */ /* 0x000fe400007fe4ff */
[----:B------:R-:W-:Y:S02]  /*0e80*/  @!P4 IADD3 R48, P0, R37, R48, RZ ;  /* 0x000000302530c210 */ /* 0x000fe40007f1e0ff */
[----:B------:R-:W-:-:S03]  /*0e90*/  @!P5 SHF.L.U32 R35, R14, 0x2, RZ ;  /* 0x000000020e23d819 */ /* 0x000fc600000006ff */
[----:B------:R-:W2:Y:S01]  /*0ea0*/  @!P6 LDC.64 R44, c[0x0][0x228] ;  /* 0x00008a00ff2ceb82 */ /* 0x000ea20000000a00 */
[----:B------:R-:W-:Y:S01]  /*0eb0*/  @!P5 SHF.L.U64.HI R34, R14, 0x2, R15 ;  /* 0x000000020e22d819 */ /* 0x000fe2000001020f */
[----:B----4-:R-:W-:Y:S01]  /*0ec0*/  @!P6 IMAD R37, R51, R12, RZ ;  /* 0x0000000c3325e224 */ /* 0x010fe200078e02ff */
[----:B------:R-:W-:Y:S02]  /*0ed0*/  @!P6 MOV R14, R88 ;  /* 0x00000058000ee202 */ /* 0x000fe40000000f00 */
[----:B------:R-:W-:Y:S01]  /*0ee0*/  @!P6 MOV R15, R91 ;  /* 0x0000005b000fe202 */ /* 0x000fe20000000f00 */
[----:B------:R-:W-:Y:S01]  /*0ef0*/  @!P6 IMAD R37, R56, R13, R37 ;  /* 0x0000000d3825e224 */ /* 0x000fe200078e0225 */
[----:B------:R-:W-:Y:S02]  /*0f00*/  @!P4 IADD3.X R49, R36, R49, RZ, P0, !PT ;  /* 0x000000312431c210 */ /* 0x000fe400007fe4ff */
[----:B-1----:R-:W-:Y:S01]  /*0f10*/  @!P5 IADD3 R24, P0, R35, R24, RZ ;  /* 0x000000182318d210 */ /* 0x002fe20007f1e0ff */
[----:B------:R-:W-:-:S03]  /*0f20*/  @!P6 IMAD.WIDE.U32 R12, R56, R12, R14 ;  /* 0x0000000c380ce225 */ /* 0x000fc600078e000e */
[----:B------:R-:W-:Y:S02]  /*0f30*/  @!P5 IADD3.X R25, R34, R25, RZ, P0, !PT ;  /* 0x000000192219d210 */ /* 0x000fe400007fe4ff */
[----:B0-----:R-:W-:Y:S02]  /*0f40*/  @!P5 IADD3 R26, P0, R35, R26, RZ ;  /* 0x0000001a231ad210 */ /* 0x001fe40007f1e0ff */
[----:B------:R-:W-:Y:S02]  /*0f50*/  @!P6 IADD3 R15, R13, R37, RZ ;  /* 0x000000250d0fe210 */ /* 0x000fe40007ffe0ff */
[----:B------:R-:W-:Y:S02]  /*0f60*/  @!P6 SHF.L.U32 R13, R12, 0x2, RZ ;  /* 0x000000020c0de819 */ /* 0x000fe400000006ff */
[----:B------:R-:W-:Y:S02]  /*0f70*/  @!P5 IADD3.X R27, R34, R27, RZ, P0, !PT ;  /* 0x0000001b221bd210 */ /* 0x000fe400007fe4ff */
[----:B------:R-:W-:-:S02]  /*0f80*/  CS2R R16, SRZ ;  /* 0x0000000000107805 */ /* 0x000fc4000001ff00 */
[----:B------:R-:W-:Y:S02]  /*0f90*/  @!P6 SHF.L.U64.HI R12, R12, 0x2, R15 ;  /* 0x000000020c0ce819 */ /* 0x000fe4000001020f */
[----:B------:R-:W-:Y:S02]  /*0fa0*/  CS2R R14, SRZ ;  /* 0x00000000000e7805 */ /* 0x000fe4000001ff00 */
[C---:B--2---:R-:W-:Y:S01]  /*0fb0*/  @!P6 IADD3 R46, P0, R13.reuse, R46, RZ ;  /* 0x0000002e0d2ee210 */ /* 0x044fe20007f1e0ff */
[----:B------:R0:W5:Y:S03]  /*0fc0*/  @!P3 LDG.E.64 R16, desc[UR8][R22.64] ;  /* 0x000000081610b981 */ /* 0x000166000c1e1b00 */
[C---:B------:R-:W-:Y:S02]  /*0fd0*/  @!P6 IADD3.X R47, R12.reuse, R47, RZ, P0, !PT ;  /* 0x0000002f0c2fe210 */ /* 0x040fe400007fe4ff */
[----:B------:R-:W-:Y:S01]  /*0fe0*/  @!P6 IADD3 R44, P0, R13, R44, RZ ;  /* 0x0000002c0d2ce210 */ /* 0x000fe20007f1e0ff */
[----:B------:R1:W5:Y:S03]  /*0ff0*/  @!P2 LDG.E.64 R14, desc[UR8][R28.64] ;  /* 0x000000081c0ea981 */ /* 0x000366000c1e1b00 */
[----:B------:R-:W-:-:S02]  /*1000*/  @!P6 IADD3.X R45, R12, R45, RZ, P0, !PT ;  /* 0x0000002d0c2de210 */ /* 0x000fc400007fe4ff */
[----:B0-----:R-:W-:Y:S02]  /*1010*/  CS2R R22, SRZ ;  /* 0x0000000000167805 */ /* 0x001fe4000001ff00 */
[----:B-1----:R-:W-:-:S04]  /*1020*/  CS2R R28, SRZ ;  /* 0x00000000001c7805 */ /* 0x002fc8000001ff00 */
[----:B------:R-:W5:Y:S04]  /*1030*/  @!P6 LDG.E.64 R22, desc[UR8][R44.64] ;  /* 0x000000082c16e981 */ /* 0x000f68000c1e1b00 */
[----:B------:R-:W5:Y:S01]  /*1040*/  @!P6 LDG.E.64 R28, desc[UR8][R46.64] ;  /* 0x000000082e1ce981 */ /* 0x000f62000c1e1b00 */
[----:B------:R-:W-:-:S06]  /*1050*/  CS2R R36, SRZ ;  /* 0x0000000000247805 */ /* 0x000fcc000001ff00 */
[----:B------:R0:W5:Y:S02]  /*1060*/  @!P2 LDG.E.64 R36, desc[UR8][R18.64] ;  /* 0x000000081224a981 */ /* 0x000164000c1e1b00 */
[----:B0-----:R-:W-:-:S06]  /*1070*/  CS2R R18, SRZ ;  /* 0x0000000000127805 */ /* 0x001fcc000001ff00 */
[----:B------:R-:W5:Y:S01]  /*1080*/  @!P4 LDG.E.64 R18, desc[UR8][R48.64] ;  /* 0x000000083012c981 */ /* 0x000f62000c1e1b00 */
[----:B------:R-:W-:-:S06]  /*1090*/  CS2R R42, SRZ ;  /* 0x00000000002a7805 */ /* 0x000fcc000001ff00 */
[----:B------:R0:W5:Y:S02]  /*10a0*/  @P1 LDG.E.64 R42, desc[UR8][R32.64] ;  /* 0x00000008202a1981 */ /* 0x000164000c1e1b00 */
[----:B0-----:R-:W-:-:S06]  /*10b0*/  CS2R R32, SRZ ;  /* 0x0000000000207805 */ /* 0x001fcc000001ff00 */
[----:B------:R0:W5:Y:S01]  /*10c0*/  @!P4 LDG.E.64 R32, desc[UR8][R72.64] ;  /* 0x000000084820c981 */ /* 0x000162000c1e1b00 */
[----:B------:R-:W-:Y:S02]  /*10d0*/  CS2R R12, SRZ ;  /* 0x00000000000c7805 */ /* 0x000fe4000001ff00 */
[----:B------:R-:W-:-:S04]  /*10e0*/  CS2R R34, SRZ ;  /* 0x0000000000227805 */ /* 0x000fc8000001ff00 */
[----:B------:R1:W5:Y:S01]  /*10f0*/  @P1 LDG.E.64 R12, desc[UR8][R30.64] ;  /* 0x000000081e0c1981 */ /* 0x000362000c1e1b00 */
[----:B0-----:R-:W-:-:S03]  /*1100*/  MOV R72, 0x3f800000 ;  /* 0x3f80000000487802 */ /* 0x001fc60000000f00 */
[----:B------:R0:W5:Y:S01]  /*1110*/  @!P3 LDG.E.64 R34, desc[UR8][R20.64] ;  /* 0x000000081422b981 */ /* 0x000162000c1e1b00 */
[----:B------:R-:W-:Y:S01]  /*1120*/  BSSY B0, `(.L_x_1422) ;  /* 0x0000018000007945 */ /* 0x000fe20003800000 */
[----:B-1----:R-:W-:Y:S02]  /*1130*/  CS2R R30, SRZ ;  /* 0x00000000001e7805 */ /* 0x002fe4000001ff00 */
[----:B0-----:R-:W-:-:S04]  /*1140*/  CS2R R20, SRZ ;  /* 0x0000000000147805 */ /* 0x001fc8000001ff00 */
[----:B------:R0:W5:Y:S04]  /*1150*/  @!P5 LDG.E.64 R30, desc[UR8][R24.64] ;  /* 0x00000008181ed981 */ /* 0x000168000c1e1b00 */
[----:B------:R1:W5:Y:S01]  /*1160*/  @!P5 LDG.E.64 R20, desc[UR8][R26.64] ;  /* 0x000000081a14d981 */ /* 0x000362000c1e1b00 */
[----:B0-----:R-:W-:Y:S02]  /*1170*/  CS2R R24, SRZ ;  /* 0x0000000000187805 */ /* 0x001fe4000001ff00 */
[----:B-1----:R-:W-:Y:S01]  /*1180*/  CS2R R26, SRZ ;  /* 0x00000000001a7805 */ /* 0x002fe2000001ff00 */
[----:B---3--:R-:W-:-:S05]  /*1190*/  FFMA.FTZ R48, -R38, R38, R39 ;  /* 0x0000002626307223 */ /* 0x008fca0000010127 */
[----:B------:R-:W-:-:S13]  /*11a0*/  FSETP.GTU.FTZ.AND P0, PT, R48, RZ, PT ;  /* 0x000000ff3000720b */ /* 0x000fda0003f1c000 */
[----:B------:R-:W0:Y:S02]  /*11b0*/  @P0 LDC R39, c[0x0][0x250] ;  /* 0x00009400ff270b82 */ /* 0x000e240000000800 */
[----:B0-----:R-:W-:-:S04]  /*11c0*/  @P0 FADD.FTZ R39, R48, R39 ;  /* 0x0000002730270221 */ /* 0x001fc80000010000 */
[----:B------:R0:W1:Y:S01]  /*11d0*/  @P0 MUFU.RSQ R72, R39 ;  /* 0x0000002700480308 */ /* 0x0000620000001400 */
[----:B------:R-:W-:-:S13]  /*11e0*/  ISETP.GT.U32.AND P0, PT, R70, 0x27f, PT ;  /* 0x0000027f4600780c */ /* 0x000fda0003f04070 */
[----:B0-----:R-:W-:Y:S05]  /*11f0*/  @P0 BRA `(.L_x_1423) ;  /* 0x0000000000280947 */ /* 0x001fea0003800000 */
[----:B------:R-:W-:Y:S01]  /*1200*/  ISETP.NE.AND P0, PT, RZ, UR10, PT ;  /* 0x0000000aff007c0c */ /* 0x000fe2000bf05270 */
[----:B------:R-:W0:Y:S01]  /*1210*/  LDC.64 R44, c[0x0][0x238] ;  /* 0x00008e00ff2c7b82 */ /* 0x000e220000000a00 */
[----:B------:R-:W-:-:S04]  /*1220*/  IADD3 R39, R71, R0, RZ ;  /* 0x0000000047277210 */ /* 0x000fc80007ffe0ff */
[----:B------:R-:W-:-:S07]  /*1230*/  SHF.R.S32.HI R0, RZ, 0x1f, R39 ;  /* 0x0000001fff007819 */ /* 0x000fce0000011427 */
[----:B------:R-:W2:Y:S01]  /*1240*/  @P0 LDC.64 R24, c[0x0][0x240] ;  /* 0x00009000ff180b82 */ /* 0x000ea20000000a00 */
[C---:B0-----:R-:W-:Y:S01]  /*1250*/  IMAD.WIDE R44, R39.reuse, 0x4, R44 ;  /* 0x00000004272c7825 */ /* 0x041fe200078e022c */
[----:B--2---:R-:W-:-:S04]  /*1260*/  @P0 LEA R46, P2, R39, R24, 0x2 ;  /* 0x00000018272e0211 */ /* 0x004fc800078410ff */
[----:B------:R-:W-:Y:S02]  /*1270*/  @P0 LEA.HI.X R47, R39, R25, R0, 0x2, P2 ;  /* 0x00000019272f0211 */ /* 0x000fe400010f1400 */
[----:B------:R0:W5:Y:S04]  /*1280*/  LDG.E.64 R24, desc[UR8][R44.64] ;  /* 0x000000082c187981 */ /* 0x000168000c1e1b00 */
[----:B------:R0:W5:Y:S03]  /*1290*/  @P0 LDG.E.64 R26, desc[UR8][R46.64] ;  /* 0x000000082e1a0981 */ /* 0x000166000c1e1b00 */
.L_x_1423:
[----:B------:R-:W-:Y:S05]  /*12a0*/  BSYNC B0 ;  /* 0x0000000000007941 */ /* 0x000fea0003800000 */
.L_x_1422:
[----:B------:R-:W-:Y:S01]  /*12b0*/  ISETP.NE.AND P5, PT, RZ, UR10, PT ;  /* 0x0000000aff007c0c */ /* 0x000fe2000bfa5270 */
[C---:B-----5:R-:W-:Y:S01]  /*12c0*/  FADD.FTZ R73, -R38.reuse, R42 ;  /* 0x0000002a26497221 */ /* 0x060fe20000010100 */
[C---:B------:R-:W-:Y:S01]  /*12d0*/  FADD.FTZ R39, -R38.reuse, R43 ;  /* 0x0000002b26277221 */ /* 0x040fe20000010100 */
[C---:B------:R-:W-:Y:S01]  /*12e0*/  FADD.FTZ R75, -R38.reuse, R6 ;  /* 0x00000006264b7221 */ /* 0x040fe20000010100 */
[----:B0-----:R-:W-:Y:S01]  /*12f0*/  FADD.FTZ R45, -R38, R7 ;  /* 0x00000007262d7221 */ /* 0x001fe20000010100 */
[----:B------:R-:W-:Y:S01]  /*1300*/  MOV R44, R12 ;  /* 0x0000000c002c7202 */ /* 0x000fe20000000f00 */
[-C--:B-1----:R-:W-:Y:S01]  /*1310*/  FMUL.FTZ R73, R73, R72.reuse ;  /* 0x0000004849497220 */ /* 0x082fe20000410000 */
[----:B------:R-:W-:Y:S01]  /*1320*/  MOV R43, R13 ;  /* 0x0000000d002b7202 */ /* 0x000fe20000000f00 */
[----:B------:R-:W-:Y:S01]  /*1330*/  FMUL.FTZ R0, R39, R72 ;  /* 0x0000004827007220 */ /* 0x000fe20000410000 */
[----:B------:R-:W-:-:S04]  /*1340*/  MOV R42, R8 ;  /* 0x00000008002a7202 */ /* 0x000fc80000000f00 */
[----:B------:R-:W-:Y:S05]  /*1350*/  @!P5 BRA `(.L_x_1424) ;  /* 0x000000000048d947 */ /* 0x000fea0003800000 */
        /* <DEDUP_REMOVED lines=18> */
.L_x_1424:
[----:B------:R-:W-:Y:S01]  /*1480*/  FMUL.FTZ R46, R44, R24 ;  /* 0x000000182c2e7220 */ /* 0x000fe20000410000 */
[----:B------:R-:W-:Y:S01]  /*1490*/  MOV R39, R9 ;  /* 0x0000000900277202 */ /* 0x000fe20000000f00 */
        /* <DEDUP_REMOVED lines=24> */
.L_x_1425:
[----:B------:R-:W-:Y:S01]  /*1620*/  FFMA.FTZ R74, R0, R47, R49 ;  /* 0x0000002f004a7223 */ /* 0x000fe20000010031 */
[----:B------:R-:W-:Y:S01]  /*1630*/  FMUL.FTZ R48, R42, R24 ;  /* 0x000000182a307220 */ /* 0x000fe20000410000 */
[----:B------:R-:W-:Y:S01]  /*1640*/  FADD.FTZ R47, R47, R46 ;  /* 0x0000002e2f2f7221 */ /* 0x000fe20000010000 */
[C---:B------:R-:W-:Y:S01]  /*1650*/  FADD.FTZ R75, -R38.reuse, R40 ;  /* 0x00000028264b7221 */ /* 0x040fe20000010100 */
[----:B------:R-:W-:Y:S01]  /*1660*/  FADD.FTZ R49, -R38, R41 ;  /* 0x0000002926317221 */ /* 0x000fe20000010100 */
[----:B------:R-:W-:Y:S01]  /*1670*/  FFMA.FTZ R45, R7, R48, R74 ;  /* 0x00000030072d7223 */ /* 0x000fe2000001004a */
[----:B------:R-:W-:Y:S01]  /*1680*/  FADD.FTZ R46, R47, R48 ;  /* 0x000000302f2e7221 */ /* 0x000fe20000010000 */
[----:B------:R-:W-:Y:S01]  /*1690*/  MOV R41, R10 ;  /* 0x0000000a00297202 */ /* 0x000fe20000000f00 */
[-C--:B------:R-:W-:Y:S01]  /*16a0*/  FMUL.FTZ R75, R75, R72.reuse ;  /* 0x000000484b4b7220 */ /* 0x080fe20000410000 */
[----:B------:R-:W-:Y:S01]  /*16b0*/  MOV R40, R11 ;  /* 0x0000000b00287202 */ /* 0x000fe20000000f00 */
        /* <DEDUP_REMOVED lines=17> */
[----:B------:R-:W-:-:S03]  /*17d0*/  FMUL.FTZ R78, R11, R78 ;  /* 0x0000004e0b4e7220 */ /* 0x000fc60000410000 */
[----:B------:R-:W-:Y:S01]  /*17e0*/  FFMA.FTZ R81, R41, R80, 1 ;  /* 0x3f80000029517423 */ /* 0x000fe20000010050 */
[----:B------:R-:W-:-:S03]  /*17f0*/  FMUL.FTZ R41, R79, R40 ;  /* 0x000000284f297220 */ /* 0x000fc60000410000 */
[----:B------:R-:W-:-:S07]  /*1800*/  FMUL.FTZ R40, R78, R81 ;  /* 0x000000514e287220 */ /* 0x000fce0000410000 */
.L_x_1426:
        /* <DEDUP_REMOVED lines=31> */
.L_x_1427:
        /* <DEDUP_REMOVED lines=27> */
[----:B------:R-:W-:-:S03]  /*1bb0*/  FMUL.FTZ R82, R17, R82 ;  /* 0x0000005211527220 */ /* 0x000fc60000410000 */
[----:B------:R-:W-:Y:S01]  /*1bc0*/  FFMA.FTZ R83, R34, R83, 1 ;  /* 0x3f80000022537423 */ /* 0x000fe20000010053 */
[----:B------:R-:W-:-:S03]  /*1bd0*/  FMUL.FTZ R34, R35, R84 ;  /* 0x0000005423227220 */ /* 0x000fc60000410000 */
[----:B------:R-:W-:-:S07]  /*1be0*/  FMUL.FTZ R35, R82, R83 ;  /* 0x0000005352237220 */ /* 0x000fce0000410000 */
.L_x_1428:
        /* <DEDUP_REMOVED lines=25> */
[----:B-1----:R-:W-:-:S04]  /*1d80*/  FADD.FTZ R33, -R84, 1 ;  /* 0x3f80000054217421 */ /* 0x002fc80000010100 */
[----:B------:R-:W-:Y:S01]  /*1d90*/  FFMA.FTZ R85, R32, R33, 1 ;  /* 0x3f80000020557423 */ /* 0x000fe20000010021 */
[----:B------:R-:W-:Y:S01]  /*1da0*/  FMUL.FTZ R33, R18, R49 ;  /* 0x0000003112217220 */ /* 0x000fe20000410000 */
[----:B------:R-:W-:-:S03]  /*1db0*/  FMUL.FTZ R32, R19, R84 ;  /* 0x0000005413207220 */ /* 0x000fc60000410000 */
[----:B------:R-:W-:Y:S01]  /*1dc0*/  FMUL.FTZ R33, R33, R86 ;  /* 0x0000005621217220 */ /* 0x000fe20000410000 */
[----:B------:R-:W-:-:S07]  /*1dd0*/  FMUL.FTZ R32, R32, R85 ;  /* 0x0000005520207220 */ /* 0x000fce0000410000 */
.L_x_1429:
[----:B------:R-:W-:Y:S01]  /*1de0*/  FFMA.FTZ R82, R78, R47, R45 ;  /* 0x0000002f4e527223 */ /* 0x000fe2000001002d */
[----:B------:R-:W-:Y:S01]  /*1df0*/  FMUL.FTZ R48, R33, R24 ;  /* 0x0000001821307220 */ /* 0x000fe20000410000 */
[----:B------:R-:W-:Y:S01]  /*1e00*/  FADD.FTZ R49, R47, R46 ;  /* 0x0000002e2f317221 */ /* 0x000fe20000010000 */
[----:B------:R-:W-:Y:S01]  /*1e10*/  FMUL.FTZ R47, R32, R25 ;  /* 0x00000019202f7220 */ /* 0x000fe20000410000 */
[----:B------:R-:W-:Y:S01]  /*1e20*/  FADD.FTZ R83, -R38, R30 ;  /* 0x0000001e26537221 */ /* 0x000fe20000010100 */
[----:B------:R-:W-:Y:S01]  /*1e30*/  FFMA.FTZ R45, R81, R48, R82 ;  /* 0x00000030512d7223 */ /* 0x000fe20000010052 */
[----:B------:R-:W-:Y:S01]  /*1e40*/  FADD.FTZ R48, R49, R48 ;  /* 0x0000003031307221 */ /* 0x000fe20000010000 */
[----:B------:R-:W-:Y:S01]  /*1e50*/  MOV R30, R20 ;  /* 0x00000014001e7202 */ /* 0x000fe20000000f00 */
[----:B------:R-:W-:Y:S01]  /*1e60*/  FMUL.FTZ R83, R83, R72 ;  /* 0x0000004853537220 */ /* 0x000fe20000410000 */
[----:B------:R-:W-:Y:S01]  /*1e70*/  FFMA.FTZ R46, R80, R47, R45 ;  /* 0x0000002f502e7223 */ /* 0x000fe2000001002d */
[----:B------:R-:W-:Y:S01]  /*1e80*/  FADD.FTZ R45, R47, R48 ;  /* 0x000000302f2d7221 */ /* 0x000fe20000010000 */
[----:B------:R-:W-:Y:S01]  /*1e90*/  FADD.FTZ R47, -R38, R31 ;  /* 0x0000001f262f7221 */ /* 0x000fe20000010100 */
[----:B------:R-:W-:-:S03]  /*1ea0*/  MOV R31, R21 ;  /* 0x00000015001f7202 */ /* 0x000fc60000000f00 */
        /* <DEDUP_REMOVED lines=20> */
.L_x_1430:
[----:B------:R-:W-:Y:S01]  /*1ff0*/  FMUL.FTZ R48, R30, R24 ;  /* 0x000000181e307220 */ /* 0x000fe20000410000 */
[C---:B------:R-:W-:Y:S01]  /*2000*/  FADD.FTZ R85, -R38.reuse, R28 ;  /* 0x0000001c26557221 */ /* 0x040fe20000010100 */
[----:B------:R-:W-:Y:S01]  /*2010*/  FADD.FTZ R49, -R38, R29 ;  /* 0x0000001d26317221 */ /* 0x000fe20000010100 */
[----:B------:R-:W-:Y:S01]  /*2020*/  MOV R29, R22 ;  /* 0x00000016001d7202 */ /* 0x000fe20000000f00 */
[----:B------:R-:W-:Y:S01]  /*2030*/  FFMA.FTZ R47, R83, R48, R46 ;  /* 0x00000030532f7223 */ /* 0x000fe2000001002e */
[----:B------:R-:W-:Y:S01]  /*2040*/  FADD.FTZ R48, R45, R48 ;  /* 0x000000302d307221 */ /* 0x000fe20000010000 */
[----:B------:R-:W-:Y:S01]  /*2050*/  FMUL.FTZ R45, R31, R25 ;  /* 0x000000191f2d7220 */ /* 0x000fe20000410000 */
[-C--:B------:R-:W-:Y:S01]  /*2060*/  FMUL.FTZ R85, R85, R72.reuse ;  /* 0x0000004855557220 */ /* 0x080fe20000410000 */
[----:B------:R-:W-:Y:S01]  /*2070*/  FMUL.FTZ R84, R49, R72 ;  /* 0x0000004831547220 */ /* 0x000fe20000410000 */
[----:B------:R-:W-:Y:S01]  /*2080*/  MOV R28, R23 ;  /* 0x00000017001c7202 */ /* 0x000fe20000000f00 */
[----:B------:R-:W-:Y:S01]  /*2090*/  FFMA.FTZ R38, R82, R45, R47 ;  /* 0x0000002d52267223 */ /* 0x000fe2000001002f */
[----:B------:R-:W-:Y:S01]  /*20a0*/  FADD.FTZ R45, R45, R48 ;  /* 0x000000302d2d7221 */ /* 0x000fe20000010000 */
        /* <DEDUP_REMOVED lines=16> */
[----:B------:R-:W-:-:S04]  /*21b0*/  FMUL.FTZ R29, R22, R47 ;  /* 0x0000002f161d7220 */ /* 0x000fc80000410000 */
[----:B------:R-:W-:Y:S01]  /*21c0*/  FMUL.FTZ R29, R29, R28 ;  /* 0x0000001c1d1d7220 */ /* 0x000fe20000410000 */
[----:B------:R-:W-:-:S07]  /*21d0*/  FMUL.FTZ R28, R86, R93 ;  /* 0x0000005d561c7220 */ /* 0x000fce0000410000 */
.L_x_1431:
        /* <DEDUP_REMOVED lines=11> */
[----:B------:R-:W-:Y:S01]  /*2290*/  FADD.FTZ R47, RZ, R44 ;  /* 0x0000002cff2f7221 */ /* 0x000fe20000010000 */
[----:B------:R-:W-:Y:S01]  /*22a0*/  UIADD3 UR5, UR6, 0xd0, URZ ;  /* 0x000000d006057890 */ /* 0x000fe2000fffe03f */
[----:B------:R-:W1:Y:S01]  /*22b0*/  SHFL.DOWN PT, R45, R48, 0x1, 0x1f ;  /* 0x08201f00302d7f89 */ /* 0x000e6200000e0000 */
[----:B------:R-:W-:Y:S01]  /*22c0*/  FFMA.FTZ R44, R7, R42, R46 ;  /* 0x0000002a072c7223 */ /* 0x000fe2000001002e */
[----:B------:R-:W-:Y:S01]  /*22d0*/  FADD.FTZ R46, R47, R42 ;  /* 0x0000002a2f2e7221 */ /* 0x000fe20000010000 */
[----:B------:R-:W-:Y:S01]  /*22e0*/  FFMA.FTZ R47, R0, R43, RZ ;  /* 0x0000002b002f7223 */ /* 0x000fe200000100ff */
[----:B------:R-:W2:Y:S01]  /*22f0*/  SHFL.DOWN PT, R38, R49, 0x1, 0x1f ;  /* 0x08201f0031267f89 */ /* 0x000ea200000e0000 */
[----:B------:R-:W-:Y:S01]  /*2300*/  FADD.FTZ R42, RZ, R43 ;  /* 0x0000002bff2a7221 */ /* 0x000fe20000010000 */
        /* <DEDUP_REMOVED lines=8> */
[----:B0-----:R-:W-:Y:S01]  /*2390*/  ULEA UR5, UR11, UR5, 0x18 ;  /* 0x000000050b057291 */ /* 0x001fe2000f8ec03f */
        /* <DEDUP_REMOVED lines=9> */
[----:B-1----:R-:W-:Y:S01]  /*2430*/  @!P0 FADD.FTZ R48, R48, R45 ;  /* 0x0000002d30308221 */ /* 0x002fe20000010000 */
[----:B------:R-:W-:Y:S01]  /*2440*/  FADD.FTZ R34, R37, R32 ;  /* 0x0000002025227221 */ /* 0x000fe20000010000 */
[----:B------:R-:W-:Y:S01]  /*2450*/  FADD.FTZ R46, R35, R30 ;  /* 0x0000001e232e7221 */ /* 0x000fe20000010000 */
[----:B------:R-:W-:Y:S01]  /*2460*/  FFMA.FTZ R47, R82, R31, R47 ;  /* 0x0000001f522f7223 */ /* 0x000fe2000001002f */
[----:B--2---:R-:W-:Y:S01]  /*2470*/  @!P0 FADD.FTZ R49, R49, R38 ;  /* 0x0000002631318221 */ /* 0x004fe20000010000 */
[----:B------:R-:W0:Y:S01]  /*2480*/  SHFL.DOWN PT, R45, R48, 0x2, 0x1f ;  /* 0x08401f00302d7f89 */ /* 0x000e2200000e0000 */
[----:B------:R-:W-:Y:S01]  /*2490*/  ISETP.GT.AND P0, PT, R52, 0x1d, PT ;  /* 0x0000001d3400780c */ /* 0x000fe20003f04270 */
[----:B------:R-:W-:Y:S01]  /*24a0*/  FFMA.FTZ R44, R83, R30, R44 ;  /* 0x0000001e532c7223 */ /* 0x000fe2000001002c */
[----:B------:R-:W-:Y:S01]  /*24b0*/  FADD.FTZ R33, R34, R31 ;  /* 0x0000001f22217221 */ /* 0x000fe20000010000 */
[----:B------:R-:W1:Y:S01]  /*24c0*/  SHFL.DOWN PT, R38, R49, 0x2, 0x1f ;  /* 0x08401f0031267f89 */ /* 0x000e6200000e0000 */
[----:B------:R-:W-:Y:S01]  /*24d0*/  FADD.FTZ R46, R46, R29 ;  /* 0x0000001d2e2e7221 */ /* 0x000fe20000010000 */
[----:B------:R-:W-:Y:S01]  /*24e0*/  FFMA.FTZ R44, R85, R29, R44 ;  /* 0x0000001d552c7223 */ /* 0x000fe2000001002c */
[C---:B------:R-:W-:Y:S01]  /*24f0*/  LEA R86, R70.reuse, UR5, 0x4 ;  /* 0x0000000546567c11 */ /* 0x040fe2000f8e20ff */
[----:B------:R-:W-:Y:S01]  /*2500*/  BSSY B0, `(.L_x_1432) ;  /* 0x000004b000007945 */ /* 0x000fe20003800000 */
[----:B------:R-:W-:-:S05]  /*2510*/  ISETP.GT.U32.AND P3, PT, R70, 0x13, PT ;  /* 0x000000134600780c */ /* 0x000fca0003f64070 */
        /* <DEDUP_REMOVED lines=12> */
[----:B------:R-:W-:Y:S01]  /*25e0*/  FADD.FTZ R47, R33, R28 ;  /* 0x0000001c212f7221 */ /* 0x000fe20000010000 */
[----:B-1----:R-:W-:-:S02]  /*25f0*/  @!P0 FADD.FTZ R49, R49, R38 ;  /* 0x0000002631318221 */ /* 0x002fc40000010000 */
[----:B------:R-:W0:Y:S01]  /*2600*/  SHFL.DOWN PT, R39, R48, 0x10, 0x1f ;  /* 0x0a001f0030277f89 */ /* 0x000e2200000e0000 */
[----:B------:R-:W-:-:S03]  /*2610*/  ISETP.GT.AND P0, PT, R52, 0xf, PT ;  /* 0x0000000f3400780c */ /* 0x000fc60003f04270 */
[----:B------:R-:W1:Y:S04]  /*2620*/  SHFL.DOWN PT, R38, R49, 0x10, 0x1f ;  /* 0x0a001f0031267f89 */ /* 0x000e6800000e0000 */
[----:B------:R2:W-:Y:S06]  /*2630*/  STS.128 [R86], R44 ;  /* 0x0000002c56007388 */ /* 0x0005ec0000000c00 */
[----:B0-----:R-:W-:Y:S01]  /*2640*/  @!P0 FADD.FTZ R48, R48, R39 ;  /* 0x0000002730308221 */ /* 0x001fe20000010000 */
[----:B-1----:R-:W-:Y:S01]  /*2650*/  @!P0 FADD.FTZ R49, R49, R38 ;  /* 0x0000002631318221 */ /* 0x002fe20000010000 */
[----:B------:R-:W-:-:S13]  /*2660*/  ISETP.NE.AND P0, PT, R52, RZ, PT ;  /* 0x000000ff3400720c */ /* 0x000fda0003f05270 */
[----:B------:R2:W-:Y:S01]  /*2670*/  @!P0 STS.64 [R2+0x18], R48 ;  /* 0x0000183002008388 */ /* 0x0005e20000000a00 */
[----:B------:R-:W-:Y:S06]  /*2680*/  BAR.SYNC.DEFER_BLOCKING 0x0 ;  /* 0x0000000000007b1d */ /* 0x000fec0000010000 */
[----:B------:R-:W-:Y:S05]  /*2690*/  @P2 BRA `(.L_x_1433) ;  /* 0x0000000000c42947 */ /* 0x000fea0003800000 */
[----:B------:R-:W-:-:S09]  /*26a0*/  ULEA UR5, UR11, UR6, 0x18 ;  /* 0x000000060b057291 */ /* 0x000fd2000f8ec03f */
[----:B------:R-:W0:Y:S04]  /*26b0*/  LDS.128 R36, [UR5+0x20] ;  /* 0x00002005ff247984 */ /* 0x000e280008000c00 */
[----:B------:R-:W2:Y:S04]  /*26c0*/  LDS.128 R32, [UR5+0x30] ;  /* 0x00003005ff207984 */ /* 0x000ea80008000c00 */
[----:B------:R-:W1:Y:S01]  /*26d0*/  LDS.128 R28, [UR5+0x40] ;  /* 0x00004005ff1c7984 */ /* 0x000e620008000c00 */
[----:B0-----:R-:W-:Y:S01]  /*26e0*/  FADD.FTZ R41, R48, R36 ;  /* 0x0000002430297221 */ /* 0x001fe20000010000 */
[----:B------:R-:W-:-:S03]  /*26f0*/  FADD.FTZ R36, R49, R37 ;  /* 0x0000002531247221 */ /* 0x000fc60000010000 */
[----:B------:R-:W-:Y:S01]  /*2700*/  FADD.FTZ R37, R41, R38 ;  /* 0x0000002629257221 */ /* 0x000fe20000010000 */
[----:B------:R-:W-:Y:S01]  /*2710*/  FADD.FTZ R36, R36, R39 ;  /* 0x0000002724247221 */ /* 0x000fe20000010000 */
[----:B------:R-:W0:Y:S02]  /*2720*/  LDS.128 R40, [UR5+0x50] ;  /* 0x00005005ff287984 */ /* 0x000e240008000c00 */
[----:B--2---:R-:W-:Y:S01]  /*2730*/  FADD.FTZ R49, R37, R32 ;  /* 0x0000002025317221 */ /* 0x004fe20000010000 */
[----:B------:R-:W-:Y:S02]  /*2740*/  FADD.FTZ R32, R36, R33 ;  /* 0x0000002124207221 */ /* 0x000fe40000010000 */
[----:B------:R-:W2:Y:S01]  /*2750*/  LDS.128 R36, [UR5+0x60] ;  /* 0x00006005ff247984 */ /* 0x000ea20008000c00 */
[----:B------:R-:W-:Y:S01]  /*2760*/  FADD.FTZ R49, R49, R34 ;  /* 0x0000002231317221 */ /* 0x000fe20000010000 */
[----:B------:R-:W-:Y:S02]  /*2770*/  FADD.FTZ R48, R32, R35 ;  /* 0x0000002320307221 */ /* 0x000fe40000010000 */
[----:B------:R-:W3:Y:S01]  /*2780*/  LDS.128 R32, [UR5+0x70] ;  /* 0x00007005ff207984 */ /* 0x000ee20008000c00 */
        /* <DEDUP_REMOVED lines=9> */
[----:B------:R-:W-:Y:S01]  /*2820*/  LDS.128 R40, [UR5+0xa0] ;  /* 0x0000a005ff287984 */ /* 0x000fe20008000c00 */
[----:B--2---:R-:W-:Y:S01]  /*2830*/  FADD.FTZ R49, R49, R36 ;  /* 0x0000002431317221 */ /* 0x004fe20000010000 */
[----:B------:R-:W-:-:S03]  /*2840*/  FADD.FTZ R48, R48, R37 ;  /* 0x0000002530307221 */ /* 0x000fc60000010000 */
[----:B------:R-:W-:Y:S01]  /*2850*/  FADD.FTZ R49, R49, R38 ;  /* 0x0000002631317221 */ /* 0x000fe20000010000 */
[----:B------:R-:W-:Y:S02]  /*2860*/  FADD.FTZ R48, R48, R39 ;  /* 0x0000002730307221 */ /* 0x000fe40000010000 */
[----:B------:R-:W0:Y:S01]  /*2870*/  LDS.128 R36, [UR5+0x90] ;  /* 0x00009005ff247984 */ /* 0x000e220008000c00 */
[----:B---3--:R-:W-:Y:S01]  /*2880*/  FADD.FTZ R93, R49, R32 ;  /* 0x00000020315d7221 */ /* 0x008fe20000010000 */
[----:B------:R-:W-:Y:S02]  /*2890*/  FADD.FTZ R32, R48, R33 ;  /* 0x0000002130207221 */ /* 0x000fe40000010000 */
[----:B------:R-:W2:Y:S01]  /*28a0*/  LDS.64 R48, [UR5+0xb0] ;  /* 0x0000b005ff307984 */ /* 0x000ea20008000a00 */
[----:B------:R-:W-:Y:S01]  /*28b0*/  FADD.FTZ R93, R93, R34 ;  /* 0x000000225d5d7221 */ /* 0x000fe20000010000 */
[----:B------:R-:W-:-:S03]  /*28c0*/  FADD.FTZ R32, R32, R35 ;  /* 0x0000002320207221 */ /* 0x000fc60000010000 */
        /* <DEDUP_REMOVED lines=12> */
[----:B--2---:R-:W-:Y:S01]  /*2990*/  FADD.FTZ R48, R93, R48 ;  /* 0x000000305d307221 */ /* 0x004fe20000010000 */
[----:B------:R-:W-:-:S07]  /*29a0*/  FADD.FTZ R49, R32, R49 ;  /* 0x0000003120317221 */ /* 0x000fce0000010000 */
.L_x_1433:
[----:B------:R-:W-:Y:S05]  /*29b0*/  BSYNC B0 ;  /* 0x0000000000007941 */ /* 0x000fea0003800000 */
.L_x_1432:
[----:B------:R-:W-:Y:S06]  /*29c0*/  BAR.SYNC.DEFER_BLOCKING 0x0 ;  /* 0x0000000000007b1d */ /* 0x000fec0000010000 */
[----:B------:R-:W-:Y:S04]  /*29d0*/  BSSY B0, `(.L_x_1434) ;  /* 0x000009d000007945 */ /* 0x000fe80003800000 */
[----:B------:R-:W-:Y:S05]  /*29e0*/  @P3 BRA `(.L_x_1435) ;  /* 0x00000008006c3947 */ /* 0x000fea0003800000 */
[----:B------:R-:W0:Y:S04]  /*29f0*/  LDS.128 R36, [R86+0x140] ;  /* 0x0001400056247984 */ /* 0x000e280000000c00 */
[----:B------:R-:W2:Y:S04]  /*2a00*/  LDS.128 R32, [R86+0x280] ;  /* 0x0002800056207984 */ /* 0x000ea80000000c00 */
[----:B------:R-:W1:Y:S01]  /*2a10*/  LDS.128 R28, [R86+0x3c0] ;  /* 0x0003c000561c7984 */ /* 0x000e620000000c00 */
[----:B0-----:R-:W-:Y:S01]  /*2a20*/  FADD.FTZ R41, R44, R36 ;  /* 0x000000242c297221 */ /* 0x001fe20000010000 */
[----:B------:R-:W-:Y:S01]  /*2a30*/  FADD.FTZ R36, R45, R37 ;  /* 0x000000252d247221 */ /* 0x000fe20000010000 */
[----:B------:R-:W-:Y:S01]  /*2a40*/  FADD.FTZ R37, R46, R38 ;  /* 0x000000262e257221 */ /* 0x000fe20000010000 */
[----:B------:R-:W-:Y:S01]  /*2a50*/  FADD.FTZ R38, R47, R39 ;  /* 0x000000272f267221 */ /* 0x000fe20000010000 */
[----:B--2---:R-:W-:Y:S01]  /*2a60*/  FADD.FTZ R45, R41, R32 ;  /* 0x00000020292d7221 */ /* 0x004fe20000010000 */
[----:B------:R-:W-:Y:S01]  /*2a70*/  FADD.FTZ R36, R36, R33 ;  /* 0x0000002124247221 */ /* 0x000fe20000010000 */
[----:B------:R-:W0:Y:S01]  /*2a80*/  LDS.128 R40, [R86+0x500] ;  /* 0x0005000056287984 */ /* 0x000e220000000c00 */
[----:B------:R-:W-:Y:S01]  /*2a90*/  FADD.FTZ R47, R37, R34 ;  /* 0x00000022252f7221 */ /* 0x000fe20000010000 */
[----:B------:R-:W-:Y:S01]  /*2aa0*/  FADD.FTZ R46, R38, R35 ;  /* 0x00000023262e7221 */ /* 0x000fe20000010000 */
[----:B-1----:R-:W-:Y:S01]  /*2ab0*/  FADD.FTZ R44, R36, R29 ;  /* 0x0000001d242c7221 */ /* 0x002fe20000010000 */
        /* <DEDUP_REMOVED lines=142> */
.L_x_1435:
[----:B------:R-:W-:Y:S05]  /*33a0*/  BSYNC B0 ;  /* 0x0000000000007941 */ /* 0x000fea0003800000 */
.L_x_1434:
[----:B------:R-:W0:Y:S01]  /*33b0*/  LDC R36, c[0x0][0xc] ;  /* 0x00000300ff247b82 */ /* 0x000e220000000800 */
[----:B------:R-:W-:Y:S01]  /*33c0*/  IMAD R87, R87, 0x14, R70 ;  /* 0x0000001457577824 */ /* 0x000fe200078e0246 */
[----:B------:R-:W-:Y:S06]  /*33d0*/  BSSY B0, `(.L_x_1436) ;  /* 0x0000010000007945 */ /* 0x000fec0003800000 */
[----:B------:R-:W1:Y:S01]  /*33e0*/  LDC.64 R30, c[0x0][0x268] ;  /* 0x00009a00ff1e7b82 */ /* 0x000e620000000a00 */
[----:B0-----:R-:W-:Y:S01]  /*33f0*/  ISETP.GE.U32.AND P0, PT, R36, 0x2, PT ;  /* 0x000000022400780c */ /* 0x001fe20003f06070 */
[----:B-1----:R-:W-:Y:S01]  /*3400*/  IMAD.WIDE R30, R87, 0x4, R30 ;  /* 0x00000004571e7825 */ /* 0x002fe200078e021e */
[----:B------:R-:W-:Y:S11]  /*3410*/  @P3 BRA `(.L_x_1437) ;  /* 0x00000000002c3947 */ /* 0x000ff60003800000 */
        /* <DEDUP_REMOVED lines=11> */
.L_x_1437:
[----:B------:R-:W-:Y:S05]  /*34d0*/  BSYNC B0 ;  /* 0x0000000000007941 */ /* 0x000fea0003800000 */
.L_x_1436:
[----:B------:R-:W-:Y:S05]  /*34e0*/  @!P0 BRA `(.L_x_1438) ;  /* 0x0000001000888947 */ /* 0x000fea0003800000 */
[----:B-1----:R-:W0:Y:S01]  /*34f0*/  LDC R38, c[0x0][0x10] ;  /* 0x00000400ff267b82 */ /* 0x002e220000000800 */
[----:B------:R-:W1:Y:S01]  /*3500*/  S2R R37, SR_CTAID.Y ;  /* 0x0000000000257919 */ /* 0x000e620000002600 */
[----:B------:R-:W-:-:S06]  /*3510*/  LOP3.LUT R31, R54, 0x1, RZ, 0xc0, !PT ;  /* 0x00000001361f7812 */ /* 0x000fcc00078ec0ff */
[----:B------:R-:W3:Y:S08]  /*3520*/  LDC.64 R28, c[0x0][0x258] ;  /* 0x00009600ff1c7b82 */ /* 0x000ef00000000a00 */
[----:B------:R-:W4:Y:S01]  /*3530*/  LDC.64 R42, c[0x0][0x260] ;  /* 0x00009800ff2a7b82 */ /* 0x000f220000000a00 */
[----:B0-----:R-:W-:-:S04]  /*3540*/  IMAD R31, R31, R38, RZ ;  /* 0x000000261f1f7224 */ /* 0x001fc800078e02ff */
[C---:B------:R-:W-:Y:S01]  /*3550*/  IMAD R30, R31.reuse, R36, RZ ;  /* 0x000000241f1e7224 */ /* 0x040fe200078e02ff */
[----:B-1----:R-:W-:-:S04]  /*3560*/  IADD3 R31, R31, R37, RZ ;  /* 0x000000251f1f7210 */ /* 0x002fc80007ffe0ff */
[----:B------:R-:W-:Y:S01]  /*3570*/  SHF.L.U32 R33, R30, 0x1, RZ ;  /* 0x000000011e217819 */ /* 0x000fe200000006ff */
[----:B---3--:R-:W-:-:S04]  /*3580*/  IMAD.WIDE.U32 R28, R31, 0x4, R28 ;  /* 0x000000041f1c7825 */ /* 0x008fc800078e001c */
[----:B----4-:R-:W-:Y:S01]  /*3590*/  IMAD.WIDE R42, R33, 0x4, R42 ;  /* 0x00000004212a7825 */ /* 0x010fe200078e022a */
[----:B------:R-:W-:Y:S06]  /*35a0*/  @P2 BRA `(.L_x_1439) ;  /* 0x0000000000602947 */ /* 0x000fec0003800000 */
[----:B------:R-:W0:Y:S01]  /*35b0*/  S2R R52, SR_LANEID ;  /* 0x0000000000347919 */ /* 0x000e220000000000 */
        /* <DEDUP_REMOVED lines=12> */
[----:B0-----:R-:W-:-:S13]  /*3680*/  ISETP.EQ.U32.AND P3, PT, R52, UR6, PT ;  /* 0x0000000634007c0c */ /* 0x001fda000bf62070 */
[----:B------:R-:W-:Y:S06]  /*3690*/  @P3 MEMBAR.ALL.GPU ;  /* 0x0000000000003992 */ /* 0x000fec000000a000 */
[----:B------:R-:W-:-:S00]  /*36a0*/  @P3 ERRBAR ;  /* 0x00000000000039ab */ /* 0x000fc00000000000 */
[----:B------:R-:W-:Y:S06]  /*36b0*/  @P3 CGAERRBAR ;  /* 0x00000000000035ab */ /* 0x000fec0000000000 */
[----:B------:R1:W-:Y:S01]  /*36c0*/  @P3 REDG.E.ADD.S32.STRONG.GPU desc[UR8][R28.64], R33 ;  /* 0x000000211c00398e */ /* 0x0003e2000c10e388 */
[----:B------:R-:W-:Y:S05]  /*36d0*/  @!P0 BRA `(.L_x_1439) ;  /* 0x0000000000148947 */ /* 0x000fea0003800000 */
.L_x_1440:
[----:B-1----:R-:W3:Y:S04]  /*36e0*/  LDG.E.STRONG.GPU R30, desc[UR8][R28.64] ;  /* 0x000000081c1e7981 */ /* 0x002ee8000c1ef900 */
[----:B---3--:R-:W-:Y:S01]  /*36f0*/  CCTL.IVALL ;  /* 0x00000000ff00798f */ /* 0x008fe20002000000 */
[----:B------:R-:W-:Y:S05]  /*3700*/  YIELD ;  /* 0x0000000000007946 */ /* 0x000fea0003800000 */
[----:B------:R-:W-:-:S13]  /*3710*/  ISETP.NE.AND P0, PT, R30, R35, PT ;  /* 0x000000231e00720c */ /* 0x000fda0003f05270 */
[----:B------:R-:W-:Y:S05]  /*3720*/  @P0 BRA `(.L_x_1440) ;  /* 0xfffffffc00ec0947 */ /* 0x000fea000383ffff */
.L_x_1439:
[----:B------:R-:W-:Y:S01]  /*3730*/  ISETP.NE.AND P0, PT, R36, RZ, PT ;  /* 0x000000ff2400720c */ /* 0x000fe20003f05270 */
[----:B------:R-:W-:Y:S05]  /*3740*/  WARPSYNC.ALL ;  /* 0x0000000000007948 */ /* 0x000fea0003800000 */
[----:B------:R-:W-:Y:S07]  /*3750*/  BAR.SYNC.DEFER_BLOCKING 0x0 ;  /* 0x0000000000007b1d */ /* 0x000fee0000010000 */
[----:B------:R-:W-:Y:S05]  /*3760*/  @!P0 BRA `(.L_x_1438) ;  /* 0x0000000c00e88947 */ /* 0x000fea0003800000 */
[----:B-1----:R-:W-:Y:S02]  /*3770*/  IADD3 R28, R36, -0x1, RZ ;  /* 0xffffffff241c7810 */ /* 0x002fe40007ffe0ff */
        /* <DEDUP_REMOVED lines=12> */
.L_x_1444:
        /* <DEDUP_REMOVED lines=115> */
.L_x_1443:
        /* <DEDUP_REMOVED lines=61> */
.L_x_1445:
[----:B------:R-:W-:-:S13]  /*4340*/  ISETP.NE.OR P0, PT, R39, RZ, P0 ;  /* 0x000000ff2700720c */ /* 0x000fda0000705670 */
[----:B------:R-:W-:Y:S05]  /*4350*/  @!P0 BRA `(.L_x_1441) ;  /* 0x00000000007c8947 */ /* 0x000fea0003800000 */
.L_x_1442:
        /* <DEDUP_REMOVED lines=31> */
.L_x_1441:
        /* <DEDUP_REMOVED lines=11> */
.L_x_1447:
[----:B------:R-:W-:Y:S05]  /*4600*/  BSYNC B0 ;  /* 0x0000000000007941 */ /* 0x000fea0003800000 */
.L_x_1446:
        /* <DEDUP_REMOVED lines=16> */
.L_x_1438:
[----:B------:R-:W0:Y:S01]  /*4710*/  S2UR UR6, SR_CgaCtaId ;  /* 0x00000000000679c3 */ /* 0x000e220000008800 */
[----:B------:R-:W-:Y:S01]  /*4720*/  UMOV UR5, 0x400 ;  /* 0x0000040000057882 */ /* 0x000fe20000000000 */
[----:B------:R-:W-:Y:S02]  /*4730*/  ULDC.64 UR14, c[0x0][0x290] ;  /* 0x0000a400000e7ab9 */ /* 0x000fe40000000a00 */
[----:B------:R-:W-:Y:S02]  /*4740*/  ISETP.GE.U32.AND P0, PT, R67, UR14, PT ;  /* 0x0000000e43007c0c */ /* 0x000fe4000bf06070 */
[----:B------:R-:W-:Y:S02]  /*4750*/  ISETP.GE.U32.AND P3, PT, R66, UR14, PT ;  /* 0x0000000e42007c0c */ /* 0x000fe4000bf66070 */
[----:B------:R-:W-:Y:S02]  /*4760*/  ISETP.GE.U32.AND P4, PT, R64, UR14, PT ;  /* 0x0000000e40007c0c */ /* 0x000fe4000bf86070 */
[----:B------:R-:W-:-:S04]  /*4770*/  ISETP.GE.AND.EX P3, PT, R61, UR15, PT, P3 ;  /* 0x0000000f3d007c0c */ /* 0x000fc8000bf66330 */
[----:B------:R-:W-:Y:S01]  /*4780*/  ISETP.GT.U32.OR P3, PT, R70, 0x27f, P3 ;  /* 0x0000027f4600780c */ /* 0x000fe20001f64470 */
[----:B0-----:R-:W-:-:S09]  /*4790*/  ULEA UR5, UR6, UR5, 0x18 ;  /* 0x0000000506057291 */ /* 0x001fd2000f8ec03f */
[----:B------:R-:W-:Y:S01]  /*47a0*/  @!P2 STS.64 [UR5+0xc0], R48 ;  /* 0x0000c030ff00a988 */ /* 0x000fe20008000a05 */
[----:B------:R-:W-:Y:S01]  /*47b0*/  BAR.SYNC.DEFER_BLOCKING 0x0 ;  /* 0x0000000000007b1d */ /* 0x000fe20000010000 */
[----:B------:R-:W-:Y:S02]  /*47c0*/  ISETP.GE.AND.EX P2, PT, R63, UR15, PT, P0 ;  /* 0x0000000f3f007c0c */ /* 0x000fe4000bf46300 */
[----:B------:R-:W-:Y:S02]  /*47d0*/  ISETP.GE.U32.AND P0, PT, R62, UR14, PT ;  /* 0x0000000e3e007c0c */ /* 0x000fe4000bf06070 */
[----:B------:R-:W-:Y:S01]  /*47e0*/  ISETP.GT.U32.OR P2, PT, R70, 0x27f, P2 ;  /* 0x0000027f4600780c */ /* 0x000fe20001744470 */
[----:B-1----:R-:W0:Y:S01]  /*47f0*/  LDS.64 R28, [UR5+0xc0] ;  /* 0x0000c005ff1c7984 */ /* 0x002e220008000a00 */
[----:B------:R-:W-:Y:S02]  /*4800*/  ULDC UR5, c[0x0][0x2bc] ;  /* 0x0000af0000057ab9 */ /* 0x000fe40000000800 */
[----:B0-----:R-:W-:Y:S01]  /*4810*/  FMUL.FTZ R32, R28, UR5 ;  /* 0x000000051c207c20 */ /* 0x001fe20008410000 */
        /* <DEDUP_REMOVED lines=20> */
.L_x_1448:
[----:B------:R-:W-:Y:S04]  /*4960*/  BSSY B0, `(.L_x_1449) ;  /* 0x0000013000007945 */ /* 0x000fe80003800000 */
[----:B------:R-:W-:Y:S05]  /*4970*/  @!P1 BRA `(.L_x_1450) ;  /* 0x0000000000449947 */ /* 0x000fea0003800000 */
[----:B------:R-:W-:Y:S01]  /*4980*/  ULDC.64 UR12, c[0x0][0x288] ;  /* 0x0000a200000c7ab9 */ /* 0x000fe20000000a00 */
[----:B------:R-:W-:Y:S01]  /*4990*/  MOV R28, R88 ;  /* 0x00000058001c7202 */ /* 0x000fe20000000f00 */
        /* <DEDUP_REMOVED lines=8> */
[----:B------:R-:W-:Y:S01]  /*4a20*/  FFMA.FTZ R13, R25, R13, -R0 ;  /* 0x0000000d190d7223 */ /* 0x000fe20000010800 */
[----:B------:R-:W-:Y:S02]  /*4a30*/  LEA R30, P6, R28, UR12, 0x2 ;  /* 0x0000000c1c1e7c11 */ /* 0x000fe4000f8c10ff */
[-C--:B------:R-:W-:Y:S01]  /*4a40*/  FMUL.FTZ R12, R73, R72.reuse ;  /* 0x00000048490c7220 */ /* 0x080fe20000410000 */
[----:B------:R-:W-:Y:S01]  /*4a50*/  IADD3 R31, R29, R31, RZ ;  /* 0x0000001f1d1f7210 */ /* 0x000fe20007ffe0ff */
[----:B------:R-:W-:-:S03]  /*4a60*/  FMUL.FTZ R13, R13, R72 ;  /* 0x000000480d0d7220 */ /* 0x000fc60000410000 */
[----:B------:R-:W-:-:S05]  /*4a70*/  LEA.HI.X R31, R28, UR13, R31, 0x2, P6 ;  /* 0x0000000d1c1f7c11 */ /* 0x000fca000b0f141f */
[----:B------:R0:W-:Y:S02]  /*4a80*/  STG.E.64 desc[UR8][R30.64], R12 ;  /* 0x0000000c1e007986 */ /* 0x0001e4000c101b08 */
.L_x_1450:
[----:B------:R-:W-:Y:S05]  /*4a90*/  BSYNC B0 ;  /* 0x0000000000007941 */ /* 0x000fea0003800000 */
.L_x_1449:
[----:B------:R-:W-:Y:S05]  /*4aa0*/  @!P5 BRA `(.L_x_1451) ;  /* 0x000000000048d947 */ /* 0x000fea0003800000 */
        /* <DEDUP_REMOVED lines=18> */
.L_x_1451:
[----:B------:R-:W-:Y:S04]  /*4bd0*/  BSSY B0, `(.L_x_1452) ;  /* 0x0000013000007945 */ /* 0x000fe80003800000 */
[----:B------:R-:W-:Y:S05]  /*4be0*/  @P2 BRA `(.L_x_1453) ;  /* 0x0000000000442947 */ /* 0x000fea0003800000 */
[----:B------:R-:W-:Y:S01]  /*4bf0*/  ULDC.64 UR12, c[0x0][0x288] ;  /* 0x0000a200000c7ab9 */ /* 0x000fe20000000a00 */
[----:B0-----:R-:W-:Y:S01]  /*4c00*/  MOV R12, R88 ;  /* 0x00000058000c7202 */ /* 0x001fe20000000f00 */
        /* <DEDUP_REMOVED lines=10> */
[C---:B------:R-:W-:Y:S01]  /*4cb0*/  LEA R8, P2, R12.reuse, UR12, 0x2 ;  /* 0x0000000c0c087c11 */ /* 0x040fe2000f8410ff */
[-C--:B------:R-:W-:Y:S02]  /*4cc0*/  FMUL.FTZ R6, R7, R72.reuse ;  /* 0x0000004807067220 */ /* 0x080fe40000410000 */
[----:B------:R-:W-:Y:S01]  /*4cd0*/  FMUL.FTZ R7, R13, R72 ;  /* 0x000000480d077220 */ /* 0x000fe20000410000 */
[----:B------:R-:W-:-:S05]  /*4ce0*/  LEA.HI.X R9, R12, UR13, R29, 0x2, P2 ;  /* 0x0000000d0c097c11 */ /* 0x000fca00090f141d */
[----:B------:R1:W-:Y:S04]  /*4cf0*/  STG.E.64 desc[UR8][R8.64], R6 ;  /* 0x0000000608007986 */ /* 0x0003e8000c101b08 */
.L_x_1453:
[----:B------:R-:W-:Y:S05]  /*4d00*/  BSYNC B0 ;  /* 0x0000000000007941 */ /* 0x000fea0003800000 */
.L_x_1452:
[----:B------:R-:W-:Y:S05]  /*4d10*/  @!P5 BRA `(.L_x_1454) ;  /* 0x000000000048d947 */ /* 0x000fea0003800000 */
[----:B------:R-:W-:Y:S01]  /*4d20*/  FFMA.FTZ R0, R75, R24, R26 ;  /* 0x000000184b007223 */ /* 0x000fe2000001001a */
[----:B-1----:R-:W-:-:S03]  /*4d30*/  FFMA.FTZ R6, R74, R25, R27 ;  /* 0x000000194a067223 */ /* 0x002fc6000001001b */
        /* <DEDUP_REMOVED lines=16> */
.L_x_1454:
        /* <DEDUP_REMOVED lines=19> */
.L_x_1456:
[----:B------:R-:W-:Y:S05]  /*4f70*/  BSYNC B0 ;  /* 0x0000000000007941 */ /* 0x000fea0003800000 */
.L_x_1455:
[----:B------:R-:W-:Y:S02]  /*4f80*/  ISETP.GE.U32.AND P2, PT, R60, UR14, PT ;  /* 0x0000000e3c007c0c */ /* 0x000fe4000bf46070 */
[----:B------:R-:W-:Y:S02]  /*4f90*/  ISETP.GE.U32.AND P3, PT, R58, UR14, PT ;  /* 0x0000000e3a007c0c */ /* 0x000fe4000bf66070 */
[----:B------:R-:W-:Y:S02]  /*4fa0*/  ISETP.GE.U32.AND P6, PT, R56, UR14, PT ;  /* 0x0000000e38007c0c */ /* 0x000fe4000bfc6070 */
[----:B------:R-:W-:Y:S02]  /*4fb0*/  ISETP.GE.AND.EX P4, PT, R59, UR15, PT, P4 ;  /* 0x0000000f3b007c0c */ /* 0x000fe4000bf86340 */
[----:B------:R-:W-:Y:S02]  /*4fc0*/  ISETP.GE.AND.EX P0, PT, R57, UR15, PT, P0 ;  /* 0x0000000f39007c0c */ /* 0x000fe4000bf06300 */
[----:B------:R-:W-:-:S02]  /*4fd0*/  ISETP.GE.AND.EX P2, PT, R55, UR15, PT, P2 ;  /* 0x0000000f37007c0c */ /* 0x000fc4000bf46320 */
[----:B------:R-:W-:Y:S02]  /*4fe0*/  ISETP.GE.AND.EX P3, PT, R53, UR15, PT, P3 ;  /* 0x0000000f35007c0c */ /* 0x000fe4000bf66330 */
[----:B------:R-:W-:Y:S02]  /*4ff0*/  ISETP.GE.AND.EX P6, PT, R51, UR15, PT, P6 ;  /* 0x0000000f33007c0c */ /* 0x000fe4000bfc6360 */
[C---:B------:R-:W-:Y:S02]  /*5000*/  ISETP.GT.U32.OR P4, PT, R70.reuse, 0x27f, P4 ;  /* 0x0000027f4600780c */ /* 0x040fe40002784470 */
[C---:B------:R-:W-:Y:S02]  /*5010*/  ISETP.GT.U32.OR P0, PT, R70.reuse, 0x27f, P0 ;  /* 0x0000027f4600780c */ /* 0x040fe40000704470 */
[C---:B------:R-:W-:Y:S02]  /*5020*/  ISETP.GT.U32.OR P2, PT, R70.reuse, 0x27f, P2 ;  /* 0x0000027f4600780c */ /* 0x040fe40001744470 */
[----:B------:R-:W-:-:S02]  /*5030*/  ISETP.GT.U32.OR P3, PT, R70, 0x27f, P3 ;  /* 0x0000027f4600780c */ /* 0x000fc40001f64470 */
[----:B------:R-:W-:Y:S01]  /*5040*/  ISETP.GT.U32.OR P6, PT, R70, 0x27f, P6 ;  /* 0x0000027f4600780c */ /* 0x000fe200037c4470 */
[----:B------:R-:W-:-:S12]  /*5050*/  @!P5 BRA `(.L_x_1457) ;  /* 0x000000000048d947 */ /* 0x000fd80003800000 */
[----:B------:R-:W-:Y:S01]  /*5060*/  FFMA.FTZ R0, R77, R24, R26 ;  /* 0x000000184d007223 */ /* 0x000fe2000001001a */
[----:B-1----:R-:W-:-:S03]  /*5070*/  FFMA.FTZ R6, R76, R25, R27 ;  /* 0x000000194c067223 */ /* 0x002fc6000001001b */
[----:B------:R-:W-:Y:S01]  /*5080*/  FMUL.FTZ R7, R0, -1.4426950216293334961 ;  /* 0xbfb8aa3b00077820 */ /* 0x000fe20000410000 */
[----:B---3--:R-:W-:-:S05]  /*5090*/  FMUL.FTZ R10, R6, -1.4426950216293334961 ;  /* 0xbfb8aa3b060a7820 */ /* 0x008fca0000410000 */
[----:B------:R-:W1:Y:S08]  /*50a0*/  MUFU.EX2 R7, R7 ;  /* 0x0000000700077308 */ /* 0x000e700000000800 */
[----:B------:R-:W3:Y:S01]  /*50b0*/  MUFU.EX2 R10, R10 ;  /* 0x0000000a000a7308 */ /* 0x000ee20000000800 */
[----:B-1----:R-:W-:-:S07]  /*50c0*/  FADD.FTZ R8, R7, 1 ;  /* 0x3f80000007087421 */ /* 0x002fce0000010000 */
[----:B------:R-:W1:Y:S01]  /*50d0*/  MUFU.RCP R9, R8 ;  /* 0x0000000800097308 */ /* 0x000e620000001000 */
[----:B---3--:R-:W-:-:S07]  /*50e0*/  FADD.FTZ R11, R10, 1 ;  /* 0x3f8000000a0b7421 */ /* 0x008fce0000010000 */
[----:B0-----:R-:W0:Y:S01]  /*50f0*/  MUFU.RCP R12, R11 ;  /* 0x0000000b000c7308 */ /* 0x001e220000001000 */
        /* <DEDUP_REMOVED lines=8> */
.L_x_1457:
        /* <DEDUP_REMOVED lines=12> */
[----:B---3--:R-:W-:Y:S01]  /*5240*/  FFMA.FTZ R11, R25, R15, -R76 ;  /* 0x0000000f190b7223 */ /* 0x008fe2000001084c */
[----:B------:R-:W-:Y:S02]  /*5250*/  LEA R8, P4, R6, UR12, 0x2 ;  /* 0x0000000c06087c11 */ /* 0x000fe4000f8810ff */
[-C--:B------:R-:W-:Y:S01]  /*5260*/  FMUL.FTZ R10, R77, R72.reuse ;  /* 0x000000484d0a7220 */ /* 0x080fe20000410000 */
[----:B------:R-:W-:Y:S01]  /*5270*/  IADD3 R59, R7, R59, RZ ;  /* 0x0000003b073b7210 */ /* 0x000fe20007ffe0ff */
[----:B------:R-:W-:-:S03]  /*5280*/  FMUL.FTZ R11, R11, R72 ;  /* 0x000000480b0b7220 */ /* 0x000fc60000410000 */
[----:B------:R-:W-:-:S05]  /*5290*/  LEA.HI.X R9, R6, UR13, R59, 0x2, P4 ;  /* 0x0000000d06097c11 */ /* 0x000fca000a0f143b */
[----:B------:R4:W-:Y:S02]  /*52a0*/  STG.E.64 desc[UR8][R8.64], R10 ;  /* 0x0000000a08007986 */ /* 0x0009e4000c101b08 */
.L_x_1459:
[----:B------:R-:W-:Y:S05]  /*52b0*/  BSYNC B0 ;  /* 0x0000000000007941 */ /* 0x000fea0003800000 */
.L_x_1458:
[----:B------:R-:W-:Y:S05]  /*52c0*/  @!P5 BRA `(.L_x_1460) ;  /* 0x000000000048d947 */ /* 0x000fea0003800000 */
[----:B------:R-:W-:Y:S01]  /*52d0*/  FFMA.FTZ R0, R79, R24, R26 ;  /* 0x000000184f007223 */ /* 0x000fe2000001001a */
[----:B-1----:R-:W-:-:S03]  /*52e0*/  FFMA.FTZ R6, R78, R25, R27 ;  /* 0x000000194e067223 */ /* 0x002fc6000001001b */
[----:B------:R-:W-:Y:S01]  /*52f0*/  FMUL.FTZ R7, R0, -1.4426950216293334961 ;  /* 0xbfb8aa3b00077820 */ /* 0x000fe20000410000 */
[----:B---34-:R-:W-:-:S05]  /*5300*/  FMUL.FTZ R10, R6, -1.4426950216293334961 ;  /* 0xbfb8aa3b060a7820 */ /* 0x018fca0000410000 */
        /* <DEDUP_REMOVED lines=14> */
.L_x_1460:
        /* <DEDUP_REMOVED lines=12> */
[----:B---34-:R-:W-:Y:S01]  /*54b0*/  FFMA.FTZ R11, R25, R17, -R78 ;  /* 0x00000011190b7223 */ /* 0x018fe2000001084e */
[----:B------:R-:W-:Y:S02]  /*54c0*/  LEA R8, P0, R6, UR12, 0x2 ;  /* 0x0000000c06087c11 */ /* 0x000fe4000f8010ff */
[-C--:B------:R-:W-:Y:S01]  /*54d0*/  FMUL.FTZ R10, R79, R72.reuse ;  /* 0x000000484f0a7220 */ /* 0x080fe20000410000 */
[----:B------:R-:W-:Y:S01]  /*54e0*/  IADD3 R57, R7, R57, RZ ;  /* 0x0000003907397210 */ /* 0x000fe20007ffe0ff */
[----:B------:R-:W-:-:S03]  /*54f0*/  FMUL.FTZ R11, R11, R72 ;  /* 0x000000480b0b7220 */ /* 0x000fc60000410000 */
[----:B------:R-:W-:-:S05]  /*5500*/  LEA.HI.X R9, R6, UR13, R57, 0x2, P0 ;  /* 0x0000000d06097c11 */ /* 0x000fca00080f1439 */
[----:B------:R1:W-:Y:S02]  /*5510*/  STG.E.64 desc[UR8][R8.64], R10 ;  /* 0x0000000a08007986 */ /* 0x0003e4000c101b08 */
.L_x_1462:
[----:B------:R-:W-:Y:S05]  /*5520*/  BSYNC B0 ;  /* 0x0000000000007941 */ /* 0x000fea0003800000 */
.L_x_1461:
        /* <DEDUP_REMOVED lines=19> */
.L_x_1463:
        /* <DEDUP_REMOVED lines=9> */
[----:B---34-:R-:W-:Y:S01]  /*56f0*/  IMAD.WIDE.U32 R8, R60, UR12, R6 ;  /* 0x0000000c3c087c25 */ /* 0x018fe2000f8e0006 */
        /* <DEDUP_REMOVED lines=9> */
.L_x_1465:
[----:B------:R-:W-:Y:S05]  /*5790*/  BSYNC B0 ;  /* 0x0000000000007941 */ /* 0x000fea0003800000 */
.L_x_1464:
        /* <DEDUP_REMOVED lines=19> */
.L_x_1466:
        /* <DEDUP_REMOVED lines=19> */
.L_x_1468:
[----:B------:R-:W-:Y:S05]  /*5a00*/  BSYNC B0 ;  /* 0x0000000000007941 */ /* 0x000fea0003800000 */
.L_x_1467:
[----:B------:R-:W-:Y:S05]  /*5a10*/  @!P5 BRA `(.L_x_1469) ;  /* 0x000000000048d947 */ /* 0x000fea0003800000 */
[----:B------:R-:W-:Y:S01]  /*5a20*/  FFMA.FTZ R26, R85, R24, R26 ;  /* 0x00000018551a7223 */ /* 0x000fe2000001001a */
[----:B------:R-:W-:-:S03]  /*5a30*/  FFMA.FTZ R27, R84, R25, R27 ;  /* 0x00000019541b7223 */ /* 0x000fc6000001001b */
[----:B------:R-:W-:Y:S01]  /*5a40*/  FMUL.FTZ R0, R26, -1.4426950216293334961 ;  /* 0xbfb8aa3b1a007820 */ /* 0x000fe20000410000 */
[----:B-1-34-:R-:W-:-:S05]  /*5a50*/  FMUL.FTZ R8, R27, -1.4426950216293334961 ;  /* 0xbfb8aa3b1b087820 */ /* 0x01afca0000410000 */
[----:B------:R-:W1:Y:S08]  /*5a60*/  MUFU.EX2 R0, R0 ;  /* 0x0000000000007308 */ /* 0x000e700000000800 */
[----:B------:R-:W3:Y:S01]  /*5a70*/  MUFU.EX2 R8, R8 ;  /* 0x0000000800087308 */ /* 0x000ee20000000800 */
[----:B-1----:R-:W-:-:S07]  /*5a80*/  FADD.FTZ R6, R0, 1 ;  /* 0x3f80000000067421 */ /* 0x002fce0000010000 */
[----:B------:R-:W1:Y:S01]  /*5a90*/  MUFU.RCP R7, R6 ;  /* 0x0000000600077308 */ /* 0x000e620000001000 */
[----:B---3--:R-:W-:-:S07]  /*5aa0*/  FADD.FTZ R9, R8, 1 ;  /* 0x3f80000008097421 */ /* 0x008fce0000010000 */
        /* <DEDUP_REMOVED lines=9> */
.L_x_1469:
[----:B------:R-:W-:Y:S04]  /*5b40*/  BSSY B0, `(.L_x_1470) ;  /* 0x0000012000007945 */ /* 0x000fe80003800000 */
        /* <DEDUP_REMOVED lines=11> */
[-C--:B------:R-:W-:Y:S01]  /*5c00*/  FMUL.FTZ R22, R85, R72.reuse ;  /* 0x0000004855167220 */ /* 0x080fe20000410000 */
[----:B-1----:R-:W-:Y:S01]  /*5c10*/  LEA R6, P0, R88, UR12, 0x2 ;  /* 0x0000000c58067c11 */ /* 0x002fe2000f8010ff */
[----:B------:R-:W-:Y:S01]  /*5c20*/  FMUL.FTZ R23, R23, R72 ;  /* 0x0000004817177220 */ /* 0x000fe20000410000 */
[----:B------:R-:W-:-:S04]  /*5c30*/  IADD3 R51, R89, R51, RZ ;  /* 0x0000003359337210 */ /* 0x000fc80007ffe0ff */
[----:B------:R-:W-:-:S05]  /*5c40*/  LEA.HI.X R7, R88, UR13, R51, 0x2, P0 ;  /* 0x0000000d58077c11 */ /* 0x000fca00080f1433 */
[----:B------:R1:W-:Y:S02]  /*5c50*/  STG.E.64 desc[UR8][R6.64], R22 ;  /* 0x0000001606007986 */ /* 0x0003e4000c101b08 */
.L_x_1471:
[----:B------:R-:W-:Y:S05]  /*5c60*/  BSYNC B0 ;  /* 0x0000000000007941 */ /* 0x000fea0003800000 */
.L_x_1470:
[----:B------:R-:W5:Y:S01]  /*5c70*/  LDC R0, c[0x0][0x10] ;  /* 0x00000400ff007b82 */ /* 0x000f620000000800 */
[----:B------:R-:W-:Y:S02]  /*5c80*/  IADD3 R54, R54, 0x1, RZ ;  /* 0x0000000136367810 */ /* 0x000fe40007ffe0ff */
[----:B-----5:R-:W-:-:S04]  /*5c90*/  IADD3 R69, R0, R69, RZ ;  /* 0x0000004500457210 */ /* 0x020fc80007ffe0ff */
[----:B------:R-:W-:-:S13]  /*5ca0*/  ISETP.GE.AND P0, PT, R69, UR4, PT ;  /* 0x0000000445007c0c */ /* 0x000fda000bf06270 */
[----:B------:R-:W-:Y:S05]  /*5cb0*/  @!P0 BRA `(.L_x_1472) ;  /* 0xffffffa400a08947 */ /* 0x000fea000383ffff */
.L_x_1421:
[----:B------:R-:W5:Y:S01]  /*5cc0*/  LDC R4, c[0x0][0xc] ;  /* 0x00000300ff047b82 */ /* 0x000f620000000800 */
[----:B------:R-:W-:Y:S01]  /*5cd0*/  ISETP.NE.AND P1, PT, R70, RZ, PT ;  /* 0x000000ff4600720c */ /* 0x000fe20003f25270 */
[----:B------:R-:W-:Y:S06]  /*5ce0*/  BSSY B0, `(.L_x_1473) ;  /* 0x0000011000007945 */ /* 0x000fec0003800000 */
[----:B-1----:R-:W1:Y:S08]  /*5cf0*/  LDC R7, c[0x0][0x10] ;  /* 0x00000400ff077b82 */ /* 0x002e700000000800 */
[----:B--2---:R-:W2:Y:S01]  /*5d00*/  LDC.64 R2, c[0x0][0x258] ;  /* 0x00009600ff027b82 */ /* 0x004ea20000000a00 */
[----:B-----5:R-:W-:-:S02]  /*5d10*/  ISETP.NE.AND P0, PT, R4, 0x1, PT ;  /* 0x000000010400780c */ /* 0x020fc40003f05270 */
[----:B-1----:R-:W-:-:S04]  /*5d20*/  SHF.L.U32 R0, R7, 0x1, RZ ;  /* 0x0000000107007819 */ /* 0x002fc800000006ff */
[----:B------:R-:W-:-:S05]  /*5d30*/  SEL R5, R0, RZ, P0 ;  /* 0x000000ff00057207 */ /* 0x000fca0000000000 */
[----:B--2---:R-:W-:Y:S01]  /*5d40*/  IMAD.WIDE.U32 R2, R5, 0x4, R2 ;  /* 0x0000000405027825 */ /* 0x004fe200078e0002 */
        /* <DEDUP_REMOVED lines=10> */
.L_x_1474:
[----:B------:R-:W-:Y:S05]  /*5df0*/  BSYNC B0 ;  /* 0x0000000000007941 */ /* 0x000fea0003800000 */
.L_x_1473:
        /* <DEDUP_REMOVED lines=11> */
.L_x_1476:
[----:B------:R-:W2:Y:S04]  /*5eb0*/  LDG.E.STRONG.GPU R5, desc[UR8][R2.64] ;  /* 0x0000000802057981 */ /* 0x000ea8000c1ef900 */
[----:B--2---:R-:W-:Y:S01]  /*5ec0*/  CCTL.IVALL ;  /* 0x00000000ff00798f */ /* 0x004fe20002000000 */
[----:B------:R-:W-:Y:S05]  /*5ed0*/  YIELD ;  /* 0x0000000000007946 */ /* 0x000fea0003800000 */
[----:B------:R-:W-:-:S13]  /*5ee0*/  ISETP.NE.AND P0, PT, R5, R0, PT ;  /* 0x000000000500720c */ /* 0x000fda0003f05270 */
[----:B------:R-:W-:Y:S05]  /*5ef0*/  @P0 BRA `(.L_x_1476) ;  /* 0xfffffffc00ec0947 */ /* 0x000fea000383ffff */
.L_x_1475:
        /* <DEDUP_REMOVED lines=23> */
[----:B0-----:R-:W-:-:S07]  /*6070*/  SHF.L.U64.HI R31, R29, 0x2, R2 ;  /* 0x000000021d1f7819 */ /* 0x001fce0000010202 */
.L_x_1477:
[----:B------:R-:W-:-:S04]  /*6080*/  LEA R6, P0, R70, UR4, 0x2 ;  /* 0x0000000446067c11 */ /* 0x000fc8000f8010ff */
[----:B------:R-:W-:Y:S02]  /*6090*/  LEA.HI.X R7, R70, UR5, R0, 0x2, P0 ;  /* 0x0000000546077c11 */ /* 0x000fe400080f1400 */
[-C--:B---34-:R-:W-:Y:S02]  /*60a0*/  LEA R8, P0, R25, R6.reuse, 0x2 ;  /* 0x0000000619087211 */ /* 0x098fe400078010ff */
[-C--:B------:R-:W-:Y:S01]  /*60b0*/  LEA R12, P1, R22, R6.reuse, 0x2 ;  /* 0x00000006160c7211 */ /* 0x080fe200078210ff */
[----:B0-----:R-:W3:Y:S01]  /*60c0*/  LDG.E R18, desc[UR8][R6.64] ;  /* 0x0000000806127981 */ /* 0x001ee2000c1e1900 */
        /* <DEDUP_REMOVED lines=18> */
.L_x_1478:
        /* <DEDUP_REMOVED lines=9> */
.L_x_3250:


//--------------------- .text._Z35group_norm_nhwc_bwd_one_pass_kernelI11Fp32IOFp32WLi512ELi40ELi640EEv26Group_norm_nhwc_bwd_params --------------------------
	.section	.text._Z35group_norm_nhwc_bwd_one_pass_kernelI11Fp32IOFp32WLi512ELi40ELi640EEv26Group_norm_nhwc_bwd_params,"ax",@progbits
	.align	128
        .global         _Z35group_norm_nhwc_bwd_one_pass_kernelI11Fp32IOFp32WLi512ELi40ELi640EEv26Group_norm_nhwc_bwd_params
        .type           _Z35group_norm_nhwc_bwd_one_pass_kernelI11Fp32IOFp32WLi512ELi40ELi640EEv26Group_norm_nhwc_bwd_params,@function
        .size           _Z35group_norm_nhwc_bwd_one_pass_kernelI11Fp32IOFp32WLi512ELi40ELi640EEv26Group_norm_nhwc_bwd_params,(.L_x_3251 - _Z35group_norm_nhwc_bwd_one_pass_kernelI11Fp32IOFp32WLi512ELi40ELi640EEv26Group_norm_nhwc_bwd_params)
        .other          _Z35group_norm_nhwc_bwd_one_pass_kernelI11Fp32IOFp32WLi512ELi40ELi640EEv26Group_norm_nhwc_bwd_params,@"STO_CUDA_ENTRY STV_DEFAULT"
_Z35group_norm_nhwc_bwd_one_pass_kernelI11Fp32IOFp32WLi512ELi40ELi640EEv26Group_norm_nhwc_bwd_params:
.text._Z35group_norm_nhwc_bwd_one_pass_kernelI11Fp32IOFp32WLi512ELi40ELi640EEv26Group_norm_nhwc_bwd_params:
        /* <DEDUP_REMOVED lines=13> */
[----:B------:R-:W-:Y:S01]  /*00d0*/  ULDC.64 UR10, c[0x0][0x288] ;  /* 0x0000a200000a7ab9 */ /* 0x000fe20000000a00 */
[----:B------:R-:W-:Y:S01]  /*00e0*/  UMOV UR6, 0x400 ;  /* 0x0000040000067882 */ /* 0x000fe20000000000 */
        /* <DEDUP_REMOVED lines=9> */
[----:B------:R-:W-:Y:S01]  /*0180*/  ULDC.64 UR14, c[0x0][0x290] ;  /* 0x0000a400000e7ab9 */ /* 0x000fe20000000a00 */
[----:B------:R-:W-:Y:S01]  /*0190*/  ULEA.HI UR10, UP0, UR12, UR4, URZ, 0x1 ;  /* 0x000000040c0a7291 */ /* 0x000fe2000f81083f */
[----:B------:R-:W-:Y:S01]  /*01a0*/  SHF.L.U32 R86, R86, 0x1, RZ ;  /* 0x0000000156567819 */ /* 0x000fe200000006ff */
[----:B------:R-:W-:Y:S02]  /*01b0*/  USHF.R.S64 UR9, UR9, 0x1, UR11 ;  /* 0x0000000109097899 */ /* 0x000fe4000800100b */
[----:B------:R-:W-:Y:S02]  /*01c0*/  UIADD3.X UR12, URZ, UR12, URZ, UP0, !UPT ;  /* 0x0000000c3f0c7290 */ /* 0x000fe400087fe43f */
[----:B------:R-:W-:-:S02]  /*01d0*/  USHF.R.S32.HI UR11, URZ, 0x1, UR11 ;  /* 0x000000013f0b7899 */ /* 0x000fc4000801140b */
[----:B------:R-:W-:Y:S02]  /*01e0*/  USHF.R.S64 UR10, UR10, 0x1, UR12 ;  /* 0x000000010a0a7899 */ /* 0x000fe4000800100c */
[----:B------:R-:W-:Y:S02]  /*01f0*/  USHF.R.S32.HI UR12, URZ, 0x1, UR12 ;  /* 0x000000013f0c7899 */ /* 0x000fe4000801140c */
[----:B------:R-:W-:Y:S01]  /*0200*/  USHF.L.U64.HI UR11, UR9, 0x2, UR11 ;  /* 0x00000002090b7899 */ /* 0x000fe2000801020b */
[----:B0-----:R-:W-:Y:S01]  /*0210*/  IMAD R2, R4, UR24, R3 ;  /* 0x0000001804027c24 */ /* 0x001fe2000f8e0203 */
[----:B------:R-:W-:Y:S01]  /*0220*/  SHF.R.S32.HI R3, RZ, 0x1f, R0 ;  /* 0x0000001fff037819 */ /* 0x000fe20000011400 */
[----:B------:R-:W-:Y:S01]  /*0230*/  USHF.L.U64.HI UR12, UR10, 0x2, UR12 ;  /* 0x000000020a0c7899 */ /* 0x000fe2000801020c */
[----:B------:R-:W-:Y:S02]  /*0240*/  ULDC.U8 UR25, c[0x0][0x2a4] ;  /* 0x0000a90000197ab9 */ /* 0x000fe40000000000 */
[----:B------:R-:W-:Y:S01]  /*0250*/  LEA.HI R3, R3, R0, RZ, 0x5 ;  /* 0x0000000003037211 */ /* 0x000fe200078f28ff */
[----:B------:R-:W-:Y:S01]  /*0260*/  UMOV UR4, URZ ;  /* 0x0000003f00047c82 */ /* 0x000fe20008000000 */
[----:B------:R-:W-:Y:S01]  /*0270*/  ISETP.GE.U32.AND P1, PT, R2, UR14, PT ;  /* 0x0000000e02007c0c */ /* 0x000fe2000bf26070 */
[----:B-1----:R-:W-:Y:S01]  /*0280*/  ULEA UR6, UR7, UR6, 0x18 ;  /* 0x0000000607067291 */ /* 0x002fe2000f8ec03f */
[----:B------:R-:W-:-:S02]  /*0290*/  SHF.R.S32.HI R3, RZ, 0x5, R3 ;  /* 0x00000005ff037819 */ /* 0x000fc40000011403 */
[----:B------:R-:W-:Y:S02]  /*02a0*/  SHF.R.S32.HI R5, RZ, 0x1f, R2 ;  /* 0x0000001fff057819 */ /* 0x000fe40000011402 */
[C---:B------:R-:W-:Y:S02]  /*02b0*/  IADD3 R4, R2.reuse, 0x20, RZ ;  /* 0x0000002002047810 */ /* 0x040fe40007ffe0ff */
[----:B------:R-:W-:Y:S02]  /*02c0*/  LEA R3, R3, UR6, 0x3 ;  /* 0x0000000603037c11 */ /* 0x000fe4000f8e18ff */
[----:B------:R-:W-:Y:S02]  /*02d0*/  ISETP.GE.AND.EX P1, PT, R5, UR15, PT, P1 ;  /* 0x0000000f05007c0c */ /* 0x000fe4000bf26310 */
[----:B------:R-:W-:Y:S01]  /*02e0*/  IADD3 R5, R2, 0x60, RZ ;  /* 0x0000006002057810 */ /* 0x000fe20007ffe0ff */
[----:B------:R0:W-:Y:S01]  /*02f0*/  STL [R1], R3 ;  /* 0x0000000301007387 */ /* 0x0001e20000100800 */
[----:B------:R-:W-:-:S02]  /*0300*/  ISETP.LT.U32.AND P1, PT, R0, 0x280, !P1 ;  /* 0x000002800000780c */ /* 0x000fc40004f21070 */
[C---:B------:R-:W-:Y:S02]  /*0310*/  IADD3 R4, R2.reuse, 0x80, RZ ;  /* 0x0000008002047810 */ /* 0x040fe40007ffe0ff */
[C---:B0-----:R-:W-:Y:S02]  /*0320*/  IADD3 R3, R2.reuse, 0x40, RZ ;  /* 0x0000004002037810 */ /* 0x041fe40007ffe0ff */
[----:B------:R-:W-:-:S07]  /*0330*/  IADD3 R3, R2, 0xa0, RZ ;  /* 0x000000a002037810 */ /* 0x000fce0007ffe0ff */
.L_x_1562:
[----:B------:R-:W-:Y:S01]  /*0340*/  ULDC UR14, c[0x0][0x2a0] ;  /* 0x0000a800000e7ab9 */ /* 0x000fe20000000800 */
[----:B0-----:R-:W-:Y:S01]  /*0350*/  IABS R5, UR8 ;  /* 0x0000000800057c13 */ /* 0x001fe20008000000 */
[----:B------:R-:W-:Y:S01]  /*0360*/  UMOV UR6, URZ ;  /* 0x0000003f00067c82 */ /* 0x000fe20008000000 */
[----:B------:R-:W-:Y:S01]  /*0370*/  MOV R3, UR14 ;  /* 0x0000000e00037c02 */ /* 0x000fe20008000f00 */
[----:B------:R-:W-:Y:S01]  /*0380*/  UISETP.GE.AND UP4, UPT, UR8, URZ, UPT ;  /* 0x0000003f0800728c */ /* 0x000fe2000bf86270 */
[----:B------:R-:W-:Y:S01]  /*0390*/  R2UR UR13, R5 ;  /* 0x00000000050d72ca */ /* 0x000fe200000e0000 */
[----:B------:R-:W-:Y:S01]  /*03a0*/  UISETP.NE.AND UP0, UPT, UR14, URZ, UPT ;  /* 0x0000003f0e00728c */ /* 0x000fe2000bf05270 */
[----:B------:R-:W-:Y:S01]  /*03b0*/  IABS R3, R3 ;  /* 0x0000000300037213 */ /* 0x000fe20000000000 */
[----:B------:R-:W-:Y:S01]  /*03c0*/  ULDC.64 UR18, c[0x0][0x290] ;  /* 0x0000a40000127ab9 */ /* 0x000fe20000000a00 */
[----:B--23--:R-:W-:Y:S01]  /*03d0*/  IADD3 R13, R2, 0x140, RZ ;  /* 0x00000140020d7810 */ /* 0x00cfe20007ffe0ff */
[----:B------:R-:W0:Y:S01]  /*03e0*/  @P1 LDC.64 R8, c[0x0][0x288] ;  /* 0x0000a200ff081b82 */ /* 0x000e220000000a00 */
[----:B------:R-:W-:-:S02]  /*03f0*/  R2UR UR15, R3 ;  /* 0x00000000030f72ca */ /* 0x000fc400000e0000 */
[----:B------:R-:W-:Y:S02]  /*0400*/  CS2R R54, SRZ ;  /* 0x0000000000367805 */ /* 0x000fe4000001ff00 */
[----:B------:R-:W-:Y:S02]  /*0410*/  ISETP.GE.U32.AND P2, PT, R13, UR18, PT ;  /* 0x000000120d007c0c */ /* 0x000fe4000bf46070 */
[----:B------:R-:W-:Y:S02]  /*0420*/  SHF.R.S32.HI R5, RZ, 0x1f, R13 ;  /* 0x0000001fff057819 */ /* 0x000fe4000001140d */
[C---:B------:R-:W-:Y:S01]  /*0430*/  IADD3 R35, R2.reuse, 0xc0, RZ ;  /* 0x000000c002237810 */ /* 0x040fe20007ffe0ff */
[----:B-1--4-:R-:W1:Y:S01]  /*0440*/  @P1 LDC.64 R14, c[0x0][0x228] ;  /* 0x00008a00ff0e1b82 */ /* 0x012e620000000a00 */
[----:B------:R-:W-:Y:S02]  /*0450*/  ISETP.GE.AND.EX P2, PT, R5, UR19, PT, P2 ;  /* 0x0000001305007c0c */ /* 0x000fe4000bf46320 */
[----:B------:R-:W-:-:S02]  /*0460*/  IADD3 R37, R2, 0xe0, RZ ;  /* 0x000000e002257810 */ /* 0x000fc40007ffe0ff */
[----:B------:R-:W-:Y:S01]  /*0470*/  ISETP.GT.U32.OR P2, PT, R0, 0x27f, P2 ;  /* 0x0000027f0000780c */ /* 0x000fe20001744470 */
[----:B------:R-:W2:Y:S01]  /*0480*/  I2F.RP R3, UR15 ;  /* 0x0000000f00037d06 */ /* 0x000ea20008209400 */
[----:B------:R-:W-:Y:S01]  /*0490*/  ISETP.GE.U32.AND P5, PT, R35, UR18, PT ;  /* 0x0000001223007c0c */ /* 0x000fe2000bfa6070 */
[----:B------:R-:W3:Y:S01]  /*04a0*/  @P1 LDC.64 R68, c[0x0][0x230] ;  /* 0x00008c00ff441b82 */ /* 0x000ee20000000a00 */
[----:B------:R-:W-:Y:S02]  /*04b0*/  SHF.R.S32.HI R17, RZ, 0x1f, R35 ;  /* 0x0000001fff117819 */ /* 0x000fe40000011423 */
[----:B------:R-:W-:Y:S02]  /*04c0*/  ISETP.GE.U32.AND P4, PT, R37, UR18, PT ;  /* 0x0000001225007c0c */ /* 0x000fe4000bf86070 */
[----:B------:R-:W-:Y:S02]  /*04d0*/  SHF.R.S32.HI R27, RZ, 0x1f, R37 ;  /* 0x0000001fff1b7819 */ /* 0x000fe40000011425 */
[----:B------:R-:W-:-:S02]  /*04e0*/  SHF.R.S32.HI R7, RZ, 0x1f, R2 ;  /* 0x0000001fff077819 */ /* 0x000fc40000011402 */
[----:B------:R-:W-:Y:S01]  /*04f0*/  ISETP.GE.AND.EX P5, PT, R17, UR19, PT, P5 ;  /* 0x0000001311007c0c */ /* 0x000fe2000bfa6350 */
[----:B------:R-:W4:Y:S01]  /*0500*/  @!P2 LDC.64 R20, c[0x0][0x288] ;  /* 0x0000a200ff14ab82 */ /* 0x000f220000000a00 */
[----:B------:R-:W-:Y:S01]  /*0510*/  ISETP.GE.AND.EX P4, PT, R27, UR19, PT, P4 ;  /* 0x000000131b007c0c */ /* 0x000fe2000bf86340 */
[----:B--2---:R-:W2:Y:S01]  /*0520*/  MUFU.RCP R3, R3 ;  /* 0x0000000300037308 */ /* 0x004ea20000001000 */
[C---:B------:R-:W-:Y:S02]  /*0530*/  ISETP.GT.U32.OR P5, PT, R0.reuse, 0x27f, P5 ;  /* 0x0000027f0000780c */ /* 0x040fe40002fa4470 */
[----:B------:R-:W-:-:S03]  /*0540*/  ISETP.GT.U32.OR P4, PT, R0, 0x27f, P4 ;  /* 0x0000027f0000780c */ /* 0x000fc60002784470 */
[----:B------:R-:W3:Y:S01]  /*0550*/  @!P2 LDC.64 R10, c[0x0][0x230] ;  /* 0x00008c00ff0aab82 */ /* 0x000ee20000000a00 */
[C---:B------:R-:W-:Y:S02]  /*0560*/  IADD3 R39, R2.reuse, 0x120, RZ ;  /* 0x0000012002277810 */ /* 0x040fe40007ffe0ff */
[----:B------:R-:W-:-:S05]  /*0570*/  IADD3 R41, R2, 0x160, RZ ;  /* 0x0000016002297810 */ /* 0x000fca0007ffe0ff */
[----:B------:R-:W3:Y:S01]  /*0580*/  @!P2 LDC.64 R18, c[0x0][0x228] ;  /* 0x00008a00ff12ab82 */ /* 0x000ee20000000a00 */
[----:B--2---:R-:W-:Y:S02]  /*0590*/  IADD3 R4, R3, 0xffffffe, RZ ;  /* 0x0ffffffe03047810 */ /* 0x004fe40007ffe0ff */
[----:B------:R-:W-:-:S05]  /*05a0*/  SHF.R.S32.HI R3, RZ, 0x1f, R86 ;  /* 0x0000001fff037819 */ /* 0x000fca0000011456 */
[----:B------:R-:W2:Y:S01]  /*05b0*/  @!P5 LDC.64 R24, c[0x0][0x288] ;  /* 0x0000a200ff18db82 */ /* 0x000ea20000000a00 */
[----:B------:R-:W0:Y:S07]  /*05c0*/  F2I.FTZ.U32.TRUNC.NTZ R4, R4 ;  /* 0x0000000400047305 */ /* 0x000e2e000021f000 */
[----:B------:R-:W1:Y:S01]  /*05d0*/  @!P4 LDC.64 R22, c[0x0][0x288] ;  /* 0x0000a200ff16cb82 */ /* 0x000e620000000a00 */
[----:B0-----:R-:W-:Y:S01]  /*05e0*/  R2UR UR7, R4 ;  /* 0x00000000040772ca */ /* 0x001fe200000e0000 */
[----:B--2---:R-:W-:-:S04]  /*05f0*/  @!P5 IMAD R16, R17, R24, RZ ;  /* 0x000000181110d224 */ /* 0x004fc800078e02ff */
[----:B------:R-:W-:-:S08]  /*0600*/  @!P5 IMAD R33, R35, R25, R16 ;  /* 0x000000192321d224 */ /* 0x000fd000078e0210 */
[----:B------:R-:W-:Y:S01]  /*0610*/  UIADD3 UR5, URZ, -UR7, URZ ;  /* 0x800000073f057290 */ /* 0x000fe2000fffe03f */
[----:B------:R-:W0:Y:S01]  /*0620*/  @!P4 LDC.64 R16, c[0x0][0x228] ;  /* 0x00008a00ff10cb82 */ /* 0x000e220000000a00 */
[----:B-1----:R-:W-:Y:S02]  /*0630*/  @!P4 IMAD R30, R27, R22, RZ ;  /* 0x000000161b1ec224 */ /* 0x002fe400078e02ff */
[----:B------:R-:W-:-:S04]  /*0640*/  UIMAD UR5, UR5, UR15, URZ ;  /* 0x0000000f050572a4 */ /* 0x000fc8000f8e023f */
[----:B------:R-:W-:-:S04]  /*0650*/  UIMAD.WIDE.U32 UR6, UR7, UR5, UR6 ;  /* 0x00000005070672a5 */ /* 0x000fc8000f8e0006 */
[----:B------:R-:W-:-:S04]  /*0660*/  UIMAD.WIDE.U32 UR6, UR7, UR13, URZ ;  /* 0x0000000d070672a5 */ /* 0x000fc8000f8e003f */
[----:B------:R-:W-:-:S04]  /*0670*/  UIADD3 UR5, -UR7, URZ, URZ ;  /* 0x0000003f07057290 */ /* 0x000fc8000fffe13f */
[----:B------:R-:W-:Y:S02]  /*0680*/  UIMAD UR5, UR15, UR5, UR13 ;  /* 0x000000050f0572a4 */ /* 0x000fe4000f8e020d */
[----:B------:R-:W-:Y:S02]  /*0690*/  ULOP3.LUT UR13, URZ, UR14, URZ, 0x33, !UPT ;  /* 0x0000000e3f0d7292 */ /* 0x000fe4000f8e333f */
[----:B------:R-:W-:-:S11]  /*06a0*/  UISETP.GT.U32.AND UP2, UPT, UR15, UR5, UPT ;  /* 0x000000050f00728c */ /* 0x000fd6000bf44070 */
[----:B------:R-:W-:Y:S02]  /*06b0*/  @!UP2 UIADD3 UR5, UR5, -UR15, URZ ;  /* 0x8000000f0505a290 */ /* 0x000fe4000fffe03f */
[----:B------:R-:W-:Y:S02]  /*06c0*/  @!UP2 UIADD3 UR7, UR7, 0x1, URZ ;  /* 0x000000010707a890 */ /* 0x000fe4000fffe03f */
[----:B------:R-:W-:Y:S02]  /*06d0*/  UIADD3 UR6, UR5, -UR15, URZ ;  /* 0x8000000f05067290 */ /* 0x000fe4000fffe03f */
[----:B------:R-:W-:Y:S02]  /*06e0*/  UISETP.GT.U32.AND UP3, UPT, UR15, UR5, UPT ;  /* 0x000000050f00728c */ /* 0x000fe4000bf64070 */
[----:B------:R-:W-:Y:S02]  /*06f0*/  UISETP.GE.U32.AND UP1, UPT, UR5, UR15, UPT ;  /* 0x0000000f0500728c */ /* 0x000fe4000bf26070 */
[----:B------:R-:W-:-:S02]  /*0700*/  USEL UR5, UR6, UR5, !UP3 ;  /* 0x0000000506057287 */ /* 0x000fc4000d800000 */
[----:B------:R-:W-:Y:S02]  /*0710*/  ULOP3.LUT UR6, UR8, UR14, URZ, 0x3c, !UPT ;  /* 0x0000000e08067292 */ /* 0x000fe4000f8e3c3f */
[----:B------:R-:W-:Y:S02]  /*0720*/  @!UP4 UIADD3 UR5, -UR5, URZ, URZ ;  /* 0x0000003f0505c290 */ /* 0x000fe4000fffe13f */
[----:B------:R-:W-:Y:S02]  /*0730*/  UISETP.GE.AND UP2, UPT, UR6, URZ, UPT ;  /* 0x0000003f0600728c */ /* 0x000fe4000bf46270 */
[----:B------:R-:W-:Y:S02]  /*0740*/  USEL UR16, UR13, UR5, !UP0 ;  /* 0x000000050d107287 */ /* 0x000fe4000c000000 */
[----:B------:R-:W-:Y:S02]  /*0750*/  @UP1 UIADD3 UR7, UR7, 0x1, URZ ;  /* 0x0000000107071890 */ /* 0x000fe4000fffe03f */
[----:B------:R-:W-:Y:S01]  /*0760*/  UIMAD UR17, UR16, 0x28, URZ ;  /* 0x00000028101178a4 */ /* 0x000fe2000f8e023f */
[----:B------:R-:W-:-:S04]  /*0770*/  ULDC.64 UR14, c[0x0][0x298] ;  /* 0x0000a600000e7ab9 */ /* 0x000fc80000000a00 */
[----:B------:R-:W-:Y:S01]  /*0780*/  @!UP2 UIADD3 UR7, -UR7, URZ, URZ ;  /* 0x0000003f0707a290 */ /* 0x000fe2000fffe13f */
[----:B------:R-:W-:Y:S02]  /*0790*/  MOV R6, UR17 ;  /* 0x0000001100067c02 */ /* 0x000fe40008000f00 */
[----:B------:R-:W-:Y:S01]  /*07a0*/  IADD3 R4, P0, R86, UR17, RZ ;  /* 0x0000001156047c10 */ /* 0x000fe2000ff1e0ff */
[----:B------:R-:W-:-:S03]  /*07b0*/  USEL UR7, UR13, UR7, !UP0 ;  /* 0x000000070d077287 */ /* 0x000fc6000c000000 */
[----:B------:R-:W-:Y:S01]  /*07c0*/  LEA.HI.X.SX32 R5, R6, R3, 0x1, P0 ;  /* 0x0000000306057211 */ /* 0x000fe200000f0eff */
[----:B------:R-:W-:Y:S01]  /*07d0*/  USHF.R.S32.HI UR5, URZ, 0x1f, UR7 ;  /* 0x0000001f3f057899 */ /* 0x000fe20008011407 */
[----:B------:R-:W-:-:S03]  /*07e0*/  MOV R3, UR14 ;  /* 0x0000000e00037c02 */ /* 0x000fc60008000f00 */
[----:B------:R-:W-:Y:S02]  /*07f0*/  UIMAD UR5, UR5, UR14, URZ ;  /* 0x0000000e050572a4 */ /* 0x000fe4000f8e023f */
[----:B------:R-:W-:Y:S02]  /*0800*/  IMAD.WIDE.U32 R4, R3, UR7, R4 ;  /* 0x0000000703047c25 */ /* 0x000fe4000f8e0004 */
[----:B------:R-:W-:Y:S02]  /*0810*/  UIMAD UR5, UR7, UR15, UR5 ;  /* 0x0000000f070572a4 */ /* 0x000fe4000f8e0205 */
[----:B------:R-:W-:Y:S01]  /*0820*/  @P1 IMAD R3, R7, R8, RZ ;  /* 0x0000000807031224 */ /* 0x000fe200078e02ff */
[-C--:B------:R-:W-:Y:S02]  /*0830*/  @P1 MOV R6, R4.reuse ;  /* 0x0000000400061202 */ /* 0x080fe40000000f00 */
[----:B------:R-:W-:Y:S02]  /*0840*/  CS2R R62, SRZ ;  /* 0x00000000003e7805 */ /* 0x000fe4000001ff00 */
[----:B------:R-:W-:Y:S01]  /*0850*/  @!P5 MOV R26, R4 ;  /* 0x00000004001ad202 */ /* 0x000fe20000000f00 */
[----:B------:R-:W-:Y:S01]  /*0860*/  @P1 IMAD R3, R2, R9, R3 ;  /* 0x0000000902031224 */ /* 0x000fe200078e0203 */
[----:B------:R-:W-:-:S02]  /*0870*/  IADD3 R7, R5, UR5, RZ ;  /* 0x0000000505077c10 */ /* 0x000fc4000fffe0ff */
[----:B------:R-:W-:Y:S02]  /*0880*/  CS2R R60, SRZ ;  /* 0x00000000003c7805 */ /* 0x000fe4000001ff00 */
[----:B------:R-:W-:Y:S02]  /*0890*/  CS2R R58, SRZ ;  /* 0x00000000003a7805 */ /* 0x000fe4000001ff00 */
[----:B------:R-:W-:Y:S02]  /*08a0*/  CS2R R56, SRZ ;  /* 0x0000000000387805 */ /* 0x000fe4000001ff00 */
[----:B------:R-:W-:Y:S01]  /*08b0*/  @!P5 MOV R27, R7 ;  /* 0x00000007001bd202 */ /* 0x000fe20000000f00 */
[C---:B------:R-:W-:Y:S01]  /*08c0*/  @P1 IMAD.WIDE.U32 R8, R2.reuse, R8, R6 ;  /* 0x0000000802081225 */ /* 0x040fe200078e0006 */
[----:B------:R-:W-:Y:S02]  /*08d0*/  IADD3 R67, R2, 0x20, RZ ;  /* 0x0000002002437810 */ /* 0x000fe40007ffe0ff */
[----:B------:R-:W-:-:S02]  /*08e0*/  CS2R R46, SRZ ;  /* 0x00000000002e7805 */ /* 0x000fc4000001ff00 */
[C---:B------:R-:W-:Y:S01]  /*08f0*/  IADD3 R65, R2.reuse, 0x40, RZ ;  /* 0x0000004002417810 */ /* 0x040fe20007ffe0ff */
[----:B------:R-:W-:Y:S01]  /*0900*/  @!P5 IMAD.WIDE.U32 R24, R35, R24, R26 ;  /* 0x000000182318d225 */ /* 0x000fe200078e001a */
[----:B------:R-:W-:Y:S02]  /*0910*/  @P1 IADD3 R9, R9, R3, RZ ;  /* 0x0000000309091210 */ /* 0x000fe40007ffe0ff */
[----:B------:R-:W-:Y:S01]  /*0920*/  IADD3 R52, R2, 0x60, RZ ;  /* 0x0000006002347810 */ /* 0x000fe20007ffe0ff */
[----:B------:R-:W-:Y:S01]  /*0930*/  @!P4 IMAD R35, R37, R23, R30 ;  /* 0x000000172523c224 */ /* 0x000fe200078e021e */
[----:B------:R-:W-:Y:S02]  /*0940*/  @P1 SHF.L.U64.HI R12, R8, 0x2, R9 ;  /* 0x00000002080c1819 */ /* 0x000fe40000010209 */
[----:B------:R-:W-:Y:S02]  /*0950*/  IADD3 R77, R2, 0x80, RZ ;  /* 0x00000080024d7810 */ /* 0x000fe40007ffe0ff */
[----:B------:R-:W-:-:S02]  /*0960*/  CS2R R72, SRZ ;  /* 0x0000000000487805 */ /* 0x000fc4000001ff00 */
[----:B------:R-:W-:Y:S01]  /*0970*/  SHF.R.S32.HI R9, RZ, 0x1f, R13 ;  /* 0x0000001fff097819 */ /* 0x000fe2000001140d */
[----:B------:R-:W-:Y:S01]  /*0980*/  ULDC.64 UR6, c[0x0][0x248] ;  /* 0x0000920000067ab9 */ /* 0x000fe20000000a00 */
[----:B------:R-:W-:Y:S02]  /*0990*/  IADD3 R3, R2, 0x100, RZ ;  /* 0x0000010002037810 */ /* 0x000fe40007ffe0ff */
[----:B------:R-:W-:Y:S01]  /*09a0*/  @P1 SHF.L.U32 R49, R8, 0x2, RZ ;  /* 0x0000000208311819 */ /* 0x000fe200000006ff */
[----:B----4-:R-:W-:Y:S01]  /*09b0*/  @!P2 IMAD R8, R9, R20, RZ ;  /* 0x000000140908a224 */ /* 0x010fe200078e02ff */
[----:B------:R-:W-:Y:S02]  /*09c0*/  ISETP.GE.U32.AND P3, PT, R3, UR18, PT ;  /* 0x0000001203007c0c */ /* 0x000fe4000bf66070 */
[----:B------:R-:W-:Y:S01]  /*09d0*/  SHF.R.S32.HI R29, RZ, 0x1f, R3 ;  /* 0x0000001fff1d7819 */ /* 0x000fe20000011403 */
[----:B------:R-:W-:Y:S01]  /*09e0*/  @!P2 IMAD R21, R13, R21, R8 ;  /* 0x000000150d15a224 */ /* 0x000fe200078e0208 */
[----:B------:R-:W-:-:S02]  /*09f0*/  @!P2 MOV R8, R4 ;  /* 0x000000040008a202 */ /* 0x000fc40000000f00 */
[----:B------:R-:W-:Y:S02]  /*0a00*/  @!P2 MOV R9, R7 ;  /* 0x000000070009a202 */ /* 0x000fe40000000f00 */
[----:B------:R-:W-:Y:S02]  /*0a10*/  @P1 IADD3 R48, P6, R49, R14, RZ ;  /* 0x0000000e31301210 */ /* 0x000fe40007fde0ff */
[----:B------:R-:W-:Y:S01]  /*0a20*/  ISETP.GE.AND.EX P3, PT, R29, UR19, PT, P3 ;  /* 0x000000131d007c0c */ /* 0x000fe2000bf66330 */
[----:B------:R-:W-:Y:S01]  /*0a30*/  @!P2 IMAD.WIDE.U32 R8, R13, R20, R8 ;  /* 0x000000140d08a225 */ /* 0x000fe200078e0008 */
[----:B---3--:R-:W-:Y:S02]  /*0a40*/  @P1 IADD3 R68, P0, R49, R68, RZ ;  /* 0x0000004431441210 */ /* 0x008fe40007f1e0ff */
[----:B------:R-:W-:Y:S02]  /*0a50*/  @P1 IADD3.X R49, R12, R15, RZ, P6, !PT ;  /* 0x0000000f0c311210 */ /* 0x000fe400037fe4ff */
[----:B------:R-:W-:Y:S01]  /*0a60*/  ISETP.GT.U32.OR P3, PT, R0, 0x27f, P3 ;  /* 0x0000027f0000780c */ /* 0x000fe20001f64470 */
[----:B------:R-:W1:Y:S01]  /*0a70*/  @!P5 LDC.64 R14, c[0x0][0x230] ;  /* 0x00008c00ff0edb82 */ /* 0x000e620000000a00 */
[----:B------:R-:W-:-:S02]  /*0a80*/  @!P2 IADD3 R9, R9, R21, RZ ;  /* 0x000000150909a210 */ /* 0x000fc40007ffe0ff */
[----:B------:R-:W-:Y:S02]  /*0a90*/  @P1 IADD3.X R69, R12, R69, RZ, P0, !PT ;  /* 0x000000450c451210 */ /* 0x000fe400007fe4ff */
[C---:B------:R-:W-:Y:S02]  /*0aa0*/  @!P2 SHF.L.U32 R31, R8.reuse, 0x2, RZ ;  /* 0x00000002081fa819 */ /* 0x040fe400000006ff */
[----:B------:R-:W-:Y:S01]  /*0ab0*/  @!P2 SHF.L.U64.HI R28, R8, 0x2, R9 ;  /* 0x00000002081ca819 */ /* 0x000fe20000010209 */
[----:B------:R-:W2:Y:S01]  /*0ac0*/  @!P4 LDC.64 R20, c[0x0][0x230] ;  /* 0x00008c00ff14cb82 */ /* 0x000ea20000000a00 */
[----:B------:R-:W-:Y:S02]  /*0ad0*/  @!P4 MOV R26, R4 ;  /* 0x00000004001ac202 */ /* 0x000fe40000000f00 */
[----:B------:R-:W-:Y:S02]  /*0ae0*/  @!P4 MOV R27, R7 ;  /* 0x00000007001bc202 */ /* 0x000fe40000000f00 */
[----:B------:R-:W-:-:S02]  /*0af0*/  @!P5 IADD3 R23, R25, R33, RZ ;  /* 0x000000211917d210 */ /* 0x000fc40007ffe0ff */
[----:B------:R-:W-:Y:S01]  /*0b00*/  @!P2 IADD3 R10, P0, R31, R10, RZ ;  /* 0x0000000a1f0aa210 */ /* 0x000fe20007f1e0ff */
[----:B------:R-:W3:Y:S01]  /*0b10*/  @!P5 LDC.64 R12, c[0x0][0x228] ;  /* 0x00008a00ff0cdb82 */ /* 0x000ee20000000a00 */
[----:B------:R-:W-:Y:S01]  /*0b20*/  @!P4 IMAD.WIDE.U32 R26, R37, R22, R26 ;  /* 0x00000016251ac225 */ /* 0x000fe200078e001a */
[----:B------:R-:W-:Y:S02]  /*0b30*/  @!P2 IADD3 R18, P6, R31, R18, RZ ;  /* 0x000000121f12a210 */ /* 0x000fe40007fde0ff */
[C---:B------:R-:W-:Y:S02]  /*0b40*/  @!P5 SHF.L.U32 R31, R24.reuse, 0x2, RZ ;  /* 0x00000002181fd819 */ /* 0x040fe400000006ff */
[----:B------:R-:W-:Y:S02]  /*0b50*/  @!P5 SHF.L.U64.HI R24, R24, 0x2, R23 ;  /* 0x000000021818d819 */ /* 0x000fe40000010217 */
[----:B------:R-:W4:Y:S01]  /*0b60*/  @!P3 LDC.64 R8, c[0x0][0x288] ;  /* 0x0000a200ff08bb82 */ /* 0x000f220000000a00 */
[----:B------:R-:W-:-:S02]  /*0b70*/  @!P2 IADD3.X R11, R28, R11, RZ, P0, !PT ;  /* 0x0000000b1c0ba210 */ /* 0x000fc400007fe4ff */
[----:B------:R-:W-:Y:S02]  /*0b80*/  @!P4 IADD3 R23, R27, R35, RZ ;  /* 0x000000231b17c210 */ /* 0x000fe40007ffe0ff */
[----:B-1----:R-:W-:Y:S01]  /*0b90*/  @!P5 IADD3 R22, P0, R31, R14, RZ ;  /* 0x0000000e1f16d210 */ /* 0x002fe20007f1e0ff */
[----:B------:R1:W5:Y:S01]  /*0ba0*/  @!P2 LDG.E.64 R54, desc[UR22][R10.64] ;  /* 0x000000160a36a981 */ /* 0x000362000c1e1b00 */
[C---:B------:R-:W-:Y:S02]  /*0bb0*/  @!P4 SHF.L.U32 R25, R26.reuse, 0x2, RZ ;  /* 0x000000021a19c819 */ /* 0x040fe400000006ff */
[----:B------:R-:W-:Y:S02]  /*0bc0*/  @!P4 SHF.L.U64.HI R26, R26, 0x2, R23 ;  /* 0x000000021a1ac819 */ /* 0x000fe40000010217 */
[----:B------:R-:W-:Y:S02]  /*0bd0*/  @!P5 IADD3.X R23, R24, R15, RZ, P0, !PT ;  /* 0x0000000f1817d210 */ /* 0x000fe400007fe4ff */
[----:B--2---:R-:W-:-:S02]  /*0be0*/  @!P4 IADD3 R20, P0, R25, R20, RZ ;  /* 0x000000141914c210 */ /* 0x004fc40007f1e0ff */
[----:B------:R-:W-:Y:S02]  /*0bf0*/  @!P2 IADD3.X R19, R28, R19, RZ, P6, !PT ;  /* 0x000000131c13a210 */ /* 0x000fe400037fe4ff */
[----:B------:R-:W-:Y:S02]  /*0c00*/  SHF.R.S32.HI R27, RZ, 0x1f, R39 ;  /* 0x0000001fff1b7819 */ /* 0x000fe40000011427 */
[----:B------:R-:W-:Y:S02]  /*0c10*/  SHF.R.S32.HI R37, RZ, 0x1f, R41 ;  /* 0x0000001fff257819 */ /* 0x000fe40000011429 */
[----:B-1----:R-:W-:Y:S02]  /*0c20*/  CS2R R10, SRZ ;  /* 0x00000000000a7805 */ /* 0x002fe4000001ff00 */
[----:B---3--:R-:W-:Y:S01]  /*0c30*/  @!P5 IADD3 R12, P6, R31, R12, RZ ;  /* 0x0000000c1f0cd210 */ /* 0x008fe20007fde0ff */
[----:B------:R1:W5:Y:S01]  /*0c40*/  @!P5 LDG.E.64 R62, desc[UR22][R22.64] ;  /* 0x00000016163ed981 */ /* 0x000362000c1e1b00 */
[----:B------:R-:W-:Y:S01]  /*0c50*/  @!P4 IADD3.X R21, R26, R21, RZ, P0, !PT ;  /* 0x000000151a15c210 */ /* 0x000fe200007fe4ff */
[----:B------:R-:W2:Y:S01]  /*0c60*/  @!P3 LDC.64 R30, c[0x0][0x228] ;  /* 0x00008a00ff1ebb82 */ /* 0x000ea20000000a00 */
[----:B------:R-:W-:-:S02]  /*0c70*/  ISETP.GE.U32.AND P0, PT, R39, UR18, PT ;  /* 0x0000001227007c0c */ /* 0x000fc4000bf06070 */
[----:B------:R-:W-:Y:S01]  /*0c80*/  @!P5 IADD3.X R13, R24, R13, RZ, P6, !PT ;  /* 0x0000000d180dd210 */ /* 0x000fe200037fe4ff */
[----:B------:R-:W5:Y:S01]  /*0c90*/  @!P4 LDG.E.64 R60, desc[UR22][R20.64] ;  /* 0x00000016143cc981 */ /* 0x000f62000c1e1b00 */
[----:B0-----:R-:W-:Y:S01]  /*0ca0*/  @!P4 IADD3 R14, P6, R25, R16, RZ ;  /* 0x00000010190ec210 */ /* 0x001fe20007fde0ff */
[----:B----4-:R-:W-:Y:S01]  /*0cb0*/  @!P3 IMAD R16, R29, R8, RZ ;  /* 0x000000081d10b224 */ /* 0x010fe200078e02ff */
[----:B------:R-:W-:Y:S01]  /*0cc0*/  ISETP.GE.AND.EX P0, PT, R27, UR19, PT, P0 ;  /* 0x000000131b007c0c */ /* 0x000fe2000bf06300 */
[----:B------:R-:W0:Y:S01]  /*0cd0*/  @!P3 LDC.64 R28, c[0x0][0x230] ;  /* 0x00008c00ff1cbb82 */ /* 0x000e220000000a00 */
[----:B------:R-:W-:Y:S01]  /*0ce0*/  @!P4 IADD3.X R15, R26, R17, RZ, P6, !PT ;  /* 0x000000111a0fc210 */ /* 0x000fe200037fe4ff */
[----:B------:R-:W-:Y:S01]  /*0cf0*/  @!P3 IMAD R25, R3, R9, R16 ;  /* 0x000000090319b224 */ /* 0x000fe200078e0210 */
[----:B------:R-:W-:Y:S01]  /*0d00*/  @!P3 MOV R16, R4 ;  /* 0x000000040010b202 */ /* 0x000fe20000000f00 */
[----:B------:R-:W5:Y:S01]  /*0d10*/  @!P5 LDG.E.64 R10, desc[UR22][R12.64] ;  /* 0x000000160c0ad981 */ /* 0x000f62000c1e1b00 */
[----:B------:R-:W-:-:S02]  /*0d20*/  @!P3 MOV R17, R7 ;  /* 0x000000070011b202 */ /* 0x000fc40000000f00 */
[----:B------:R-:W-:Y:S01]  /*0d30*/  ISETP.GT.U32.OR P0, PT, R0, 0x27f, P0 ;  /* 0x0000027f0000780c */ /* 0x000fe20000704470 */
[----:B------:R-:W-:Y:S01]  /*0d40*/  @!P3 IMAD.WIDE.U32 R16, R3, R8, R16 ;  /* 0x000000080310b225 */ /* 0x000fe200078e0010 */
[----:B------:R-:W-:-:S06]  /*0d50*/  CS2R R8, SRZ ;  /* 0x0000000000087805 */ /* 0x000fcc000001ff00 */
[----:B------:R0:W5:Y:S01]  /*0d60*/  @!P2 LDG.E.64 R8, desc[UR22][R18.64] ;  /* 0x000000161208a981 */ /* 0x000162000c1e1b00 */
[----:B------:R-:W-:-:S04]  /*0d70*/  ISETP.GE.U32.AND P2, PT, R41, UR18, PT ;  /* 0x0000001229007c0c */ /* 0x000fc8000bf46070 */
[----:B------:R-:W3:Y:S01]  /*0d80*/  @!P0 LDC.64 R34, c[0x0][0x288] ;  /* 0x0000a200ff228b82 */ /* 0x000ee20000000a00 */
[----:B------:R-:W-:-:S04]  /*0d90*/  ISETP.GE.AND.EX P2, PT, R37, UR19, PT, P2 ;  /* 0x0000001325007c0c */ /* 0x000fc8000bf46320 */
[----:B------:R-:W-:Y:S02]  /*0da0*/  ISETP.GT.U32.OR P2, PT, R0, 0x27f, P2 ;  /* 0x0000027f0000780c */ /* 0x000fe40001744470 */
[----:B------:R-:W-:Y:S01]  /*0db0*/  @!P3 IADD3 R3, R17, R25, RZ ;  /* 0x000000191103b210 */ /* 0x000fe20007ffe0ff */
[----:B-1----:R-:W1:Y:S01]  /*0dc0*/  @!P0 LDC.64 R22, c[0x0][0x230] ;  /* 0x00008c00ff168b82 */ /* 0x002e620000000a00 */
[C---:B------:R-:W-:Y:S02]  /*0dd0*/  @!P3 SHF.L.U32 R17, R16.reuse, 0x2, RZ ;  /* 0x000000021011b819 */ /* 0x040fe400000006ff */
[----:B------:R-:W-:Y:S02]  /*0de0*/  @!P3 SHF.L.U64.HI R26, R16, 0x2, R3 ;  /* 0x00000002101ab819 */ /* 0x000fe40000010203 */
[----:B------:R-:W-:Y:S02]  /*0df0*/  IADD3 R3, R2, 0x1c0, RZ ;  /* 0x000001c002037810 */ /* 0x000fe40007ffe0ff */
[----:B0-----:R-:W-:-:S03]  /*0e00*/  @!P3 IADD3 R18, P6, R17, R28, RZ ;  /* 0x0000001c1112b210 */ /* 0x001fc60007fde0ff */
[----:B------:R-:W0:Y:S01]  /*0e10*/  @!P2 LDC.64 R24, c[0x0][0x288] ;  /* 0x0000a200ff18ab82 */ /* 0x000e220000000a00 */
[----:B------:R-:W-:Y:S02]  /*0e20*/  @!P0 MOV R32, R4 ;  /* 0x0000000400208202 */ /* 0x000fe40000000f00 */
[----:B------:R-:W-:Y:S01]  /*0e30*/  @!P0 MOV R33, R7 ;  /* 0x0000000700218202 */ /* 0x000fe20000000f00 */
[-C--:B---3--:R-:W-:Y:S01]  /*0e40*/  @!P0 IMAD R28, R27, R34.reuse, RZ ;  /* 0x000000221b1c8224 */ /* 0x088fe200078e02ff */
[----:B------:R-:W-:Y:S02]  /*0e50*/  ISETP.GE.U32.AND P5, PT, R3, UR18, PT ;  /* 0x0000001203007c0c */ /* 0x000fe4000bfa6070 */
[----:B------:R-:W-:Y:S01]  /*0e60*/  SHF.R.S32.HI R88, RZ, 0x1f, R3 ;  /* 0x0000001fff587819 */ /* 0x000fe20000011403 */
[C---:B------:R-:W-:Y:S02]  /*0e70*/  @!P0 IMAD R27, R39.reuse, R35, R28 ;  /* 0x00000023271b8224 */ /* 0x040fe400078e021c */
[----:B------:R-:W-:Y:S01]  /*0e80*/  @!P0 IMAD.WIDE.U32 R32, R39, R34, R32 ;  /* 0x0000002227208225 */ /* 0x000fe200078e0020 */
[----:B------:R-:W-:Y:S01]  /*0e90*/  ISETP.GE.AND.EX P5, PT, R88, UR19, PT, P5 ;  /* 0x0000001358007c0c */ /* 0x000fe2000bfa6350 */
[----:B------:R-:W3:Y:S01]  /*0ea0*/  @!P0 LDC.64 R34, c[0x0][0x228] ;  /* 0x00008a00ff228b82 */ /* 0x000ee20000000a00 */
[----:B------:R-:W-:-:S02]  /*0eb0*/  @!P3 IADD3.X R19, R26, R29, RZ, P6, !PT ;  /* 0x0000001d1a13b210 */ /* 0x000fc400037fe4ff */
[----:B--2---:R-:W-:Y:S02]  /*0ec0*/  @!P3 IADD3 R16, P6, R17, R30, RZ ;  /* 0x0000001e1110b210 */ /* 0x004fe40007fde0ff */
[----:B------:R-:W-:Y:S02]  /*0ed0*/  CS2R R12, SRZ ;  /* 0x00000000000c7805 */ /* 0x000fe4000001ff00 */
[----:B------:R-:W-:Y:S01]  /*0ee0*/  ISETP.GT.U32.OR P5, PT, R0, 0x27f, P5 ;  /* 0x0000027f0000780c */ /* 0x000fe20002fa4470 */
[----:B------:R-:W5:Y:S01]  /*0ef0*/  @!P3 LDG.E.64 R58, desc[UR22][R18.64] ;  /* 0x00000016123ab981 */ /* 0x000f62000c1e1b00 */
[----:B------:R-:W2:Y:S01]  /*0f00*/  @!P2 LDC.64 R28, c[0x0][0x230] ;  /* 0x00008c00ff1cab82 */ /* 0x000ea20000000a00 */
[----:B------:R-:W-:Y:S02]  /*0f10*/  @!P3 IADD3.X R17, R26, R31, RZ, P6, !PT ;  /* 0x0000001f1a11b210 */ /* 0x000fe400037fe4ff */
[----:B------:R4:W5:Y:S01]  /*0f20*/  @!P4 LDG.E.64 R12, desc[UR22][R14.64] ;  /* 0x000000160e0cc981 */ /* 0x000962000c1e1b00 */
[----:B------:R-:W-:-:S02]  /*0f30*/  IADD3 R26, R2, 0x1a0, RZ ;  /* 0x000001a0021a7810 */ /* 0x000fc40007ffe0ff */
[----:B------:R-:W-:Y:S02]  /*0f40*/  @!P0 IADD3 R33, R33, R27, RZ ;  /* 0x0000001b21218210 */ /* 0x000fe40007ffe0ff */
[----:B------:R-:W-:Y:S02]  /*0f50*/  ISETP.GE.U32.AND P4, PT, R26, UR18, PT ;  /* 0x000000121a007c0c */ /* 0x000fe4000bf86070 */
[----:B------:R-:W-:Y:S01]  /*0f60*/  SHF.R.S32.HI R44, RZ, 0x1f, R26 ;  /* 0x0000001fff2c7819 */ /* 0x000fe2000001141a */
[----:B0-----:R-:W-:Y:S01]  /*0f70*/  @!P2 IMAD R38, R37, R24, RZ ;  /* 0x000000182526a224 */ /* 0x001fe200078e02ff */
[----:B------:R-:W-:Y:S01]  /*0f80*/  @!P0 SHF.L.U32 R27, R32, 0x2, RZ ;  /* 0x00000002201b8819 */ /* 0x000fe200000006ff */
[----:B------:R-:W0:Y:S01]  /*0f90*/  @!P5 LDC.64 R30, c[0x0][0x288] ;  /* 0x0000a200ff1edb82 */ /* 0x000e220000000a00 */
[----:B----4-:R-:W-:Y:S02]  /*0fa0*/  @!P2 MOV R14, R4 ;  /* 0x00000004000ea202 */ /* 0x010fe40000000f00 */
[----:B------:R-:W-:-:S02]  /*0fb0*/  @!P2 MOV R15, R7 ;  /* 0x00000007000fa202 */ /* 0x000fc40000000f00 */
[----:B------:R-:W-:Y:S01]  /*0fc0*/  ISETP.GE.AND.EX P4, PT, R44, UR19, PT, P4 ;  /* 0x000000132c007c0c */ /* 0x000fe2000bf86340 */
[C---:B------:R-:W-:Y:S01]  /*0fd0*/  @!P2 IMAD R25, R41.reuse, R25, R38 ;  /* 0x000000192919a224 */ /* 0x040fe200078e0226 */
[----:B------:R-:W-:Y:S01]  /*0fe0*/  @!P0 SHF.L.U64.HI R36, R32, 0x2, R33 ;  /* 0x0000000220248819 */ /* 0x000fe20000010221 */
[----:B------:R-:W-:Y:S01]  /*0ff0*/  @!P2 IMAD.WIDE.U32 R14, R41, R24, R14 ;  /* 0x00000018290ea225 */ /* 0x000fe200078e000e */
[C---:B-1----:R-:W-:Y:S01]  /*1000*/  @!P0 IADD3 R22, P6, R27.reuse, R22, RZ ;  /* 0x000000161b168210 */ /* 0x042fe20007fde0ff */
[----:B------:R-:W1:Y:S01]  /*1010*/  @!P2 LDC.64 R32, c[0x0][0x228] ;  /* 0x00008a00ff20ab82 */ /* 0x000e620000000a00 */
[----:B------:R-:W-:Y:S02]  /*1020*/  ISETP.GT.U32.OR P4, PT, R0, 0x27f, P4 ;  /* 0x0000027f0000780c */ /* 0x000fe40002784470 */
[----:B------:R-:W-:Y:S02]  /*1030*/  @!P0 IADD3.X R23, R36, R23, RZ, P6, !PT ;  /* 0x0000001724178210 */ /* 0x000fe400037fe4ff */
[----:B---3--:R-:W-:-:S02]  /*1040*/  @!P0 IADD3 R24, P6, R27, R34, RZ ;  /* 0x000000221b188210 */ /* 0x008fc40007fde0ff */
[----:B------:R-:W-:Y:S01]  /*1050*/  @!P2 IADD3 R15, R15, R25, RZ ;  /* 0x000000190f0fa210 */ /* 0x000fe20007ffe0ff */
[----:B------:R-:W3:Y:S01]  /*1060*/  @!P5 LDC.64 R38, c[0x0][0x230] ;  /* 0x00008c00ff26db82 */ /* 0x000ee20000000a00 */
[----:B------:R-:W-:Y:S01]  /*1070*/  @!P2 SHF.L.U32 R27, R14, 0x2, RZ ;  /* 0x000000020e1ba819 */ /* 0x000fe200000006ff */
[----:B------:R-:W5:Y:S01]  /*1080*/  @!P0 LDG.E.64 R56, desc[UR22][R22.64] ;  /* 0x0000001616388981 */ /* 0x000f62000c1e1b00 */
[----:B------:R-:W-:Y:S02]  /*1090*/  @!P0 IADD3.X R25, R36, R35, RZ, P6, !PT ;  /* 0x0000002324198210 */ /* 0x000fe400037fe4ff */
[----:B------:R-:W-:Y:S02]  /*10a0*/  @!P2 SHF.L.U64.HI R34, R14, 0x2, R15 ;  /* 0x000000020e22a819 */ /* 0x000fe4000001020f */
[----:B--2---:R-:W-:Y:S01]  /*10b0*/  @!P2 IADD3 R20, P6, R27, R28, RZ ;  /* 0x0000001c1b14a210 */ /* 0x004fe20007fde0ff */
[----:B------:R-:W2:Y:S03]  /*10c0*/  @!P5 LDC.64 R42, c[0x0][0x228] ;  /* 0x00008a00ff2adb82 */ /* 0x000ea60000000a00 */
[----:B------:R-:W-:-:S05]  /*10d0*/  @!P2 IADD3.X R21, R34, R29, RZ, P6, !PT ;  /* 0x0000001d2215a210 */ /* 0x000fca00037fe4ff */
[----:B------:R-:W4:Y:S01]  /*10e0*/  @!P4 LDC.64 R28, c[0x0][0x288] ;  /* 0x0000a200ff1ccb82 */ /* 0x000f220000000a00 */
[----:B0-----:R-:W-:Y:S01]  /*10f0*/  @!P5 IMAD R36, R88, R30, RZ ;  /* 0x0000001e5824d224 */ /* 0x001fe200078e02ff */
[----:B------:R-:W-:Y:S01]  /*1100*/  @!P5 MOV R14, R4 ;  /* 0x00000004000ed202 */ /* 0x000fe20000000f00 */
[----:B------:R-:W5:Y:S01]  /*1110*/  @!P2 LDG.E.64 R46, desc[UR22][R20.64] ;  /* 0x00000016142ea981 */ /* 0x000f62000c1e1b00 */
[----:B------:R-:W-:Y:S01]  /*1120*/  @!P5 MOV R15, R7 ;  /* 0x00000007000fd202 */ /* 0x000fe20000000f00 */
[C---:B------:R-:W-:Y:S02]  /*1130*/  @!P5 IMAD R35, R3.reuse, R31, R36 ;  /* 0x0000001f0323d224 */ /* 0x040fe400078e0224 */
[----:B------:R-:W-:Y:S01]  /*1140*/  @!P5 IMAD.WIDE.U32 R30, R3, R30, R14 ;  /* 0x0000001e031ed225 */ /* 0x000fe200078e000e */
[----:B------:R-:W-:Y:S02]  /*1150*/  CS2R R14, SRZ ;  /* 0x00000000000e7805 */ /* 0x000fe4000001ff00 */
[----:B------:R-:W-:-:S04]  /*1160*/  IADD3 R3, R2, 0x180, RZ ;  /* 0x0000018002037810 */ /* 0x000fc80007ffe0ff */
[----:B------:R-:W-:Y:S01]  /*1170*/  SHF.R.S32.HI R40, RZ, 0x1f, R3 ;  /* 0x0000001fff287819 */ /* 0x000fe20000011403 */
[----:B------:R4:W5:Y:S01]  /*1180*/  @!P3 LDG.E.64 R14, desc[UR22][R16.64] ;  /* 0x00000016100eb981 */ /* 0x000962000c1e1b00 */
[----:B------:R-:W-:Y:S02]  /*1190*/  ISETP.GE.U32.AND P3, PT, R3, UR18, PT ;  /* 0x0000001203007c0c */ /* 0x000fe4000bf66070 */
[----:B-1----:R-:W-:Y:S02]  /*11a0*/  @!P2 IADD3 R32, P6, R27, R32, RZ ;  /* 0x000000201b20a210 */ /* 0x002fe40007fde0ff */
[----:B------:R-:W-:Y:S01]  /*11b0*/  ISETP.GE.AND.EX P3, PT, R40, UR19, PT, P3 ;  /* 0x0000001328007c0c */ /* 0x000fe2000bf66330 */
[----:B----4-:R-:W-:Y:S01]  /*11c0*/  @!P4 IMAD R16, R44, R28, RZ ;  /* 0x0000001c2c10c224 */ /* 0x010fe200078e02ff */
[----:B------:R-:W-:Y:S02]  /*11d0*/  @!P5 IADD3 R31, R31, R35, RZ ;  /* 0x000000231f1fd210 */ /* 0x000fe40007ffe0ff */
[----:B------:R-:W-:Y:S01]  /*11e0*/  @!P5 SHF.L.U32 R27, R30, 0x2, RZ ;  /* 0x000000021e1bd819 */ /* 0x000fe200000006ff */
[----:B------:R-:W-:Y:S01]  /*11f0*/  @!P4 IMAD R29, R26, R29, R16 ;  /* 0x0000001d1a1dc224 */ /* 0x000fe200078e0210 */
[----:B------:R-:W-:-:S02]  /*1200*/  ISETP.GT.U32.OR P3, PT, R0, 0x27f, P3 ;  /* 0x0000027f0000780c */ /* 0x000fc40001f64470 */
[----:B------:R-:W-:Y:S02]  /*1210*/  CS2R R16, SRZ ;  /* 0x0000000000107805 */ /* 0x000fe4000001ff00 */
[----:B------:R-:W-:Y:S02]  /*1220*/  @!P2 IADD3.X R33, R34, R33, RZ, P6, !PT ;  /* 0x000000212221a210 */ /* 0x000fe400037fe4ff */
[----:B------:R-:W-:Y:S02]  /*1230*/  @!P5 SHF.L.U64.HI R30, R30, 0x2, R31 ;  /* 0x000000021e1ed819 */ /* 0x000fe4000001021f */
[----:B---3--:R-:W-:Y:S01]  /*1240*/  @!P5 IADD3 R38, P6, R27, R38, RZ ;  /* 0x000000261b26d210 */ /* 0x008fe20007fde0ff */
[----:B------:R0:W5:Y:S01]  /*1250*/  @!P0 LDG.E.64 R16, desc[UR22][R24.64] ;  /* 0x0000001618108981 */ /* 0x000162000c1e1b00 */
[----:B------:R-:W-:Y:S02]  /*1260*/  SHF.R.S32.HI R70, RZ, 0x1f, R67 ;  /* 0x0000001fff467819 */ /* 0x000fe40000011443 */
[----:B------:R-:W-:-:S02]  /*1270*/  @!P5 IADD3.X R39, R30, R39, RZ, P6, !PT ;  /* 0x000000271e27d210 */ /* 0x000fc400037fe4ff */
[----:B------:R-:W-:Y:S01]  /*1280*/  ISETP.GE.U32.AND P0, PT, R67, UR18, PT ;  /* 0x0000001243007c0c */ /* 0x000fe2000bf06070 */
[----:B------:R-:W1:Y:S01]  /*1290*/  @!P3 LDC.64 R36, c[0x0][0x228] ;  /* 0x00008a00ff24bb82 */ /* 0x000e620000000a00 */
[----:B--2---:R-:W-:Y:S02]  /*12a0*/  @!P5 IADD3 R42, P6, R27, R42, RZ ;  /* 0x0000002a1b2ad210 */ /* 0x004fe40007fde0ff */
[----:B------:R-:W-:Y:S02]  /*12b0*/  @!P4 MOV R18, R4 ;  /* 0x000000040012c202 */ /* 0x000fe40000000f00 */
[----:B------:R-:W-:Y:S02]  /*12c0*/  @!P4 MOV R19, R7 ;  /* 0x000000070013c202 */ /* 0x000fe40000000f00 */
[----:B------:R-:W-:Y:S01]  /*12d0*/  ISETP.GE.AND.EX P0, PT, R70, UR19, PT, P0 ;  /* 0x0000001346007c0c */ /* 0x000fe2000bf06300 */
[----:B0-----:R-:W0:Y:S01]  /*12e0*/  @!P3 LDC.64 R24, c[0x0][0x230] ;  /* 0x00008c00ff18bb82 */ /* 0x001e220000000a00 */
[----:B------:R-:W-:Y:S01]  /*12f0*/  @!P5 IADD3.X R43, R30, R43, RZ, P6, !PT ;  /* 0x0000002b1e2bd210 */ /* 0x000fe200037fe4ff */
[----:B------:R-:W-:Y:S01]  /*1300*/  @!P4 IMAD.WIDE.U32 R26, R26, R28, R18 ;  /* 0x0000001c1a1ac225 */ /* 0x000fe200078e0012 */
[----:B------:R-:W-:-:S02]  /*1310*/  CS2R R18, SRZ ;  /* 0x0000000000127805 */ /* 0x000fc4000001ff00 */
[----:B------:R-:W-:-:S03]  /*1320*/  ISETP.GT.U32.OR P0, PT, R0, 0x27f, P0 ;  /* 0x0000027f0000780c */ /* 0x000fc60000704470 */
[----:B------:R-:W2:Y:S01]  /*1330*/  @!P3 LDC.64 R30, c[0x0][0x288] ;  /* 0x0000a200ff1ebb82 */ /* 0x000ea20000000a00 */
[----:B------:R3:W5:Y:S01]  /*1340*/  @!P2 LDG.E.64 R18, desc[UR22][R32.64] ;  /* 0x000000162012a981 */ /* 0x000762000c1e1b00 */
[----:B------:R-:W-:Y:S02]  /*1350*/  SHF.R.S32.HI R66, RZ, 0x1f, R65 ;  /* 0x0000001fff427819 */ /* 0x000fe40000011441 */
[----:B------:R-:W-:-:S04]  /*1360*/  ISETP.GE.U32.AND P2, PT, R65, UR18, PT ;  /* 0x0000001241007c0c */ /* 0x000fc8000bf46070 */
[----:B------:R-:W-:Y:S02]  /*1370*/  ISETP.GE.AND.EX P2, PT, R66, UR19, PT, P2 ;  /* 0x0000001342007c0c */ /* 0x000fe4000bf46320 */
[----:B------:R-:W-:Y:S02]  /*1380*/  CS2R R20, SRZ ;  /* 0x0000000000147805 */ /* 0x000fe4000001ff00 */
[----:B------:R-:W-:Y:S01]  /*1390*/  @!P4 IADD3 R23, R27, R29, RZ ;  /* 0x0000001d1b17c210 */ /* 0x000fe20007ffe0ff */
[----:B---3--:R-:W3:Y:S01]  /*13a0*/  @!P0 LDC.64 R32, c[0x0][0x288] ;  /* 0x0000a200ff208b82 */ /* 0x008ee20000000a00 */
[----:B------:R-:W-:Y:S02]  /*13b0*/  ISETP.GT.U32.OR P2, PT, R0, 0x27f, P2 ;  /* 0x0000027f0000780c */ /* 0x000fe40001744470 */
[C---:B------:R-:W-:Y:S01]  /*13c0*/  @!P4 SHF.L.U32 R51, R26.reuse, 0x2, RZ ;  /* 0x000000021a33c819 */ /* 0x040fe200000006ff */
[----:B------:R-:W5:Y:S04]  /*13d0*/  @!P5 LDG.E.64 R20, desc[UR22][R42.64] ;  /* 0x000000162a14d981 */ /* 0x000f68000c1e1b00 */
[----:B------:R-:W4:Y:S01]  /*13e0*/  @!P4 LDC.64 R28, c[0x0][0x230] ;  /* 0x00008c00ff1ccb82 */ /* 0x000f220000000a00 */
[----:B------:R-:W-:Y:S01]  /*13f0*/  @!P4 SHF.L.U64.HI R50, R26, 0x2, R23 ;  /* 0x000000021a32c819 */ /* 0x000fe20000010217 */
[----:B--2---:R-:W-:-:S06]  /*1400*/  @!P3 IMAD R22, R40, R30, RZ ;  /* 0x0000001e2816b224 */ /* 0x004fcc00078e02ff */
[----:B------:R-:W2:Y:S01]  /*1410*/  @!P4 LDC.64 R26, c[0x0][0x228] ;  /* 0x00008a00ff1acb82 */ /* 0x000ea20000000a00 */
[C---:B------:R-:W-:Y:S01]  /*1420*/  @!P3 IMAD R53, R3.reuse, R31, R22 ;  /* 0x0000001f0335b224 */ /* 0x040fe200078e0216 */
[----:B------:R-:W-:Y:S02]  /*1430*/  @!P3 MOV R44, R4 ;  /* 0x00000004002cb202 */ /* 0x000fe40000000f00 */
[----:B------:R-:W-:Y:S02]  /*1440*/  @!P3 MOV R45, R7 ;  /* 0x00000007002db202 */ /* 0x000fe40000000f00 */
[----:B------:R-:W-:Y:S02]  /*1450*/  CS2R R40, SRZ ;  /* 0x0000000000287805 */ /* 0x000fe4000001ff00 */
[----:B------:R-:W-:Y:S01]  /*1460*/  SHF.R.S32.HI R64, RZ, 0x1f, R52 ;  /* 0x0000001fff407819 */ /* 0x000fe20000011434 */
[----:B------:R-:W1:Y:S01]  /*1470*/  @!P2 LDC.64 R22, c[0x0][0x288] ;  /* 0x0000a200ff16ab82 */ /* 0x000e620000000a00 */
[----:B------:R-:W-:Y:S01]  /*1480*/  ISETP.GE.U32.AND P6, PT, R52, UR18, PT ;  /* 0x0000001234007c0c */ /* 0x000fe2000bfc6070 */
[----:B------:R-:W-:Y:S01]  /*1490*/  @!P3 IMAD.WIDE.U32 R44, R3, R30, R44 ;  /* 0x0000001e032cb225 */ /* 0x000fe200078e002c */
[----:B------:R0:W5:Y:S02]  /*14a0*/  @!P5 LDG.E.64 R40, desc[UR22][R38.64] ;  /* 0x000000162628d981 */ /* 0x000164000c1e1b00 */
[----:B------:R-:W-:-:S03]  /*14b0*/  ISETP.GE.AND.EX P6, PT, R64, UR19, PT, P6 ;  /* 0x0000001340007c0c */ /* 0x000fc6000bfc6360 */
[----:B------:R-:W1:Y:S01]  /*14c0*/  @!P0 LDC.64 R34, c[0x0][0x230] ;  /* 0x00008c00ff228b82 */ /* 0x000e620000000a00 */
[----:B------:R-:W-:Y:S02]  /*14d0*/  ISETP.GT.U32.OR P5, PT, R0, 0x27f, P6 ;  /* 0x0000027f0000780c */ /* 0x000fe400037a4470 */
[----:B----4-:R-:W-:Y:S02]  /*14e0*/  @!P4 IADD3 R28, P6, R51, R28, RZ ;  /* 0x0000001c331cc210 */ /* 0x010fe40007fde0ff */
[----:B0-----:R-:W-:Y:S01]  /*14f0*/  @!P3 IADD3 R39, R45, R53, RZ ;  /* 0x000000352d27b210 */ /* 0x001fe20007ffe0ff */
[----:B---3--:R-:W-:Y:S01]  /*1500*/  @!P0 IMAD R38, R70, R32, RZ ;  /* 0x0000002046268224 */ /* 0x008fe200078e02ff */
[C---:B------:R-:W-:Y:S01]  /*1510*/  @!P3 SHF.L.U32 R3, R44.reuse, 0x2, RZ ;  /* 0x000000022c03b819 */ /* 0x040fe200000006ff */
[----:B------:R-:W0:Y:S01]  /*1520*/  @!P0 LDC.64 R30, c[0x0][0x228] ;  /* 0x00008a00ff1e8b82 */ /* 0x000e220000000a00 */
[----:B------:R-:W-:Y:S01]  /*1530*/  @!P3 SHF.L.U64.HI R44, R44, 0x2, R39 ;  /* 0x000000022c2cb819 */ /* 0x000fe20000010227 */
[----:B------:R-:W-:Y:S01]  /*1540*/  @!P0 IMAD R33, R67, R33, R38 ;  /* 0x0000002143218224 */ /* 0x000fe200078e0226 */
[----:B------:R-:W-:-:S02]  /*1550*/  @!P0 MOV R38, R4 ;  /* 0x0000000400268202 */ /* 0x000fc40000000f00 */
[----:B------:R-:W-:Y:S02]  /*1560*/  @!P0 MOV R39, R7 ;  /* 0x0000000700278202 */ /* 0x000fe40000000f00 */
[C---:B------:R-:W-:Y:S02]  /*1570*/  @!P4 IADD3.X R29, R50.reuse, R29, RZ, P6, !PT ;  /* 0x0000001d321dc210 */ /* 0x040fe400037fe4ff */
[----:B------:R-:W-:Y:S02]  /*1580*/  CS2R R42, SRZ ;  /* 0x00000000002a7805 */ /* 0x000fe4000001ff00 */
[----:B--2---:R-:W-:Y:S01]  /*1590*/  @!P4 IADD3 R26, P6, R51, R26, RZ ;  /* 0x0000001a331ac210 */ /* 0x004fe20007fde0ff */
[----:B------:R-:W-:Y:S01]  /*15a0*/  @!P0 IMAD.WIDE.U32 R38, R67, R32, R38 ;  /* 0x0000002043268225 */ /* 0x000fe200078e0026 */
[----:B------:R-:W2:Y:S02]  /*15b0*/  @!P5 LDC.64 R74, c[0x0][0x288] ;  /* 0x0000a200ff4adb82 */ /* 0x000ea40000000a00 */
[----:B------:R-:W-:Y:S01]  /*15c0*/  @!P4 IADD3.X R27, R50, R27, RZ, P6, !PT ;  /* 0x0000001b321bc210 */ /* 0x000fe200037fe4ff */
[----:B------:R3:W5:Y:S01]  /*15d0*/  @!P4 LDG.E.64 R42, desc[UR22][R28.64] ;  /* 0x000000161c2ac981 */ /* 0x000762000c1e1b00 */
[----:B------:R-:W-:Y:S01]  /*15e0*/  @!P3 IADD3 R24, P6, R3, R24, RZ ;  /* 0x000000180318b210 */ /* 0x000fe20007fde0ff */
[----:B-1----:R-:W-:Y:S01]  /*15f0*/  @!P2 IMAD R32, R66, R22, RZ ;  /* 0x000000164220a224 */ /* 0x002fe200078e02ff */
[----:B------:R-:W-:-:S02]  /*1600*/  @!P0 IADD3 R33, R39, R33, RZ ;  /* 0x0000002127218210 */ /* 0x000fc40007ffe0ff */
[----:B------:R-:W-:Y:S02]  /*1610*/  @!P3 IADD3.X R25, R44, R25, RZ, P6, !PT ;  /* 0x000000192c19b210 */ /* 0x000fe400037fe4ff */
[----:B------:R-:W-:Y:S02]  /*1620*/  CS2R R50, SRZ ;  /* 0x0000000000327805 */ /* 0x000fe4000001ff00 */
[----:B------:R-:W-:Y:S01]  /*1630*/  @!P3 IADD3 R36, P6, R3, R36, RZ ;  /* 0x000000240324b210 */ /* 0x000fe20007fde0ff */
[----:B------:R-:W-:Y:S01]  /*1640*/  @!P2 IMAD R39, R65, R23, R32 ;  /* 0x000000174127a224 */ /* 0x000fe200078e0220 */
[C---:B------:R-:W-:Y:S01]  /*1650*/  @!P0 SHF.L.U32 R3, R38.reuse, 0x2, RZ ;  /* 0x0000000226038819 */ /* 0x040fe200000006ff */
[----:B---3--:R-:W1:Y:S01]  /*1660*/  @!P2 LDC.64 R28, c[0x0][0x228] ;  /* 0x00008a00ff1cab82 */ /* 0x008e620000000a00 */
[----:B------:R-:W-:Y:S02]  /*1670*/  @!P0 SHF.L.U64.HI R38, R38, 0x2, R33 ;  /* 0x0000000226268819 */ /* 0x000fe40000010221 */
[----:B------:R-:W-:-:S02]  /*1680*/  @!P2 MOV R32, R4 ;  /* 0x000000040020a202 */ /* 0x000fc40000000f00 */
[----:B------:R-:W-:Y:S02]  /*1690*/  @!P2 MOV R33, R7 ;  /* 0x000000070021a202 */ /* 0x000fe40000000f00 */
[----:B------:R-:W-:Y:S01]  /*16a0*/  @!P3 IADD3.X R37, R44, R37, RZ, P6, !PT ;  /* 0x000000252c25b210 */ /* 0x000fe200037fe4ff */
[----:B------:R-:W3:Y:S01]  /*16b0*/  @!P5 LDC.64 R66, c[0x0][0x228] ;  /* 0x00008a00ff42db82 */ /* 0x000ee20000000a00 */
[----:B------:R-:W-:Y:S01]  /*16c0*/  @!P0 IADD3 R34, P6, R3, R34, RZ ;  /* 0x0000002203228210 */ /* 0x000fe20007fde0ff */
[----:B------:R-:W-:-:S03]  /*16d0*/  @!P2 IMAD.WIDE.U32 R22, R65, R22, R32 ;  /* 0x000000164116a225 */ /* 0x000fc600078e0020 */
[----:B------:R-:W-:Y:S02]  /*16e0*/  @!P0 IADD3.X R35, R38, R35, RZ, P6, !PT ;  /* 0x0000002326238210 */ /* 0x000fe400037fe4ff */
[----:B0-----:R-:W-:Y:S02]  /*16f0*/  @!P0 IADD3 R30, P6, R3, R30, RZ ;  /* 0x0000001e031e8210 */ /* 0x001fe40007fde0ff */
[----:B------:R-:W-:Y:S01]  /*1700*/  @!P2 IADD3 R3, R23, R39, RZ ;  /* 0x000000271703a210 */ /* 0x000fe20007ffe0ff */
[----:B--2---:R-:W-:Y:S01]  /*1710*/  @!P5 IMAD R44, R64, R74, RZ ;  /* 0x0000004a402cd224 */ /* 0x004fe200078e02ff */
[----:B------:R-:W-:Y:S01]  /*1720*/  @!P0 IADD3.X R31, R38, R31, RZ, P6, !PT ;  /* 0x0000001f261f8210 */ /* 0x000fe200037fe4ff */
[----:B------:R-:W0:Y:S01]  /*1730*/  @!P5 LDC.64 R64, c[0x0][0x230] ;  /* 0x00008c00ff40db82 */ /* 0x000e220000000a00 */
[C---:B------:R-:W-:Y:S01]  /*1740*/  @!P2 SHF.L.U32 R38, R22.reuse, 0x2, RZ ;  /* 0x000000021626a819 */ /* 0x040fe200000006ff */
[----:B------:R-:W5:Y:S01]  /*1750*/  @!P0 LDG.E.64 R72, desc[UR22][R34.64] ;  /* 0x0000001622488981 */ /* 0x000f62000c1e1b00 */
[----:B------:R-:W-:-:S02]  /*1760*/  @!P2 SHF.L.U64.HI R32, R22, 0x2, R3 ;  /* 0x000000021620a819 */ /* 0x000fc40000010203 */
[----:B------:R-:W-:Y:S02]  /*1770*/  CS2R R22, SRZ ;  /* 0x0000000000167805 */ /* 0x000fe4000001ff00 */
[----:B------:R-:W-:Y:S01]  /*1780*/  SHF.R.S32.HI R39, RZ, 0x1f, R77 ;  /* 0x0000001fff277819 */ /* 0x000fe2000001144d */
[----:B------:R-:W5:Y:S04]  /*1790*/  @!P0 LDG.E.64 R50, desc[UR22][R30.64] ;  /* 0x000000161e328981 */ /* 0x000f68000c1e1b00 */
[----:B------:R2:W5:Y:S01]  /*17a0*/  @!P4 LDG.E.64 R22, desc[UR22][R26.64] ;  /* 0x000000161a16c981 */ /* 0x000562000c1e1b00 */
[----:B------:R-:W-:-:S04]  /*17b0*/  ISETP.GE.U32.AND P4, PT, R77, UR18, PT ;  /* 0x000000124d007c0c */ /* 0x000fc8000bf86070 */
[----:B------:R-:W-:-:S04]  /*17c0*/  ISETP.GE.AND.EX P4, PT, R39, UR19, PT, P4 ;  /* 0x0000001327007c0c */ /* 0x000fc8000bf86340 */
[----:B------:R-:W-:Y:S01]  /*17d0*/  ISETP.GT.U32.OR P4, PT, R0, 0x27f, P4 ;  /* 0x0000027f0000780c */ /* 0x000fe20002784470 */
[----:B--2---:R-:W2:Y:S01]  /*17e0*/  @!P2 LDC.64 R26, c[0x0][0x230] ;  /* 0x00008c00ff1aab82 */ /* 0x004ea20000000a00 */
[----:B------:R-:W-:Y:S02]  /*17f0*/  @!P5 MOV R30, R4 ;  /* 0x00000004001ed202 */ /* 0x000fe40000000f00 */
[----:B------:R-:W-:-:S09]  /*1800*/  @!P5 MOV R31, R7 ;  /* 0x00000007001fd202 */ /* 0x000fd20000000f00 */
[----:B------:R-:W4:Y:S01]  /*1810*/  @!P4 LDC.64 R78, c[0x0][0x288] ;  /* 0x0000a200ff4ecb82 */ /* 0x000f220000000a00 */
[C---:B------:R-:W-:Y:S02]  /*1820*/  @!P5 IMAD R33, R52.reuse, R75, R44 ;  /* 0x0000004b3421d224 */ /* 0x040fe400078e022c */
[----:B------:R-:W-:Y:S01]  /*1830*/  @!P5 IMAD.WIDE.U32 R74, R52, R74, R30 ;  /* 0x0000004a344ad225 */ /* 0x000fe200078e001e */
[----:B------:R-:W-:Y:S02]  /*1840*/  CS2R R44, SRZ ;  /* 0x00000000002c7805 */ /* 0x000fe4000001ff00 */
[----:B--2---:R-:W-:-:S04]  /*1850*/  @!P2 IADD3 R26, P0, R38, R26, RZ ;  /* 0x0000001a261aa210 */ /* 0x004fc80007f1e0ff */
[----:B------:R2:W5:Y:S01]  /*1860*/  @!P3 LDG.E.64 R44, desc[UR22][R24.64] ;  /* 0x00000016182cb981 */ /* 0x000562000c1e1b00 */
[----:B------:R-:W-:Y:S01]  /*1870*/  @!P5 IADD3 R33, R75, R33, RZ ;  /* 0x000000214b21d210 */ /* 0x000fe20007ffe0ff */
[----:B------:R-:W-:Y:S01]  /*1880*/  UIMAD.WIDE UR6, UR8, 0x8, UR6 ;  /* 0x00000008080678a5 */ /* 0x000fe2000f8e0206 */
[----:B------:R-:W-:Y:S01]  /*1890*/  @!P2 IADD3.X R27, R32, R27, RZ, P0, !PT ;  /* 0x0000001b201ba210 */ /* 0x000fe200007fe4ff */
[----:B------:R-:W3:Y:S01]  /*18a0*/  @!P4 LDC.64 R30, c[0x0][0x230] ;  /* 0x00008c00ff1ecb82 */ /* 0x000ee20000000a00 */
[----:B-1----:R-:W-:Y:S02]  /*18b0*/  @!P2 IADD3 R28, P0, R38, R28, RZ ;  /* 0x0000001c261ca210 */ /* 0x002fe40007f1e0ff */
[----:B------:R-:W-:Y:S02]  /*18c0*/  @!P5 SHF.L.U32 R35, R74, 0x2, RZ ;  /* 0x000000024a23d819 */ /* 0x000fe400000006ff */
[----:B------:R-:W-:Y:S02]  /*18d0*/  @!P2 IADD3.X R29, R32, R29, RZ, P0, !PT ;  /* 0x0000001d201da210 */ /* 0x000fe400007fe4ff */
[----:B--2---:R-:W-:-:S02]  /*18e0*/  CS2R R24, SRZ ;  /* 0x0000000000187805 */ /* 0x004fc4000001ff00 */
[----:B------:R-:W-:Y:S01]  /*18f0*/  @!P5 SHF.L.U64.HI R74, R74, 0x2, R33 ;  /* 0x000000024a4ad819 */ /* 0x000fe20000010221 */
[----:B----4-:R-:W-:Y:S01]  /*1900*/  @!P4 IMAD R34, R39, R78, RZ ;  /* 0x0000004e2722c224 */ /* 0x010fe200078e02ff */
[----:B0-----:R-:W-:Y:S01]  /*1910*/  @!P5 IADD3 R64, P0, R35, R64, RZ ;  /* 0x000000402340d210 */ /* 0x001fe20007f1e0ff */
[----:B------:R-:W0:Y:S01]  /*1920*/  @!P4 LDC.64 R32, c[0x0][0x228] ;  /* 0x00008a00ff20cb82 */ /* 0x000e220000000a00 */
[----:B------:R-:W-:Y:S01]  /*1930*/  IADD3 R81, R2, 0xa0, RZ ;  /* 0x000000a002517810 */ /* 0x000fe20007ffe0ff */
[----:B------:R-:W-:Y:S01]  /*1940*/  @!P4 IMAD R75, R77, R79, R34 ;  /* 0x0000004f4d4bc224 */ /* 0x000fe200078e0222 */
[----:B------:R-:W-:Y:S01]  /*1950*/  @!P5 IADD3.X R65, R74, R65, RZ, P0, !PT ;  /* 0x000000414a41d210 */ /* 0x000fe200007fe4ff */
[----:B------:R1:W5:Y:S01]  /*1960*/  @!P3 LDG.E.64 R24, desc[UR22][R36.64] ;  /* 0x000000162418b981 */ /* 0x000362000c1e1b00 */
[----:B---3--:R-:W-:Y:S02]  /*1970*/  @!P5 IADD3 R66, P0, R35, R66, RZ ;  /* 0x000000422342d210 */ /* 0x008fe40007f1e0ff */
[----:B------:R-:W-:-:S02]  /*1980*/  MOV R34, UR6 ;  /* 0x0000000600227c02 */ /* 0x000fc40008000f00 */
[----:B------:R-:W-:Y:S02]  /*1990*/  MOV R35, UR7 ;  /* 0x0000000700237c02 */ /* 0x000fe40008000f00 */
[----:B------:R-:W-:Y:S02]  /*19a0*/  SHF.R.S32.HI R76, RZ, 0x1f, R81 ;  /* 0x0000001fff4c7819 */ /* 0x000fe40000011451 */
[----:B------:R-:W-:Y:S02]  /*19b0*/  ISETP.GE.U32.AND P3, PT, R81, UR18, PT ;  /* 0x0000001251007c0c */ /* 0x000fe4000bf66070 */
[----:B------:R-:W2:Y:S02]  /*19c0*/  LDG.E.64 R34, desc[UR22][R34.64] ;  /* 0x0000001622227981 */ /* 0x000ea4000c1e1b00 */
[----:B------:R-:W-:-:S04]  /*19d0*/  ISETP.GE.AND.EX P3, PT, R76, UR19, PT, P3 ;  /* 0x000000134c007c0c */ /* 0x000fc8000bf66330 */
[----:B------:R-:W-:Y:S02]  /*19e0*/  ISETP.GT.U32.OR P3, PT, R0, 0x27f, P3 ;  /* 0x0000027f0000780c */ /* 0x000fe40001f64470 */
[----:B------:R-:W-:-:S04]  /*19f0*/  IADD3 R3, R2, 0x1e0, RZ ;  /* 0x000001e002037810 */ /* 0x000fc80007ffe0ff */
[----:B------:R-:W-:Y:S02]  /*1a00*/  ISETP.GE.U32.AND P6, PT, R3, UR18, PT ;  /* 0x0000001203007c0c */ /* 0x000fe4000bfc6070 */
[----:B------:R-:W-:-:S05]  /*1a10*/  SHF.R.S32.HI R87, RZ, 0x1f, R3 ;  /* 0x0000001fff577819 */ /* 0x000fca0000011403 */
[----:B------:R-:W3:Y:S01]  /*1a20*/  @!P3 LDC.64 R70, c[0x0][0x288] ;  /* 0x0000a200ff46bb82 */ /* 0x000ee20000000a00 */
[----:B------:R-:W-:Y:S02]  /*1a30*/  ISETP.GE.AND.EX P6, PT, R87, UR19, PT, P6 ;  /* 0x0000001357007c0c */ /* 0x000fe4000bfc6360 */
[----:B-1----:R-:W-:Y:S02]  /*1a40*/  @!P4 MOV R36, R4 ;  /* 0x000000040024c202 */ /* 0x002fe40000000f00 */
[----:B------:R-:W-:Y:S02]  /*1a50*/  ISETP.GT.U32.OR P6, PT, R0, 0x27f, P6 ;  /* 0x0000027f0000780c */ /* 0x000fe400037c4470 */
[----:B------:R-:W-:Y:S01]  /*1a60*/  @!P4 MOV R37, R7 ;  /* 0x000000070025c202 */ /* 0x000fe20000000f00 */
[----:B------:R-:W1:Y:S02]  /*1a70*/  @!P3 LDC.64 R38, c[0x0][0x230] ;  /* 0x00008c00ff26bb82 */ /* 0x000e640000000a00 */
[----:B------:R-:W-:-:S06]  /*1a80*/  @!P4 IMAD.WIDE.U32 R78, R77, R78, R36 ;  /* 0x0000004e4d4ec225 */ /* 0x000fcc00078e0024 */
[----:B------:R-:W4:Y:S01]  /*1a90*/  @!P3 LDC.64 R36, c[0x0][0x228] ;  /* 0x00008a00ff24bb82 */ /* 0x000f220000000a00 */
[----:B------:R-:W-:Y:S02]  /*1aa0*/  @!P4 IADD3 R75, R79, R75, RZ ;  /* 0x0000004b4f4bc210 */ /* 0x000fe40007ffe0ff */
[----:B------:R-:W-:Y:S02]  /*1ab0*/  @!P4 SHF.L.U32 R80, R78, 0x2, RZ ;  /* 0x000000024e50c819 */ /* 0x000fe400000006ff */
[----:B------:R-:W-:Y:S01]  /*1ac0*/  @!P3 MOV R77, R7 ;  /* 0x00000007004db202 */ /* 0x000fe20000000f00 */
[----:B---3--:R-:W-:Y:S02]  /*1ad0*/  @!P3 IMAD R79, R76, R70, RZ ;  /* 0x000000464c4fb224 */ /* 0x008fe400078e02ff */
[----:B------:R-:W3:Y:S01]  /*1ae0*/  @!P6 LDC.64 R52, c[0x0][0x288] ;  /* 0x0000a200ff34eb82 */ /* 0x000ee20000000a00 */
[----:B------:R-:W-:Y:S02]  /*1af0*/  @!P3 MOV R76, R4 ;  /* 0x00000004004cb202 */ /* 0x000fe40000000f00 */
[----:B------:R-:W-:Y:S01]  /*1b00*/  @!P5 IADD3.X R67, R74, R67, RZ, P0, !PT ;  /* 0x000000434a43d210 */ /* 0x000fe200007fe4ff */
[C---:B------:R-:W-:Y:S01]  /*1b10*/  @!P3 IMAD R79, R81.reuse, R71, R79 ;  /* 0x00000047514fb224 */ /* 0x040fe200078e024f */
[----:B------:R-:W-:Y:S01]  /*1b20*/  @!P4 SHF.L.U64.HI R78, R78, 0x2, R75 ;  /* 0x000000024e4ec819 */ /* 0x000fe2000001024b */
[----:B------:R-:W-:Y:S01]  /*1b30*/  @!P3 IMAD.WIDE.U32 R70, R81, R70, R76 ;  /* 0x000000465146b225 */ /* 0x000fe200078e004c */
[----:B------:R-:W-:Y:S01]  /*1b40*/  @!P4 IADD3 R30, P0, R80, R30, RZ ;  /* 0x0000001e501ec210 */ /* 0x000fe20007f1e0ff */
[----:B------:R-:W3:Y:S03]  /*1b50*/  @!P6 LDC.64 R74, c[0x0][0x230] ;  /* 0x00008c00ff4aeb82 */ /* 0x000ee60000000a00 */
[----:B------:R-:W-:-:S02]  /*1b60*/  @!P4 IADD3.X R31, R78, R31, RZ, P0, !PT ;  /* 0x0000001f4e1fc210 */ /* 0x000fc400007fe4ff */
[----:B0-----:R-:W-:Y:S02]  /*1b70*/  @!P4 IADD3 R32, P0, R80, R32, RZ ;  /* 0x000000205020c210 */ /* 0x001fe40007f1e0ff */
[----:B------:R-:W-:Y:S01]  /*1b80*/  @!P3 IADD3 R80, R71, R79, RZ ;  /* 0x0000004f4750b210 */ /* 0x000fe20007ffe0ff */
[----:B------:R-:W0:Y:S01]  /*1b90*/  @!P6 LDC.64 R76, c[0x0][0x228] ;  /* 0x00008a00ff4ceb82 */ /* 0x000e220000000a00 */
[----:B------:R-:W-:Y:S02]  /*1ba0*/  @!P3 SHF.L.U32 R79, R70, 0x2, RZ ;  /* 0x00000002464fb819 */ /* 0x000fe400000006ff */
[----:B------:R-:W-:Y:S02]  /*1bb0*/  @!P4 IADD3.X R33, R78, R33, RZ, P0, !PT ;  /* 0x000000214e21c210 */ /* 0x000fe400007fe4ff */
[----:B------:R-:W-:Y:S02]  /*1bc0*/  @!P3 SHF.L.U64.HI R78, R70, 0x2, R80 ;  /* 0x00000002464eb819 */ /* 0x000fe40000010250 */
[----:B-1----:R-:W-:-:S04]  /*1bd0*/  @!P3 IADD3 R38, P0, R79, R38, RZ ;  /* 0x000000264f26b210 */ /* 0x002fc80007f1e0ff */
[----:B------:R-:W-:Y:S02]  /*1be0*/  @!P3 IADD3.X R39, R78, R39, RZ, P0, !PT ;  /* 0x000000274e27b210 */ /* 0x000fe400007fe4ff */
[----:B----4-:R-:W-:Y:S01]  /*1bf0*/  @!P3 IADD3 R36, P0, R79, R36, RZ ;  /* 0x000000244f24b210 */ /* 0x010fe20007f1e0ff */
[----:B---3--:R-:W-:-:S03]  /*1c00*/  @!P6 IMAD R71, R87, R52, RZ ;  /* 0x000000345747e224 */ /* 0x008fc600078e02ff */
[----:B------:R-:W-:Y:S02]  /*1c10*/  @!P3 IADD3.X R37, R78, R37, RZ, P0, !PT ;  /* 0x000000254e25b210 */ /* 0x000fe400007fe4ff */
[----:B------:R-:W-:Y:S01]  /*1c20*/  CS2R R78, SRZ ;  /* 0x00000000004e7805 */ /* 0x000fe2000001ff00 */
[C---:B------:R-:W-:Y:S01]  /*1c30*/  @!P6 IMAD R53, R3.reuse, R53, R71 ;  /* 0x000000350335e224 */ /* 0x040fe200078e0247 */
[----:B------:R-:W-:Y:S02]  /*1c40*/  @!P6 MOV R70, R4 ;  /* 0x000000040046e202 */ /* 0x000fe40000000f00 */
[----:B------:R-:W-:Y:S02]  /*1c50*/  @!P6 MOV R71, R7 ;  /* 0x000000070047e202 */ /* 0x000fe40000000f00 */
[----:B------:R1:W3:Y:S01]  /*1c60*/  @P1 LDG.E.64 R78, desc[UR22][R68.64] ;  /* 0x00000016444e1981 */ /* 0x0002e2000c1e1b00 */
[----:B------:R-:W-:Y:S01]  /*1c70*/  @!P6 IMAD.WIDE.U32 R70, R3, R52, R70 ;  /* 0x000000340346e225 */ /* 0x000fe200078e0046 */
[----:B-1----:R-:W-:-:S04]  /*1c80*/  CS2R R68, SRZ ;  /* 0x0000000000447805 */ /* 0x002fc8000001ff00 */
[----:B------:R-:W-:Y:S02]  /*1c90*/  @!P6 IADD3 R53, R71, R53, RZ ;  /* 0x000000354735e210 */ /* 0x000fe40007ffe0ff */
[C---:B------:R-:W-:Y:S01]  /*1ca0*/  @!P6 SHF.L.U32 R3, R70.reuse, 0x2, RZ ;  /* 0x000000024603e819 */ /* 0x040fe200000006ff */
[----:B------:R1:W5:Y:S01]  /*1cb0*/  @!P5 LDG.E.64 R68, desc[UR22][R64.64] ;  /* 0x000000164044d981 */ /* 0x000362000c1e1b00 */
[----:B------:R-:W-:Y:S02]  /*1cc0*/  @!P6 SHF.L.U64.HI R53, R70, 0x2, R53 ;  /* 0x000000024635e819 */ /* 0x000fe40000010235 */
[----:B------:R-:W-:Y:S02]  /*1cd0*/  @!P6 IADD3 R74, P0, R3, R74, RZ ;  /* 0x0000004a034ae210 */ /* 0x000fe40007f1e0ff */
[----:B-1----:R-:W-:Y:S02]  /*1ce0*/  CS2R R64, SRZ ;  /* 0x0000000000407805 */ /* 0x002fe4000001ff00 */
[----:B------:R-:W-:-:S04]  /*1cf0*/  @!P6 IADD3.X R75, R53, R75, RZ, P0, !PT ;  /* 0x0000004b354be210 */ /* 0x000fc800007fe4ff */
[----:B------:R1:W5:Y:S02]  /*1d00*/  @!P3 LDG.E.64 R64, desc[UR22][R38.64] ;  /* 0x000000162640b981 */ /* 0x000364000c1e1b00 */
[----:B-1----:R-:W-:-:S06]  /*1d10*/  CS2R R38, SRZ ;  /* 0x0000000000267805 */ /* 0x002fcc000001ff00 */
[----:B------:R-:W5:Y:S01]  /*1d20*/  @!P6 LDG.E.64 R38, desc[UR22][R74.64] ;  /* 0x000000164a26e981 */ /* 0x000f62000c1e1b00 */
[----:B0-----:R-:W-:-:S04]  /*1d30*/  @!P6 IADD3 R76, P0, R3, R76, RZ ;  /* 0x0000004c034ce210 */ /* 0x001fc80007f1e0ff */
[----:B------:R-:W-:Y:S02]  /*1d40*/  @!P6 IADD3.X R77, R53, R77, RZ, P0, !PT ;  /* 0x0000004d354de210 */ /* 0x000fe400007fe4ff */
[----:B------:R-:W-:Y:S02]  /*1d50*/  CS2R R52, SRZ ;  /* 0x0000000000347805 */ /* 0x000fe4000001ff00 */
[----:B------:R-:W-:-:S04]  /*1d60*/  CS2R R70, SRZ ;  /* 0x0000000000467805 */ /* 0x000fc8000001ff00 */
[----:B------:R0:W5:Y:S04]  /*1d70*/  @P1 LDG.E.64 R52, desc[UR22][R48.64] ;  /* 0x0000001630341981 */ /* 0x000168000c1e1b00 */
[----:B------:R1:W5:Y:S01]  /*1d80*/  @!P2 LDG.E.64 R70, desc[UR22][R26.64] ;  /* 0x000000161a46a981 */ /* 0x000362000c1e1b00 */
[----:B0-----:R-:W-:Y:S02]  /*1d90*/  CS2R R48, SRZ ;  /* 0x0000000000307805 */ /* 0x001fe4000001ff00 */
[----:B-1----:R-:W-:-:S04]  /*1da0*/  CS2R R26, SRZ ;  /* 0x00000000001a7805 */ /* 0x002fc8000001ff00 */
[----:B------:R0:W5:Y:S04]  /*1db0*/  @!P2 LDG.E.64 R48, desc[UR22][R28.64] ;  /* 0x000000161c30a981 */ /* 0x000168000c1e1b00 */
[----:B------:R1:W5:Y:S01]  /*1dc0*/  @!P5 LDG.E.64 R26, desc[UR22][R66.64] ;  /* 0x00000016421ad981 */ /* 0x000362000c1e1b00 */
[----:B0-----:R-:W-:Y:S02]  /*1dd0*/  CS2R R28, SRZ ;  /* 0x00000000001c7805 */ /* 0x001fe4000001ff00 */
[----:B-1----:R-:W-:-:S04]  /*1de0*/  CS2R R66, SRZ ;  /* 0x0000000000427805 */ /* 0x002fc8000001ff00 */
[----:B------:R0:W5:Y:S04]  /*1df0*/  @!P4 LDG.E.64 R28, desc[UR22][R32.64] ;  /* 0x00000016201cc981 */ /* 0x000168000c1e1b00 */
[----:B------:R1:W5:Y:S01]  /*1e00*/  @!P4 LDG.E.64 R66, desc[UR22][R30.64] ;  /* 0x000000161e42c981 */ /* 0x000362000c1e1b00 */
[----:B------:R-:W-:Y:S01]  /*1e10*/  UMOV UR26, 0x3f800000 ;  /* 0x3f800000001a7882 */ /* 0x000fe20000000000 */
[----:B------:R-:W-:Y:S01]  /*1e20*/  BSSY B0, `(.L_x_1480) ;  /* 0x0000021000007945 */ /* 0x000fe20003800000 */
[----:B0-----:R-:W-:Y:S02]  /*1e30*/  CS2R R32, SRZ ;  /* 0x0000000000207805 */ /* 0x001fe4000001ff00 */
[----:B-1----:R-:W-:Y:S02]  /*1e40*/  CS2R R30, SRZ ;  /* 0x00000000001e7805 */ /* 0x002fe4000001ff00 */
[----:B------:R-:W-:-:S02]  /*1e50*/  ISETP.NE.AND P5, PT, RZ, UR25, PT ;  /* 0x00000019ff007c0c */ /* 0x000fc4000bfa5270 */
[----:B------:R-:W5:Y:S04]  /*1e60*/  @!P6 LDG.E.64 R32, desc[UR22][R76.64] ;  /* 0x000000164c20e981 */ /* 0x000f68000c1e1b00 */
[----:B------:R0:W5:Y:S02]  /*1e70*/  @!P3 LDG.E.64 R30, desc[UR22][R36.64] ;  /* 0x00000016241eb981 */ /* 0x000164000c1e1b00 */
        /* <DEDUP_REMOVED lines=13> */
[----:B------:R-:W-:Y:S01]  /*1f50*/  @UP0 UMOV UR26, UR5 ;  /* 0x00000005001a0c82 */ /* 0x000fe20008000000 */
[----:B---3--:R-:W-:Y:S01]  /*1f60*/  FADD.FTZ R78, R78, -UR6 ;  /* 0x800000064e4e7e21 */ /* 0x008fe20008010000 */
[----:B------:R-:W-:Y:S01]  /*1f70*/  FADD.FTZ R77, R79, -UR6 ;  /* 0x800000064f4d7e21 */ /* 0x000fe20008010000 */
[----:B------:R-:W-:Y:S06]  /*1f80*/  @P0 BRA `(.L_x_1481) ;  /* 0x0000000000280947 */ /* 0x000fec0003800000 */
[----:B------:R-:W-:Y:S01]  /*1f90*/  ISETP.NE.AND P0, PT, RZ, UR25, PT ;  /* 0x00000019ff007c0c */ /* 0x000fe2000bf05270 */
[----:B------:R-:W0:Y:S01]  /*1fa0*/  LDC.64 R74, c[0x0][0x238] ;  /* 0x00008e00ff4a7b82 */ /* 0x000e220000000a00 */
[----:B------:R-:W-:-:S04]  /*1fb0*/  IADD3 R3, R86, UR17, RZ ;  /* 0x0000001156037c10 */ /* 0x000fc8000fffe0ff */
[----:B------:R-:W-:-:S07]  /*1fc0*/  SHF.R.S32.HI R76, RZ, 0x1f, R3 ;  /* 0x0000001fff4c7819 */ /* 0x000fce0000011403 */
[----:B------:R-:W1:Y:S01]  /*1fd0*/  @P0 LDC.64 R34, c[0x0][0x240] ;  /* 0x00009000ff220b82 */ /* 0x000e620000000a00 */
[C---:B0-----:R-:W-:Y:S01]  /*1fe0*/  IMAD.WIDE R74, R3.reuse, 0x4, R74 ;  /* 0x00000004034a7825 */ /* 0x041fe200078e024a */
[----:B-1----:R-:W-:-:S04]  /*1ff0*/  @P0 LEA R34, P2, R3, R34, 0x2 ;  /* 0x0000002203220211 */ /* 0x002fc800078410ff */
[----:B------:R-:W-:-:S05]  /*2000*/  @P0 LEA.HI.X R35, R3, R35, R76, 0x2, P2 ;  /* 0x0000002303230211 */ /* 0x000fca00010f144c */
[----:B------:R0:W5:Y:S04]  /*2010*/  @P0 LDG.E.64 R36, desc[UR22][R34.64] ;  /* 0x0000001622240981 */ /* 0x000168000c1e1b00 */
[----:B------:R0:W5:Y:S02]  /*2020*/  LDG.E.64 R34, desc[UR22][R74.64] ;  /* 0x000000164a227981 */ /* 0x000164000c1e1b00 */
.L_x_1481:
[----:B------:R-:W-:Y:S05]  /*2030*/  BSYNC B0 ;  /* 0x0000000000007941 */ /* 0x000fea0003800000 */
.L_x_1480:
[----:B0----5:R-:W-:Y:S01]  /*2040*/  MOV R74, R52 ;  /* 0x00000034004a7202 */ /* 0x021fe20000000f00 */
[----:B------:R-:W-:Y:S01]  /*2050*/  FMUL.FTZ R78, R78, UR26 ;  /* 0x0000001a4e4e7c20 */ /* 0x000fe20008410000 */
[----:B------:R-:W-:Y:S01]  /*2060*/  MOV R82, R53 ;  /* 0x0000003500527202 */ /* 0x000fe20000000f00 */
        /* <DEDUP_REMOVED lines=20> */
.L_x_1482:
[----:B------:R-:W-:Y:S01]  /*21b0*/  FMUL.FTZ R76, R74, R34 ;  /* 0x000000224a4c7220 */ /* 0x000fe20000410000 */
[----:B------:R-:W-:Y:S01]  /*21c0*/  FMUL.FTZ R75, R82, R35 ;  /* 0x00000023524b7220 */ /* 0x000fe20000410000 */
[----:B------:R-:W-:Y:S01]  /*21d0*/  FADD.FTZ R79, R72, -UR6 ;  /* 0x80000006484f7e21 */ /* 0x000fe20008010000 */
[----:B------:R-:W-:Y:S01]  /*21e0*/  FADD.FTZ R73, R73, -UR6 ;  /* 0x8000000649497e21 */ /* 0x000fe20008010000 */
[----:B------:R-:W-:Y:S01]  /*21f0*/  FFMA.FTZ R3, R78, R76, RZ ;  /* 0x0000004c4e037223 */ /* 0x000fe200000100ff */
[----:B------:R-:W-:Y:S01]  /*2200*/  FADD.FTZ R76, RZ, R76 ;  /* 0x0000004cff4c7221 */ /* 0x000fe20000010000 */
[----:B------:R-:W-:Y:S01]  /*2210*/  MOV R72, R50 ;  /* 0x0000003200487202 */ /* 0x000fe20000000f00 */
[----:B------:R-:W-:Y:S01]  /*2220*/  FMUL.FTZ R79, R79, UR26 ;  /* 0x0000001a4f4f7c20 */ /* 0x000fe20008410000 */
[----:B------:R-:W-:Y:S01]  /*2230*/  FFMA.FTZ R3, R77, R75, R3 ;  /* 0x0000004b4d037223 */ /* 0x000fe20000010003 */
[----:B------:R-:W-:Y:S01]  /*2240*/  FADD.FTZ R75, R75, R76 ;  /* 0x0000004c4b4b7221 */ /* 0x000fe20000010000 */
        /* <DEDUP_REMOVED lines=21> */
.L_x_1483:
[----:B------:R-:W-:Y:S01]  /*23a0*/  FMUL.FTZ R84, R72, R34 ;  /* 0x0000002248547220 */ /* 0x000fe20000410000 */
[----:B------:R-:W-:Y:S01]  /*23b0*/  FFMA.FTZ R83, R78, R74, RZ ;  /* 0x0000004a4e537223 */ /* 0x000fe200000100ff */
[----:B------:R-:W-:Y:S01]  /*23c0*/  FADD.FTZ R81, RZ, R74 ;  /* 0x0000004aff517221 */ /* 0x000fe20000010000 */
[----:B------:R-:W-:Y:S01]  /*23d0*/  FMUL.FTZ R74, R80, R35 ;  /* 0x00000023504a7220 */ /* 0x000fe20000410000 */
[----:B------:R-:W-:Y:S01]  /*23e0*/  FFMA.FTZ R73, R79, R84, R3 ;  /* 0x000000544f497223 */ /* 0x000fe20000010003 */
[----:B------:R-:W-:Y:S01]  /*23f0*/  FADD.FTZ R75, R75, R84 ;  /* 0x000000544b4b7221 */ /* 0x000fe20000010000 */
[----:B------:R-:W-:Y:S01]  /*2400*/  FFMA.FTZ R3, R79, R72, R83 ;  /* 0x000000484f037223 */ /* 0x000fe20000010053 */
[----:B------:R-:W-:Y:S01]  /*2410*/  FADD.FTZ R70, R70, -UR6 ;  /* 0x8000000646467e21 */ /* 0x000fe20008010000 */
[----:B------:R-:W-:Y:S01]  /*2420*/  FADD.FTZ R83, R71, -UR6 ;  /* 0x8000000647537e21 */ /* 0x000fe20008010000 */
[----:B------:R-:W-:Y:S01]  /*2430*/  FFMA.FTZ R73, R76, R74, R73 ;  /* 0x0000004a4c497223 */ /* 0x000fe20000010049 */
[----:B------:R-:W-:Y:S01]  /*2440*/  FADD.FTZ R72, R81, R72 ;  /* 0x0000004851487221 */ /* 0x000fe20000010000 */
[----:B------:R-:W-:Y:S01]  /*2450*/  FADD.FTZ R74, R74, R75 ;  /* 0x0000004b4a4a7221 */ /* 0x000fe20000010000 */
[----:B------:R-:W-:Y:S01]  /*2460*/  FMUL.FTZ R84, R70, UR26 ;  /* 0x0000001a46547c20 */ /* 0x000fe20008410000 */
[----:B------:R-:W-:Y:S01]  /*2470*/  MOV R81, R48 ;  /* 0x0000003000517202 */ /* 0x000fe20000000f00 */
[----:B------:R-:W-:Y:S01]  /*2480*/  FFMA.FTZ R71, R77, R82, RZ ;  /* 0x000000524d477223 */ /* 0x000fe200000100ff */
[----:B------:R-:W-:Y:S01]  /*2490*/  MOV R75, R49 ;  /* 0x00000031004b7202 */ /* 0x000fe20000000f00 */
[----:B------:R-:W-:Y:S01]  /*24a0*/  FADD.FTZ R70, RZ, R82 ;  /* 0x00000052ff467221 */ /* 0x000fe20000010000 */
        /* <DEDUP_REMOVED lines=20> */
.L_x_1484:
[----:B------:R-:W-:Y:S01]  /*25f0*/  FMUL.FTZ R82, R81, R34 ;  /* 0x0000002251527220 */ /* 0x000fe20000410000 */
[----:B------:R-:W-:Y:S01]  /*2600*/  FFMA.FTZ R71, R76, R80, R71 ;  /* 0x000000504c477223 */ /* 0x000fe20000010047 */
[----:B------:R-:W-:Y:S01]  /*2610*/  FADD.FTZ R80, R70, R80 ;  /* 0x0000005046507221 */ /* 0x000fe20000010000 */
[----:B------:R-:W-:Y:S01]  /*2620*/  FADD.FTZ R68, R68, -UR6 ;  /* 0x8000000644447e21 */ /* 0x000fe20008010000 */
[----:B------:R-:W-:Y:S01]  /*2630*/  FFMA.FTZ R70, R84, R82, R73 ;  /* 0x0000005254467223 */ /* 0x000fe20000010049 */
[----:B------:R-:W-:Y:S01]  /*2640*/  FADD.FTZ R74, R74, R82 ;  /* 0x000000524a4a7221 */ /* 0x000fe20000010000 */
[----:B------:R-:W-:Y:S01]  /*2650*/  FMUL.FTZ R73, R75, R35 ;  /* 0x000000234b497220 */ /* 0x000fe20000410000 */
[----:B------:R-:W-:Y:S01]  /*2660*/  FADD.FTZ R82, R69, -UR6 ;  /* 0x8000000645527e21 */ /* 0x000fe20008010000 */
[----:B------:R-:W-:Y:S01]  /*2670*/  FADD.FTZ R72, R72, R81 ;  /* 0x0000005148487221 */ /* 0x000fe20000010000 */
[----:B------:R-:W-:Y:S01]  /*2680*/  FFMA.FTZ R3, R84, R81, R3 ;  /* 0x0000005154037223 */ /* 0x000fe20000010003 */
[----:B------:R-:W-:Y:S01]  /*2690*/  FFMA.FTZ R70, R83, R73, R70 ;  /* 0x0000004953467223 */ /* 0x000fe20000010046 */
[----:B------:R-:W-:Y:S01]  /*26a0*/  FADD.FTZ R74, R73, R74 ;  /* 0x0000004a494a7221 */ /* 0x000fe20000010000 */
[----:B------:R-:W-:Y:S01]  /*26b0*/  MOV R69, R26 ;  /* 0x0000001a00457202 */ /* 0x000fe20000000f00 */
        /* <DEDUP_REMOVED lines=22> */
.L_x_1485:
[----:B------:R-:W-:Y:S01]  /*2820*/  FMUL.FTZ R68, R69, R34 ;  /* 0x0000002245447220 */ /* 0x000fe20000410000 */
[----:B------:R-:W-:Y:S01]  /*2830*/  FADD.FTZ R80, R80, R75 ;  /* 0x0000004b50507221 */ /* 0x000fe20000010000 */
[----:B------:R-:W-:Y:S01]  /*2840*/  FFMA.FTZ R71, R83, R75, R71 ;  /* 0x0000004b53477223 */ /* 0x000fe20000010047 */
[----:B------:R-:W-:Y:S01]  /*2850*/  FMUL.FTZ R75, R73, R35 ;  /* 0x00000023494b7220 */ /* 0x000fe20000410000 */
[----:B------:R-:W-:Y:S01]  /*2860*/  FADD.FTZ R74, R74, R68 ;  /* 0x000000444a4a7221 */ /* 0x000fe20000010000 */
[----:B------:R-:W-:Y:S01]  /*2870*/  FFMA.FTZ R70, R85, R68, R70 ;  /* 0x0000004455467223 */ /* 0x000fe20000010046 */
[----:B------:R-:W-:Y:S01]  /*2880*/  FADD.FTZ R68, R72, R69 ;  /* 0x0000004548447221 */ /* 0x000fe20000010000 */
[----:B------:R-:W-:Y:S01]  /*2890*/  FADD.FTZ R66, R66, -UR6 ;  /* 0x8000000642427e21 */ /* 0x000fe20008010000 */
[----:B------:R-:W-:Y:S01]  /*28a0*/  FADD.FTZ R72, R75, R74 ;  /* 0x0000004a4b487221 */ /* 0x000fe20000010000 */
[----:B------:R-:W-:Y:S01]  /*28b0*/  FADD.FTZ R74, R67, -UR6 ;  /* 0x80000006434a7e21 */ /* 0x000fe20008010000 */
[----:B------:R-:W-:Y:S01]  /*28c0*/  FFMA.FTZ R3, R85, R69, R3 ;  /* 0x0000004555037223 */ /* 0x000fe20000010003 */
[----:B------:R-:W-:Y:S01]  /*28d0*/  FFMA.FTZ R70, R82, R75, R70 ;  /* 0x0000004b52467223 */ /* 0x000fe20000010046 */
        /* <DEDUP_REMOVED lines=23> */
.L_x_1486:
[----:B------:R-:W-:Y:S01]  /*2a50*/  FMUL.FTZ R66, R67, R34 ;  /* 0x0000002243427220 */ /* 0x000fe20000410000 */
[----:B------:R-:W-:Y:S01]  /*2a60*/  FADD.FTZ R80, R80, R73 ;  /* 0x0000004950507221 */ /* 0x000fe20000010000 */
[----:B------:R-:W-:Y:S01]  /*2a70*/  FFMA.FTZ R71, R82, R73, R71 ;  /* 0x0000004952477223 */ /* 0x000fe20000010047 */
[----:B------:R-:W-:Y:S01]  /*2a80*/  FMUL.FTZ R73, R69, R35 ;  /* 0x0000002345497220 */ /* 0x000fe20000410000 */
[----:B------:R-:W-:Y:S01]  /*2a90*/  FFMA.FTZ R70, R75, R66, R70 ;  /* 0x000000424b467223 */ /* 0x000fe20000010046 */
[----:B------:R-:W-:Y:S01]  /*2aa0*/  FADD.FTZ R72, R72, R66 ;  /* 0x0000004248487221 */ /* 0x000fe20000010000 */
[----:B------:R-:W-:Y:S01]  /*2ab0*/  FADD.FTZ R66, R68, R67 ;  /* 0x0000004344427221 */ /* 0x000fe20000010000 */
[----:B------:R-:W-:Y:S01]  /*2ac0*/  FADD.FTZ R64, R64, -UR6 ;  /* 0x8000000640407e21 */ /* 0x000fe20008010000 */
[----:B------:R-:W-:Y:S01]  /*2ad0*/  FFMA.FTZ R68, R74, R73, R70 ;  /* 0x000000494a447223 */ /* 0x000fe20000010046 */
[----:B------:R-:W-:Y:S01]  /*2ae0*/  FADD.FTZ R70, R73, R72 ;  /* 0x0000004849467221 */ /* 0x000fe20000010000 */
[----:B------:R-:W-:Y:S01]  /*2af0*/  FADD.FTZ R72, R65, -UR6 ;  /* 0x8000000641487e21 */ /* 0x000fe20008010000 */
        /* <DEDUP_REMOVED lines=24> */
.L_x_1487:
        /* <DEDUP_REMOVED lines=35> */
.L_x_1488:
        /* <DEDUP_REMOVED lines=35> */
.L_x_1489:
        /* <DEDUP_REMOVED lines=35> */
.L_x_1490:
        /* <DEDUP_REMOVED lines=35> */
.L_x_1491:
        /* <DEDUP_REMOVED lines=35> */
.L_x_1492:
[----:B------:R-:W-:Y:S01]  /*3770*/  FMUL.FTZ R54, R55, R34 ;  /* 0x0000002237367220 */ /* 0x000fe20000410000 */
[----:B------:R-:W-:Y:S01]  /*3780*/  FADD.FTZ R80, R80, R59 ;  /* 0x0000003b50507221 */ /* 0x000fe20000010000 */
[----:B------:R-:W-:Y:S01]  /*3790*/  FFMA.FTZ R59, R64, R59, R61 ;  /* 0x0000003b403b7223 */ /* 0x000fe2000001003d */
[----:B------:R-:W-:Y:S01]  /*37a0*/  FMUL.FTZ R61, R57, R35 ;  /* 0x00000023393d7220 */ /* 0x000fe20000410000 */
[C---:B------:R-:W-:Y:S01]  /*37b0*/  FFMA.FTZ R58, R63.reuse, R54, R58 ;  /* 0x000000363f3a7223 */ /* 0x040fe2000001003a */
[----:B------:R-:W-:Y:S01]  /*37c0*/  FADD.FTZ R60, R60, R54 ;  /* 0x000000363c3c7221 */ /* 0x000fe20000010000 */
[----:B------:R-:W-:Y:S01]  /*37d0*/  FADD.FTZ R54, R56, R55 ;  /* 0x0000003738367221 */ /* 0x000fe20000010000 */
[----:B------:R-:W-:Y:S01]  /*37e0*/  FFMA.FTZ R3, R63, R55, R3 ;  /* 0x000000373f037223 */ /* 0x000fe20000010003 */
[----:B------:R-:W-:Y:S01]  /*37f0*/  FFMA.FTZ R55, R62, R61, R58 ;  /* 0x0000003d3e377223 */ /* 0x000fe2000001003a */
[----:B------:R-:W-:Y:S01]  /*3800*/  FADD.FTZ R58, R61, R60 ;  /* 0x0000003c3d3a7221 */ /* 0x000fe20000010000 */
[----:B------:R-:W-:Y:S01]  /*3810*/  FADD.FTZ R46, R46, -UR6 ;  /* 0x800000062e2e7e21 */ /* 0x000fe20008010000 */
[----:B------:R-:W-:Y:S01]  /*3820*/  FADD.FTZ R60, R47, -UR6 ;  /* 0x800000062f3c7e21 */ /* 0x000fe20008010000 */
[----:B------:R-:W-:-:S02]  /*3830*/  MOV R47, R18 ;  /* 0x00000012002f7202 */ /* 0x000fc40000000f00 */
[----:B------:R-:W-:Y:S01]  /*3840*/  MOV R56, R19 ;  /* 0x0000001300387202 */ /* 0x000fe20000000f00 */
        /* <DEDUP_REMOVED lines=21> */
.L_x_1493:
[----:B------:R-:W-:Y:S01]  /*39a0*/  FMUL.FTZ R46, R47, R34 ;  /* 0x000000222f2e7220 */ /* 0x000fe20000410000 */
[----:B------:R-:W-:Y:S01]  /*39b0*/  FADD.FTZ R80, R80, R57 ;  /* 0x0000003950507221 */ /* 0x000fe20000010000 */
[----:B------:R-:W-:Y:S01]  /*39c0*/  FFMA.FTZ R57, R62, R57, R59 ;  /* 0x000000393e397223 */ /* 0x000fe2000001003b */
[----:B------:R-:W-:Y:S01]  /*39d0*/  FMUL.FTZ R59, R56, R35 ;  /* 0x00000023383b7220 */ /* 0x000fe20000410000 */
[----:B------:R-:W-:Y:S01]  /*39e0*/  FFMA.FTZ R55, R61, R46, R55 ;  /* 0x0000002e3d377223 */ /* 0x000fe20000010037 */
[----:B------:R-:W-:Y:S01]  /*39f0*/  FADD.FTZ R58, R58, R46 ;  /* 0x0000002e3a3a7221 */ /* 0x000fe20000010000 */
[----:B------:R-:W-:Y:S01]  /*3a00*/  FADD.FTZ R44, R44, -UR6 ;  /* 0x800000062c2c7e21 */ /* 0x000fe20008010000 */
        /* <DEDUP_REMOVED lines=28> */
.L_x_1494:
[----:B------:R-:W-:Y:S01]  /*3bd0*/  FMUL.FTZ R81, R89, R34 ;  /* 0x0000002259517220 */ /* 0x000fe20000410000 */
[----:B------:R-:W-:Y:S01]  /*3be0*/  FFMA.FTZ R44, R60, R56, R57 ;  /* 0x000000383c2c7223 */ /* 0x000fe20000010039 */
[----:B------:R-:W-:Y:S01]  /*3bf0*/  FMUL.FTZ R57, R47, R35 ;  /* 0x000000232f397220 */ /* 0x000fe20000410000 */
[----:B------:R-:W-:Y:S01]  /*3c00*/  FADD.FTZ R45, R80, R56 ;  /* 0x00000038502d7221 */ /* 0x000fe20000010000 */
[----:B------:R-:W-:Y:S01]  /*3c10*/  FFMA.FTZ R54, R59, R81, R54 ;  /* 0x000000513b367223 */ /* 0x000fe20000010036 */
[----:B------:R-:W-:Y:S01]  /*3c20*/  FADD.FTZ R55, R55, R81 ;  /* 0x0000005137377221 */ /* 0x000fe20000010000 */
[----:B------:R-:W-:Y:S01]  /*3c30*/  FADD.FTZ R42, R42, -UR6 ;  /* 0x800000062a2a7e21 */ /* 0x000fe20008010000 */
[----:B------:R-:W-:Y:S01]  /*3c40*/  FADD.FTZ R56, R43, -UR6 ;  /* 0x800000062b387e21 */ /* 0x000fe20008010000 */
[----:B------:R-:W-:Y:S01]  /*3c50*/  FFMA.FTZ R54, R58, R57, R54 ;  /* 0x000000393a367223 */ /* 0x000fe20000010036 */
[----:B------:R-:W-:Y:S01]  /*3c60*/  FADD.FTZ R55, R57, R55 ;  /* 0x0000003739377221 */ /* 0x000fe20000010000 */
[----:B------:R-:W-:Y:S01]  /*3c70*/  FMUL.FTZ R57, R42, UR26 ;  /* 0x0000001a2a397c20 */ /* 0x000fe20008410000 */
[----:B------:R-:W-:Y:S01]  /*3c80*/  MOV R43, R22 ;  /* 0x00000016002b7202 */ /* 0x000fe20000000f00 */
[----:B------:R-:W-:Y:S01]  /*3c90*/  FMUL.FTZ R56, R56, UR26 ;  /* 0x0000001a38387c20 */ /* 0x000fe20008410000 */
[----:B------:R-:W-:Y:S01]  /*3ca0*/  MOV R42, R23 ;  /* 0x00000017002a7202 */ /* 0x000fe20000000f00 */
        /* <DEDUP_REMOVED lines=19> */
.L_x_1495:
[----:B------:R-:W-:Y:S01]  /*3de0*/  FMUL.FTZ R80, R43, R34 ;  /* 0x000000222b507220 */ /* 0x000fe20000410000 */
[----:B------:R-:W-:Y:S01]  /*3df0*/  FMUL.FTZ R81, R42, R35 ;  /* 0x000000232a517220 */ /* 0x000fe20000410000 */
[----:B------:R-:W-:Y:S01]  /*3e00*/  FADD.FTZ R40, R40, -UR6 ;  /* 0x8000000628287e21 */ /* 0x000fe20008010000 */
[----:B------:R-:W-:Y:S01]  /*3e10*/  FADD.FTZ R41, R41, -UR6 ;  /* 0x8000000629297e21 */ /* 0x000fe20008010000 */
[----:B------:R-:W-:Y:S01]  /*3e20*/  FFMA.FTZ R54, R57, R80, R54 ;  /* 0x0000005039367223 */ /* 0x000fe20000010036 */
[----:B------:R-:W-:-:S03]  /*3e30*/  FADD.FTZ R55, R55, R80 ;  /* 0x0000005037377221 */ /* 0x000fc60000010000 */
[----:B------:R-:W-:Y:S01]  /*3e40*/  FFMA.FTZ R80, R56, R81, R54 ;  /* 0x0000005138507223 */ /* 0x000fe20000010036 */
[----:B------:R-:W-:Y:S01]  /*3e50*/  FADD.FTZ R81, R81, R55 ;  /* 0x0000003751517221 */ /* 0x000fe20000010000 */
[----:B------:R-:W-:Y:S01]  /*3e60*/  FMUL.FTZ R55, R40, UR26 ;  /* 0x0000001a28377c20 */ /* 0x000fe20008410000 */
[----:B------:R-:W-:Y:S01]  /*3e70*/  FMUL.FTZ R54, R41, UR26 ;  /* 0x0000001a29367c20 */ /* 0x000fe20008410000 */
[----:B------:R-:W-:Y:S02]  /*3e80*/  MOV R41, R20 ;  /* 0x0000001400297202 */ /* 0x000fe40000000f00 */
        /* <DEDUP_REMOVED lines=20> */
.L_x_1496:
[----:B------:R-:W-:Y:S01]  /*3fd0*/  FMUL.FTZ R90, R41, R34 ;  /* 0x00000022295a7220 */ /* 0x000fe20000410000 */
[----:B------:R-:W-:Y:S01]  /*3fe0*/  FMUL.FTZ R93, R40, R35 ;  /* 0x00000023285d7220 */ /* 0x000fe20000410000 */
[----:B------:R-:W-:Y:S01]  /*3ff0*/  FADD.FTZ R38, R38, -UR6 ;  /* 0x8000000626267e21 */ /* 0x000fe20008010000 */
[----:B------:R-:W-:Y:S01]  /*4000*/  FADD.FTZ R39, R39, -UR6 ;  /* 0x8000000627277e21 */ /* 0x000fe20008010000 */
[----:B------:R-:W-:Y:S01]  /*4010*/  FFMA.FTZ R80, R55, R90, R80 ;  /* 0x0000005a37507223 */ /* 0x000fe20000010050 */
[----:B------:R-:W-:Y:S01]  /*4020*/  FADD.FTZ R81, R81, R90 ;  /* 0x0000005a51517221 */ /* 0x000fe20000010000 */
[----:B------:R-:W-:Y:S02]  /*4030*/  MOV R91, R32 ;  /* 0x00000020005b7202 */ /* 0x000fe40000000f00 */
[----:B------:R-:W-:Y:S01]  /*4040*/  FFMA.FTZ R92, R54, R93, R80 ;  /* 0x0000005d365c7223 */ /* 0x000fe20000010050 */
[----:B------:R-:W-:Y:S01]  /*4050*/  FADD.FTZ R93, R93, R81 ;  /* 0x000000515d5d7221 */ /* 0x000fe20000010000 */
[----:B------:R-:W-:Y:S01]  /*4060*/  FMUL.FTZ R81, R38, UR26 ;  /* 0x0000001a26517c20 */ /* 0x000fe20008410000 */
        /* <DEDUP_REMOVED lines=21> */
.L_x_1497:
[----:B------:R0:W-:Y:S01]  /*41c0*/  STL [R1+0x4], R2 ;  /* 0x0000040201007387 */ /* 0x0001e20000100800 */
[----:B------:R-:W-:Y:S01]  /*41d0*/  FMUL.FTZ R38, R91, R34 ;  /* 0x000000225b267220 */ /* 0x000fe20000410000 */
[----:B------:R-:W-:Y:S01]  /*41e0*/  FMUL.FTZ R39, R90, R35 ;  /* 0x000000235a277220 */ /* 0x000fe20000410000 */
[----:B------:R-:W-:Y:S01]  /*41f0*/  FADD.FTZ R46, R46, R89 ;  /* 0x000000592e2e7221 */ /* 0x000fe20000010000 */
[----:B------:R-:W-:Y:S01]  /*4200*/  FFMA.FTZ R3, R59, R89, R3 ;  /* 0x000000593b037223 */ /* 0x000fe20000010003 */
[----:B------:R-:W-:Y:S01]  /*4210*/  FFMA.FTZ R92, R81, R38, R92 ;  /* 0x00000026515c7223 */ /* 0x000fe2000001005c */
[----:B------:R-:W-:Y:S01]  /*4220*/  FADD.FTZ R93, R93, R38 ;  /* 0x000000265d5d7221 */ /* 0x000fe20000010000 */
[----:B------:R-:W2:Y:S01]  /*4230*/  LDL R89, [R1] ;  /* 0x0000000001597983 */ /* 0x000ea20000100800 */
[----:B------:R-:W1:Y:S01]  /*4240*/  S2UR UR7, SR_CgaCtaId ;  /* 0x00000000000779c3 */ /* 0x000e620000008800 */
[----:B------:R-:W-:Y:S01]  /*4250*/  FFMA.FTZ R38, R80, R39, R92 ;  /* 0x0000002750267223 */ /* 0x000fe2000001005c */
[----:B------:R-:W-:Y:S01]  /*4260*/  FADD.FTZ R39, R39, R93 ;  /* 0x0000005d27277221 */ /* 0x000fe20000010000 */
[----:B0-----:R-:W0:Y:S03]  /*4270*/  S2R R2, SR_LANEID ;  /* 0x0000000000027919 */ /* 0x001e260000000000 */
[----:B------:R-:W3:Y:S04]  /*4280*/  SHFL.DOWN PT, R92, R38, 0x1, 0x1f ;  /* 0x08201f00265c7f89 */ /* 0x000ee800000e0000 */
[----:B------:R-:W4:Y:S01]  /*4290*/  SHFL.DOWN PT, R93, R39, 0x1, 0x1f ;  /* 0x08201f00275d7f89 */ /* 0x000f2200000e0000 */
[----:B0-----:R-:W-:-:S13]  /*42a0*/  ISETP.GT.AND P0, PT, R2, 0x1e, PT ;  /* 0x0000001e0200780c */ /* 0x001fda0003f04270 */
[----:B---3--:R-:W-:Y:S01]  /*42b0*/  @!P0 FADD.FTZ R38, R38, R92 ;  /* 0x0000005c26268221 */ /* 0x008fe20000010000 */
[----:B----4-:R-:W-:Y:S01]  /*42c0*/  @!P0 FADD.FTZ R39, R39, R93 ;  /* 0x0000005d27278221 */ /* 0x010fe20000010000 */
[----:B------:R-:W-:-:S03]  /*42d0*/  ISETP.GT.AND P0, PT, R2, 0x1d, PT ;  /* 0x0000001d0200780c */ /* 0x000fc60003f04270 */
[----:B------:R-:W0:Y:S04]  /*42e0*/  SHFL.DOWN PT, R92, R38, 0x2, 0x1f ;  /* 0x08401f00265c7f89 */ /* 0x000e2800000e0000 */
[----:B------:R-:W3:Y:S06]  /*42f0*/  SHFL.DOWN PT, R93, R39, 0x2, 0x1f ;  /* 0x08401f00275d7f89 */ /* 0x000eec00000e0000 */
[----:B0-----:R-:W-:Y:S01]  /*4300*/  @!P0 FADD.FTZ R38, R38, R92 ;  /* 0x0000005c26268221 */ /* 0x001fe20000010000 */
[----:B---3--:R-:W-:-:S04]  /*4310*/  @!P0 FADD.FTZ R39, R39, R93 ;  /* 0x0000005d27278221 */ /* 0x008fc80000010000 */
[----:B------:R-:W0:Y:S01]  /*4320*/  SHFL.DOWN PT, R92, R38, 0x4, 0x1f ;  /* 0x08801f00265c7f89 */ /* 0x000e2200000e0000 */
[----:B------:R-:W-:-:S03]  /*4330*/  ISETP.GT.AND P0, PT, R2, 0x1b, PT ;  /* 0x0000001b0200780c */ /* 0x000fc60003f04270 */
[----:B------:R-:W3:Y:S10]  /*4340*/  SHFL.DOWN PT, R93, R39, 0x4, 0x1f ;  /* 0x08801f00275d7f89 */ /* 0x000ef400000e0000 */
[----:B0-----:R-:W-:Y:S01]  /*4350*/  @!P0 FADD.FTZ R38, R38, R92 ;  /* 0x0000005c26268221 */ /* 0x001fe20000010000 */
[----:B---3--:R-:W-:-:S04]  /*4360*/  @!P0 FADD.FTZ R39, R39, R93 ;  /* 0x0000005d27278221 */ /* 0x008fc80000010000 */
[----:B------:R-:W0:Y:S01]  /*4370*/  SHFL.DOWN PT, R92, R38, 0x8, 0x1f ;  /* 0x09001f00265c7f89 */ /* 0x000e2200000e0000 */
[----:B------:R-:W-:-:S03]  /*4380*/  ISETP.GT.AND P0, PT, R2, 0x17, PT ;  /* 0x000000170200780c */ /* 0x000fc60003f04270 */
[----:B------:R-:W3:Y:S10]  /*4390*/  SHFL.DOWN PT, R93, R39, 0x8, 0x1f ;  /* 0x09001f00275d7f89 */ /* 0x000ef400000e0000 */
[----:B0-----:R-:W-:Y:S01]  /*43a0*/  @!P0 FADD.FTZ R38, R38, R92 ;  /* 0x0000005c26268221 */ /* 0x001fe20000010000 */
[----:B---3--:R-:W-:Y:S01]  /*43b0*/  @!P0 FADD.FTZ R39, R39, R93 ;  /* 0x0000005d27278221 */ /* 0x008fe20000010000 */
[----:B------:R-:W-:Y:S01]  /*43c0*/  ISETP.GT.AND P0, PT, R2, 0xf, PT ;  /* 0x0000000f0200780c */ /* 0x000fe20003f04270 */
[----:B------:R-:W-:Y:S01]  /*43d0*/  FADD.FTZ R45, R45, R47 ;  /* 0x0000002f2d2d7221 */ /* 0x000fe20000010000 */
[----:B------:R0:W5:Y:S01]  /*43e0*/  LDL.LU R2, [R1+0x4] ;  /* 0x0000040001027983 */ /* 0x0001620000300800 */
[----:B------:R-:W-:-:S02]  /*43f0*/  FFMA.FTZ R44, R58, R47, R44 ;  /* 0x0000002f3a2c7223 */ /* 0x000fc4000001002c */
[----:B------:R-:W3:Y:S01]  /*4400*/  S2R R47, SR_LANEID ;  /* 0x00000000002f7919 */ /* 0x000ee20000000000 */
[----:B------:R-:W4:Y:S04]  /*4410*/  SHFL.DOWN PT, R92, R38, 0x10, 0x1f ;  /* 0x0a001f00265c7f89 */ /* 0x000f2800000e0000 */
[----:B------:R-:W0:Y:S01]  /*4420*/  SHFL.DOWN PT, R93, R39, 0x10, 0x1f ;  /* 0x0a001f00275d7f89 */ /* 0x000e2200000e0000 */
[----:B------:R-:W-:Y:S01]  /*4430*/  UMOV UR6, 0x400 ;  /* 0x0000040000067882 */ /* 0x000fe20000000000 */
[----:B------:R-:W-:Y:S01]  /*4440*/  FFMA.FTZ R3, R57, R43, R3 ;  /* 0x0000002b39037223 */ /* 0x000fe20000010003 */
[----:B------:R-:W-:Y:S01]  /*4450*/  UIADD3 UR5, UR6, 0xd0, URZ ;  /* 0x000000d006057890 */ /* 0x000fe2000fffe03f */
[----:B------:R-:W-:Y:S01]  /*4460*/  FADD.FTZ R46, R46, R43 ;  /* 0x0000002b2e2e7221 */ /* 0x000fe20000010000 */
[----:B------:R-:W-:Y:S01]  /*4470*/  FADD.FTZ R45, R45, R42 ;  /* 0x0000002a2d2d7221 */ /* 0x000fe20000010000 */
[----:B------:R-:W-:Y:S01]  /*4480*/  FFMA.FTZ R44, R56, R42, R44 ;  /* 0x0000002a382c7223 */ /* 0x000fe2000001002c */
[----:B-1----:R-:W-:Y:S01]  /*4490*/  ULEA UR5, UR7, UR5, 0x18 ;  /* 0x0000000507057291 */ /* 0x002fe2000f8ec03f */
[----:B------:R-:W-:Y:S01]  /*44a0*/  FFMA.FTZ R3, R55, R41, R3 ;  /* 0x0000002937037223 */ /* 0x000fe20000010003 */
[----:B------:R-:W-:Y:S01]  /*44b0*/  ISETP.NE.AND P2, PT, R0, RZ, PT ;  /* 0x000000ff0000720c */ /* 0x000fe20003f45270 */
[----:B------:R-:W-:Y:S01]  /*44c0*/  FADD.FTZ R46, R46, R41 ;  /* 0x000000292e2e7221 */ /* 0x000fe20000010000 */
[----:B------:R-:W-:Y:S01]  /*44d0*/  FADD.FTZ R45, R45, R40 ;  /* 0x000000282d2d7221 */ /* 0x000fe20000010000 */
[----:B------:R-:W-:Y:S01]  /*44e0*/  FFMA.FTZ R44, R54, R40, R44 ;  /* 0x00000028362c7223 */ /* 0x000fe2000001002c */
[----:B------:R-:W-:Y:S01]  /*44f0*/  FFMA.FTZ R40, R81, R91, R3 ;  /* 0x0000005b51287223 */ /* 0x000fe20000010003 */
[----:B----4-:R-:W-:Y:S01]  /*4500*/  @!P0 FADD.FTZ R38, R38, R92 ;  /* 0x0000005c26268221 */ /* 0x010fe20000010000 */
[----:B0-----:R-:W-:Y:S01]  /*4510*/  @!P0 FADD.FTZ R39, R39, R93 ;  /* 0x0000005d27278221 */ /* 0x001fe20000010000 */
[----:B---3--:R-:W-:Y:S01]  /*4520*/  ISETP.NE.AND P0, PT, R47, RZ, PT ;  /* 0x000000ff2f00720c */ /* 0x008fe20003f05270 */
[----:B------:R-:W-:Y:S01]  /*4530*/  FADD.FTZ R42, R46, R91 ;  /* 0x0000005b2e2a7221 */ /* 0x000fe20000010000 */
[----:B------:R-:W-:Y:S01]  /*4540*/  FFMA.FTZ R41, R80, R90, R44 ;  /* 0x0000005a50297223 */ /* 0x000fe2000001002c */
[----:B------:R-:W-:Y:S01]  /*4550*/  FADD.FTZ R43, R45, R90 ;  /* 0x0000005a2d2b7221 */ /* 0x000fe20000010000 */
[C---:B------:R-:W-:Y:S01]  /*4560*/  LEA R3, R0.reuse, UR5, 0x4 ;  /* 0x0000000500037c11 */ /* 0x040fe2000f8e20ff */
[----:B------:R-:W-:Y:S04]  /*4570*/  BSSY B0, `(.L_x_1498) ;  /* 0x0000037000007945 */ /* 0x000fe80003800000 */
[----:B------:R0:W-:Y:S01]  /*4580*/  STS.128 [R3], R40 ;  /* 0x0000002803007388 */ /* 0x0001e20000000c00 */
[----:B------:R-:W-:-:S03]  /*4590*/  ISETP.GT.U32.AND P3, PT, R0, 0x13, PT ;  /* 0x000000130000780c */ /* 0x000fc60003f64070 */
[----:B--2---:R0:W-:Y:S01]  /*45a0*/  @!P0 STS.64 [R89+0x18], R38 ;  /* 0x0000182659008388 */ /* 0x0041e20000000a00 */
[----:B------:R-:W-:Y:S06]  /*45b0*/  BAR.SYNC.DEFER_BLOCKING 0x0 ;  /* 0x0000000000007b1d */ /* 0x000fec0000010000 */
[----:B------:R-:W-:Y:S05]  /*45c0*/  @P2 BRA `(.L_x_1499) ;  /* 0x0000000000c42947 */ /* 0x000fea0003800000 */
[----:B------:R-:W-:-:S09]  /*45d0*/  ULEA UR5, UR7, UR6, 0x18 ;  /* 0x0000000607057291 */ /* 0x000fd2000f8ec03f */
[----:B------:R-:W0:Y:S02]  /*45e0*/  LDS.128 R44, [UR5+0x20] ;  /* 0x00002005ff2c7984 */ /* 0x000e240008000c00 */
[----:B0-----:R-:W-:Y:S01]  /*45f0*/  FADD.FTZ R38, R38, R44 ;  /* 0x0000002c26267221 */ /* 0x001fe20000010000 */
[----:B------:R-:W-:-:S03]  /*4600*/  FADD.FTZ R39, R39, R45 ;  /* 0x0000002d27277221 */ /* 0x000fc60000010000 */
[----:B------:R-:W-:Y:S01]  /*4610*/  FADD.FTZ R38, R38, R46 ;  /* 0x0000002e26267221 */ /* 0x000fe20000010000 */
[----:B------:R-:W-:Y:S02]  /*4620*/  FADD.FTZ R39, R39, R47 ;  /* 0x0000002f27277221 */ /* 0x000fe40000010000 */
        /* <DEDUP_REMOVED lines=40> */
[----:B------:R-:W0:Y:S02]  /*48b0*/  LDS.64 R38, [UR5+0xb0] ;  /* 0x0000b005ff267984 */ /* 0x000e240008000a00 */
[----:B0-----:R-:W-:Y:S01]  /*48c0*/  FADD.FTZ R38, R46, R38 ;  /* 0x000000262e267221 */ /* 0x001fe20000010000 */
[----:B------:R-:W-:-:S07]  /*48d0*/  FADD.FTZ R39, R47, R39 ;  /* 0x000000272f277221 */ /* 0x000fce0000010000 */
.L_x_1499:
[----:B------:R-:W-:Y:S05]  /*48e0*/  BSYNC B0 ;  /* 0x0000000000007941 */ /* 0x000fea0003800000 */
.L_x_1498:
[----:B------:R-:W-:Y:S06]  /*48f0*/  BAR.SYNC.DEFER_BLOCKING 0x0 ;  /* 0x0000000000007b1d */ /* 0x000fec0000010000 */
[----:B------:R-:W-:Y:S04]  /*4900*/  BSSY B0, `(.L_x_1500) ;  /* 0x000009d000007945 */ /* 0x000fe80003800000 */
[----:B------:R-:W-:Y:S05]  /*4910*/  @P3 BRA `(.L_x_1501) ;  /* 0x00000008006c3947 */ /* 0x000fea0003800000 */
[----:B------:R-:W1:Y:S02]  /*4920*/  LDS.128 R44, [R3+0x140] ;  /* 0x00014000032c7984 */ /* 0x000e640000000c00 */
[----:B-1----:R-:W-:Y:S01]  /*4930*/  FADD.FTZ R44, R40, R44 ;  /* 0x0000002c282c7221 */ /* 0x002fe20000010000 */
[----:B------:R-:W-:Y:S01]  /*4940*/  FADD.FTZ R45, R41, R45 ;  /* 0x0000002d292d7221 */ /* 0x000fe20000010000 */
[----:B------:R-:W-:Y:S01]  /*4950*/  FADD.FTZ R46, R42, R46 ;  /* 0x0000002e2a2e7221 */ /* 0x000fe20000010000 */
[----:B------:R-:W-:Y:S02]  /*4960*/  FADD.FTZ R47, R43, R47 ;  /* 0x0000002f2b2f7221 */ /* 0x000fe40000010000 */
[----:B0-----:R-:W0:Y:S02]  /*4970*/  LDS.128 R40, [R3+0x280] ;  /* 0x0002800003287984 */ /* 0x001e240000000c00 */
[----:B0-----:R-:W-:Y:S01]  /*4980*/  FADD.FTZ R44, R44, R40 ;  /* 0x000000282c2c7221 */ /* 0x001fe20000010000 */
[----:B------:R-:W-:Y:S01]  /*4990*/  FADD.FTZ R45, R45, R41 ;  /* 0x000000292d2d7221 */ /* 0x000fe20000010000 */
[----:B------:R-:W-:Y:S01]  /*49a0*/  FADD.FTZ R46, R46, R42 ;  /* 0x0000002a2e2e7221 */ /* 0x000fe20000010000 */
[----:B------:R-:W-:-:S02]  /*49b0*/  FADD.FTZ R47, R47, R43 ;  /* 0x0000002b2f2f7221 */ /* 0x000fc40000010000 */
[----:B------:R-:W0:Y:S02]  /*49c0*/  LDS.128 R40, [R3+0x3c0] ;  /* 0x0003c00003287984 */ /* 0x000e240000000c00 */
[----:B0-----:R-:W-:Y:S01]  /*49d0*/  FADD.FTZ R44, R44, R40 ;  /* 0x000000282c2c7221 */ /* 0x001fe20000010000 */
[----:B------:R-:W-:Y:S01]  /*49e0*/  FADD.FTZ R45, R45, R41 ;  /* 0x000000292d2d7221 */ /* 0x000fe20000010000 */
[----:B------:R-:W-:Y:S01]  /*49f0*/  FADD.FTZ R46, R46, R42 ;  /* 0x0000002a2e2e7221 */ /* 0x000fe20000010000 */
[----:B------:R-:W-:Y:S02]  /*4a00*/  FADD.FTZ R47, R47, R43 ;  /* 0x0000002b2f2f7221 */ /* 0x000fe40000010000 */
[----:B------:R-:W0:Y:S02]  /*4a10*/  LDS.128 R40, [R3+0x500] ;  /* 0x0005000003287984 */ /* 0x000e240000000c00 */
        /* <DEDUP_REMOVED lines=138> */
[----:B------:R-:W-:-:S07]  /*52c0*/  FADD.FTZ R43, R47, R43 ;  /* 0x0000002b2f2b7221 */ /* 0x000fce0000010000 */
.L_x_1501:
[----:B------:R-:W-:Y:S05]  /*52d0*/  BSYNC B0 ;  /* 0x0000000000007941 */ /* 0x000fea0003800000 */
.L_x_1500:
[----:B------:R-:W1:Y:S01]  /*52e0*/  LDC.64 R44, c[0x0][0x268] ;  /* 0x00009a00ff2c7b82 */ /* 0x000e620000000a00 */
[----:B0-----:R-:W-:Y:S01]  /*52f0*/  MOV R3, UR16 ;  /* 0x0000001000037c02 */ /* 0x001fe20008000f00 */
[----:B------:R-:W-:Y:S01]  /*5300*/  ULDC UR15, c[0x0][0xc] ;  /* 0x00000300000f7ab9 */ /* 0x000fe20000000800 */
[----:B------:R-:W-:Y:S03]  /*5310*/  BSSY B0, `(.L_x_1502) ;  /* 0x0000011000007945 */ /* 0x000fe60003800000 */
[----:B------:R-:W-:-:S04]  /*5320*/  IMAD R3, R3, 0x14, R0 ;  /* 0x0000001403037824 */ /* 0x000fc800078e0200 */
[----:B-1----:R-:W-:Y:S01]  /*5330*/  IMAD.WIDE R44, R3, 0x4, R44 ;  /* 0x00000004032c7825 */ /* 0x002fe200078e022c */
[----:B------:R-:W-:Y:S06]  /*5340*/  @P3 BRA `(.L_x_1503) ;  /* 0x0000000000343947 */ /* 0x000fec0003800000 */
[----:B------:R-:W-:Y:S01]  /*5350*/  MOV R46, UR9 ;  /* 0x00000009002e7c02 */ /* 0x000fe20008000f00 */
[----:B------:R-:W-:Y:S03]  /*5360*/  REDG.E.ADD.F32.FTZ.RN.STRONG.GPU desc[UR22][R44.64], R40 ;  /* 0x000000282c0079a6 */ /* 0x000fe6000c10f396 */
[----:B------:R-:W-:-:S04]  /*5370*/  LEA R46, P0, R46, R44, 0x2 ;  /* 0x0000002c2e2e7211 */ /* 0x000fc800078010ff */
[----:B------:R-:W-:-:S05]  /*5380*/  IADD3.X R47, R45, UR11, RZ, P0, !PT ;  /* 0x0000000b2d2f7c10 */ /* 0x000fca00087fe4ff */
[----:B------:R0:W-:Y:S02]  /*5390*/  REDG.E.ADD.F32.FTZ.RN.STRONG.GPU desc[UR22][R46.64], R41 ;  /* 0x000000292e0079a6 */ /* 0x0001e4000c10f396 */
[----:B0-----:R-:W0:Y:S01]  /*53a0*/  LDC.64 R46, c[0x0][0x288] ;  /* 0x0000a200ff2e7b82 */ /* 0x001e220000000a00 */
[----:B------:R-:W-:Y:S02]  /*53b0*/  MOV R3, UR10 ;  /* 0x0000000a00037c02 */ /* 0x000fe40008000f00 */
[CC--:B0-----:R-:W-:Y:S02]  /*53c0*/  LEA R40, P0, R46.reuse, R44.reuse, 0x2 ;  /* 0x0000002c2e287211 */ /* 0x0c1fe400078010ff */
[----:B------:R-:W-:Y:S02]  /*53d0*/  LEA R44, P3, R3, R44, 0x2 ;  /* 0x0000002c032c7211 */ /* 0x000fe400078610ff */
[----:B------:R-:W-:Y:S02]  /*53e0*/  LEA.HI.X R41, R46, R45, R47, 0x2, P0 ;  /* 0x0000002d2e297211 */ /* 0x000fe400000f142f */
[----:B------:R-:W-:-:S03]  /*53f0*/  IADD3.X R45, R45, UR12, RZ, P3, !PT ;  /* 0x0000000c2d2d7c10 */ /* 0x000fc60009ffe4ff */
[----:B------:R0:W-:Y:S04]  /*5400*/  REDG.E.ADD.F32.FTZ.RN.STRONG.GPU desc[UR22][R40.64], R42 ;  /* 0x0000002a280079a6 */ /* 0x0001e8000c10f396 */
[----:B------:R0:W-:Y:S02]  /*5410*/  REDG.E.ADD.F32.FTZ.RN.STRONG.GPU desc[UR22][R44.64], R43 ;  /* 0x0000002b2c0079a6 */ /* 0x0001e4000c10f396 */
.L_x_1503:
[----:B------:R-:W-:Y:S05]  /*5420*/  BSYNC B0 ;  /* 0x0000000000007941 */ /* 0x000fea0003800000 */
.L_x_1502:
[----:B------:R-:W-:-:S06]  /*5430*/  UISETP.GE.U32.AND UP0, UPT, UR15, 0x2, UPT ;  /* 0x000000020f00788c */ /* 0x000fcc000bf06070 */
[----:B------:R-:W-:-:S13]  /*5440*/  PLOP3.LUT P0, PT, PT, PT, UP0, 0x80, 0x0 ;  /* 0x000000000000781c */ /* 0x000fda0003f0f008 */
[----:B------:R-:W-:Y:S05]  /*5450*/  @!P0 BRA `(.L_x_1504) ;  /* 0x0000001800448947 */ /* 0x000fea0003800000 */
[----:B------:R-:W1:Y:S01]  /*5460*/  S2UR UR13, SR_CTAID.Y ;  /* 0x00000000000d79c3 */ /* 0x000e620000002600 */
[----:B------:R-:W-:Y:S01]  /*5470*/  ULOP3.LUT UR5, UR4, 0x1, URZ, 0xc0, !UPT ;  /* 0x0000000104057892 */ /* 0x000fe2000f8ec03f */
[----:B------:R-:W-:Y:S01]  /*5480*/  ULDC UR14, c[0x0][0x10] ;  /* 0x00000400000e7ab9 */ /* 0x000fe20000000800 */
[----:B------:R-:W-:Y:S02]  /*5490*/  ULDC.64 UR16, c[0x0][0x260] ;  /* 0x0000980000107ab9 */ /* 0x000fe40000000a00 */
[----:B------:R-:W-:-:S04]  /*54a0*/  UIMAD UR5, UR5, UR14, URZ ;  /* 0x0000000e050572a4 */ /* 0x000fc8000f8e023f */
[----:B------:R-:W-:Y:S02]  /*54b0*/  UIMAD UR6, UR5, UR15, URZ ;  /* 0x0000000f050672a4 */ /* 0x000fe4000f8e023f */
[----:B-1----:R-:W-:Y:S02]  /*54c0*/  UIADD3 UR18, UR5, UR13, URZ ;  /* 0x0000000d05127290 */ /* 0x002fe4000fffe03f */
[----:B------:R-:W-:-:S03]  /*54d0*/  USHF.L.U32 UR5, UR6, 0x1, URZ ;  /* 0x0000000106057899 */ /* 0x000fc6000800063f */
[----:B------:R-:W-:Y:S02]  /*54e0*/  ULDC.64 UR6, c[0x0][0x258] ;  /* 0x0000960000067ab9 */ /* 0x000fe40000000a00 */
[----:B------:R-:W-:Y:S02]  /*54f0*/  UIMAD.WIDE.U32 UR18, UR18, 0x4, UR6 ;  /* 0x00000004121278a5 */ /* 0x000fe4000f8e0006 */
[----:B------:R-:W-:Y:S01]  /*5500*/  UIMAD.WIDE UR6, UR5, 0x4, UR16 ;  /* 0x00000004050678a5 */ /* 0x000fe2000f8e0210 */
[----:B------:R-:W-:Y:S11]  /*5510*/  @P2 BRA `(.L_x_1505) ;  /* 0x0000000000802947 */ /* 0x000ff60003800000 */
[----:B------:R-:W1:Y:S01]  /*5520*/  S2R R3, SR_LANEID ;  /* 0x0000000000037919 */ /* 0x000e620000000000 */
[----:B------:R-:W-:Y:S02]  /*5530*/  UIMAD UR16, UR24, UR14, UR13 ;  /* 0x0000000e181072a4 */ /* 0x000fe4000f8e020d */
[----:B------:R-:W-:Y:S02]  /*5540*/  ULOP3.LUT UP0, URZ, UR4, 0x2, URZ, 0xc0, !UPT ;  /* 0x00000002043f7892 */ /* 0x000fe4000f80c03f */
[----:B------:R-:W-:Y:S01]  /*5550*/  UIMAD.WIDE.U32 UR16, UR16, 0x8, UR6 ;  /* 0x00000008101078a5 */ /* 0x000fe2000f8e0006 */
[----:B------:R-:W-:Y:S02]  /*5560*/  UMOV UR5, 0x1 ;  /* 0x0000000100057882 */ /* 0x000fe40000000000 */
[----:B------:R-:W-:-:S03]  /*5570*/  USEL UR5, UR5, 0xffffffff, !UP0 ;  /* 0xffffffff05057887 */ /* 0x000fc6000c000000 */
[----:B0-----:R-:W-:Y:S01]  /*5580*/  MOV R40, UR16 ;  /* 0x0000001000287c02 */ /* 0x001fe20008000f00 */
[----:B------:R-:W-:Y:S01]  /*5590*/  VOTEU.ANY UR16, UPT, PT ;  /* 0x0000000000107886 */ /* 0x000fe200038e0100 */
[----:B------:R-:W-:Y:S01]  /*55a0*/  MOV R41, UR17 ;  /* 0x0000001100297c02 */ /* 0x000fe20008000f00 */
[----:B------:R-:W-:Y:S02]  /*55b0*/  UFLO.U32 UR17, UR16 ;  /* 0x00000010001172bd */ /* 0x000fe400080e0000 */
[----:B------:R-:W-:Y:S02]  /*55c0*/  UPOPC UR16, UR16 ;  /* 0x00000010001072bf */ /* 0x000fe40008000000 */
[----:B------:R0:W-:Y:S02]  /*55d0*/  STG.E.64 desc[UR22][R40.64], R38 ;  /* 0x0000002628007986 */ /* 0x0001e4000c101b16 */
[----:B------:R-:W-:Y:S01]  /*55e0*/  UIMAD UR5, UR5, UR16, URZ ;  /* 0x00000010050572a4 */ /* 0x000fe2000f8e023f */
[----:B-1----:R-:W-:-:S05]  /*55f0*/  ISETP.EQ.U32.AND P0, PT, R3, UR17, PT ;  /* 0x0000001103007c0c */ /* 0x002fca000bf02070 */
[----:B------:R-:W-:Y:S02]  /*5600*/  MOV R3, UR5 ;  /* 0x0000000500037c02 */ /* 0x000fe40008000f00 */
[----:B0-----:R-:W-:Y:S02]  /*5610*/  MOV R40, UR18 ;  /* 0x0000001200287c02 */ /* 0x001fe40008000f00 */
[----:B------:R-:W-:-:S04]  /*5620*/  MOV R41, UR19 ;  /* 0x0000001300297c02 */ /* 0x000fc80008000f00 */
[----:B------:R-:W-:Y:S06]  /*5630*/  @P0 MEMBAR.ALL.GPU ;  /* 0x0000000000000992 */ /* 0x000fec000000a000 */
[----:B------:R-:W-:-:S00]  /*5640*/  @P0 ERRBAR ;  /* 0x00000000000009ab */ /* 0x000fc00000000000 */
[----:B------:R-:W-:Y:S06]  /*5650*/  @P0 CGAERRBAR ;  /* 0x00000000000005ab */ /* 0x000fec0000000000 */
[----:B------:R0:W-:Y:S01]  /*5660*/  @P0 REDG.E.ADD.S32.STRONG.GPU desc[UR22][R40.64], R3 ;  /* 0x000000032800098e */ /* 0x0001e2000c10e396 */
[----:B------:R-:W-:-:S04]  /*5670*/  PLOP3.LUT P0, PT, PT, PT, UP0, 0x80, 0x0 ;  /* 0x000000000000781c */ /* 0x000fc80003f0f008 */
[----:B0-----:R-:W-:-:S04]  /*5680*/  SEL R3, RZ, UR15, P0 ;  /* 0x0000000fff037c07 */ /* 0x001fc80008000000 */
[----:B------:R-:W-:-:S13]  /*5690*/  ISETP.NE.AND P0, PT, R3, -0x1, PT ;  /* 0xffffffff0300780c */ /* 0x000fda0003f05270 */
[----:B------:R-:W-:Y:S05]  /*56a0*/  @!P0 BRA `(.L_x_1505) ;  /* 0x00000000001c8947 */ /* 0x000fea0003800000 */
.L_x_1506:
[----:B------:R-:W-:Y:S02]  /*56b0*/  MOV R40, UR18 ;  /* 0x0000001200287c02 */ /* 0x000fe40008000f00 */
[----:B------:R-:W-:-:S05]  /*56c0*/  MOV R41, UR19 ;  /* 0x0000001300297c02 */ /* 0x000fca0008000f00 */
[----:B------:R-:W2:Y:S04]  /*56d0*/  LDG.E.STRONG.GPU R40, desc[UR22][R40.64] ;  /* 0x0000001628287981 */ /* 0x000ea8000c1ef900 */
[----:B--2---:R-:W-:Y:S01]  /*56e0*/  CCTL.IVALL ;  /* 0x00000000ff00798f */ /* 0x004fe20002000000 */
[----:B------:R-:W-:Y:S05]  /*56f0*/  YIELD ;  /* 0x0000000000007946 */ /* 0x000fea0003800000 */
[----:B------:R-:W-:-:S13]  /*5700*/  ISETP.NE.AND P0, PT, R40, R3, PT ;  /* 0x000000032800720c */ /* 0x000fda0003f05270 */
[----:B------:R-:W-:Y:S05]  /*5710*/  @P0 BRA `(.L_x_1506) ;  /* 0xfffffffc00e40947 */ /* 0x000fea000383ffff */
.L_x_1505:
[----:B------:R-:W-:Y:S01]  /*5720*/  ISETP.NE.AND P0, PT, RZ, UR15, PT ;  /* 0x0000000fff007c0c */ /* 0x000fe2000bf05270 */
[----:B------:R-:W-:Y:S05]  /*5730*/  WARPSYNC.ALL ;  /* 0x0000000000007948 */ /* 0x000fea0003800000 */
[----:B------:R-:W-:Y:S07]  /*5740*/  BAR.SYNC.DEFER_BLOCKING 0x0 ;  /* 0x0000000000007b1d */ /* 0x000fee0000010000 */
[----:B------:R-:W-:Y:S05]  /*5750*/  @!P0 BRA `(.L_x_1504) ;  /* 0x0000001400848947 */ /* 0x000fea0003800000 */
[----:B------:R-:W-:-:S04]  /*5760*/  UIADD3 UR5, UR15, -0x1, URZ ;  /* 0xffffffff0f057890 */ /* 0x000fc8000fffe03f */
[----:B------:R-:W-:-:S03]  /*5770*/  UISETP.GE.U32.AND UP0, UPT, UR5, 0x3, UPT ;  /* 0x000000030500788c */ /* 0x000fc6000bf06070 */
[----:B------:R-:W-:-:S03]  /*5780*/  UMOV UR5, URZ ;  /* 0x0000003f00057c82 */ /* 0x000fc60008000000 */
[----:B------:R-:W-:-:S13]  /*5790*/  PLOP3.LUT P0, PT, PT, PT, UP0, 0x80, 0x0 ;  /* 0x000000000000781c */ /* 0x000fda0003f0f008 */
[----:B------:R-:W-:Y:S05]  /*57a0*/  @!P0 BRA `(.L_x_1507) ;  /* 0x0000001000d08947 */ /* 0x000fea0003800000 */
[----:B------:R-:W-:Y:S01]  /*57b0*/  ULOP3.LUT UR16, UR15, 0x3, URZ, 0xc0, !UPT ;  /* 0x000000030f107892 */ /* 0x000fe2000f8ec03f */
[----:B------:R-:W-:-:S03]  /*57c0*/  UMOV UR5, URZ ;  /* 0x0000003f00057c82 */ /* 0x000fc60008000000 */
[----:B------:R-:W-:-:S06]  /*57d0*/  UIADD3 UR16, -UR16, UR15, URZ ;  /* 0x0000000f10107290 */ /* 0x000fcc000fffe13f */
[----:B------:R-:W-:-:S13]  /*57e0*/  ISETP.LT.AND P0, PT, RZ, UR16, PT ;  /* 0x00000010ff007c0c */ /* 0x000fda000bf01270 */
[----:B------:R-:W-:Y:S05]  /*57f0*/  @!P0 BRA `(.L_x_1508) ;  /* 0x00000010000c8947 */ /* 0x000fea0003800000 */
[----:B------:R-:W-:Y:S01]  /*5800*/  UISETP.GT.AND UP0, UPT, UR16, 0xc, UPT ;  /* 0x0000000c1000788c */ /* 0x000fe2000bf04270 */
[----:B------:R-:W-:-:S05]  /*5810*/  PLOP3.LUT P0, PT, PT, PT, PT, 0x80, 0x0 ;  /* 0x000000000000781c */ /* 0x000fca0003f0f070 */
[----:B------:R-:W-:-:S13]  /*5820*/  PLOP3.LUT P3, PT, PT, PT, UP0, 0x80, 0x0 ;  /* 0x000000000000781c */ /* 0x000fda0003f6f008 */
[----:B------:R-:W-:Y:S05]  /*5830*/  @!P3 BRA `(.L_x_1509) ;  /* 0x000000080098b947 */ /* 0x000fea0003800000 */
[----:B------:R-:W-:-:S13]  /*5840*/  PLOP3.LUT P0, PT, PT, PT, PT, 0x8, 0x0 ;  /* 0x000000000000781c */ /* 0x000fda0003f0e170 */
.L_x_1510:
[----:B------:R-:W1:Y:S02]  /*5850*/  S2R R3, SR_CTAID.X ;  /* 0x0000000000037919 */ /* 0x000e640000002500 */
[----:B-1----:R-:W-:-:S13]  /*5860*/  ISETP.EQ.OR P6, PT, R3, UR5, P2 ;  /* 0x0000000503007c0c */ /* 0x002fda00097c2670 */
[----:B------:R-:W-:-:S05]  /*5870*/  VOTEU.ALL UP0, P6 ;  /* 0x00000000003f7886 */ /* 0x000fca0003000000 */
[----:B------:R-:W-:-:S04]  /*5880*/  @!UP0 UIMAD UR18, UR14, UR5, UR13 ;  /* 0x000000050e1282a4 */ /* 0x000fc8000f8e020d */
[----:B------:R-:W-:-:S06]  /*5890*/  @!UP0 UIMAD.WIDE.U32 UR18, UR18, 0x8, UR6 ;  /* 0x00000008121288a5 */ /* 0x000fcc000f8e0006 */
[----:B0-----:R-:W-:Y:S02]  /*58a0*/  MOV R40, UR18 ;  /* 0x0000001200287c02 */ /* 0x001fe40008000f00 */
[----:B------:R-:W-:-:S06]  /*58b0*/  MOV R41, UR19 ;  /* 0x0000001300297c02 */ /* 0x000fcc0008000f00 */
[----:B------:R-:W2:Y:S01]  /*58c0*/  @!P6 LDG.E.64 R40, desc[UR22][R40.64] ;  /* 0x000000162828e981 */ /* 0x000ea2000c1e1b00 */
[----:B------:R-:W-:Y:S02]  /*58d0*/  UIADD3 UR18, UR5, 0x1, URZ ;  /* 0x0000000105127890 */ /* 0x000fe4000fffe03f */
[----:B------:R-:W-:Y:S02]  /*58e0*/  UIADD3 UR20, UR5, 0x2, URZ ;  /* 0x0000000205147890 */ /* 0x000fe4000fffe03f */
[----:B------:R-:W-:Y:S02]  /*58f0*/  UIADD3 UR17, UR5, 0x3, URZ ;  /* 0x0000000305117890 */ /* 0x000fe4000fffe03f */
[C---:B------:R-:W-:Y:S02]  /*5900*/  ISETP.EQ.OR P4, PT, R3.reuse, UR18, P2 ;  /* 0x0000001203007c0c */ /* 0x040fe40009782670 */
[----:B------:R-:W-:-:S11]  /*5910*/  ISETP.EQ.OR P3, PT, R3, UR20, P2 ;  /* 0x0000001403007c0c */ /* 0x000fd60009762670 */
[----:B------:R-:W-:Y:S02]  /*5920*/  VOTEU.ALL UP0, P4 ;  /* 0x00000000003f7886 */ /* 0x000fe40002000000 */
[----:B------:R-:W-:-:S03]  /*5930*/  VOTEU.ALL UP1, P3 ;  /* 0x00000000003f7886 */ /* 0x000fc60001820000 */
[----:B------:R-:W-:Y:S02]  /*5940*/  @!UP0 UIMAD UR18, UR14, UR18, UR13 ;  /* 0x000000120e1282a4 */ /* 0x000fe4000f8e020d */
[----:B------:R-:W-:Y:S02]  /*5950*/  @!UP1 UIMAD UR20, UR14, UR20, UR13 ;  /* 0x000000140e1492a4 */ /* 0x000fe4000f8e020d */
[----:B------:R-:W-:Y:S02]  /*5960*/  @!UP0 UIMAD.WIDE.U32 UR18, UR18, 0x8, UR6 ;  /* 0x00000008121288a5 */ /* 0x000fe4000f8e0006 */
[----:B------:R-:W-:-:S04]  /*5970*/  @!UP1 UIMAD.WIDE.U32 UR20, UR20, 0x8, UR6 ;  /* 0x00000008141498a5 */ /* 0x000fc8000f8e0006 */
[----:B------:R-:W-:Y:S02]  /*5980*/  MOV R42, UR18 ;  /* 0x00000012002a7c02 */ /* 0x000fe40008000f00 */
[----:B------:R-:W-:-:S06]  /*5990*/  MOV R43, UR19 ;  /* 0x00000013002b7c02 */ /* 0x000fcc0008000f00 */
[----:B------:R-:W3:Y:S01]  /*59a0*/  @!P4 LDG.E.64 R42, desc[UR22][R42.64] ;  /* 0x000000162a2ac981 */ /* 0x000ee2000c1e1b00 */
[----:B--2---:R-:W-:Y:S01]  /*59b0*/  @!P6 FADD.FTZ R38, R38, R40 ;  /* 0x000000282626e221 */ /* 0x004fe20000010000 */
[----:B------:R-:W-:Y:S01]  /*59c0*/  @!P6 FADD.FTZ R39, R39, R41 ;  /* 0x000000292727e221 */ /* 0x000fe20000010000 */
[----:B------:R-:W-:Y:S02]  /*59d0*/  ISETP.EQ.OR P6, PT, R3, UR17, P2 ;  /* 0x0000001103007c0c */ /* 0x000fe400097c2670 */
[----:B------:R-:W-:-:S11]  /*59e0*/  MOV R40, UR20 ;  /* 0x0000001400287c02 */ /* 0x000fd60008000f00 */
[----:B------:R-:W-:-:S05]  /*59f0*/  VOTEU.ALL UP0, P6 ;  /* 0x00000000003f7886 */ /* 0x000fca0003000000 */
[----:B------:R-:W-:Y:S01]  /*5a00*/  @!UP0 UIMAD UR18, UR14, UR17, UR13 ;  /* 0x000000110e1282a4 */ /* 0x000fe2000f8e020d */
[----:B------:R-:W-:-:S03]  /*5a10*/  MOV R41, UR21 ;  /* 0x0000001500297c02 */ /* 0x000fc60008000f00 */
[----:B------:R-:W-:-:S03]  /*5a20*/  @!UP0 UIMAD.WIDE.U32 UR18, UR18, 0x8, UR6 ;  /* 0x00000008121288a5 */ /* 0x000fc6000f8e0006 */
[----:B------:R-:W2:Y:S03]  /*5a30*/  @!P3 LDG.E.64 R40, desc[UR22][R40.64] ;  /* 0x000000162828b981 */ /* 0x000ea6000c1e1b00 */
[----:B------:R-:W-:Y:S02]  /*5a40*/  MOV R44, UR18 ;  /* 0x00000012002c7c02 */ /* 0x000fe40008000f00 */
[----:B------:R-:W-:-:S06]  /*5a50*/  MOV R45, UR19 ;  /* 0x00000013002d7c02 */ /* 0x000fcc0008000f00 */
[----:B------:R-:W4:Y:S01]  /*5a60*/  @!P6 LDG.E.64 R44, desc[UR22][R44.64] ;  /* 0x000000162c2ce981 */ /* 0x000f22000c1e1b00 */
[----:B------:R-:W-:Y:S01]  /*5a70*/  UIADD3 UR18, UR5, 0x4, URZ ;  /* 0x0000000405127890 */ /* 0x000fe2000fffe03f */
[----:B---3--:R-:W-:Y:S01]  /*5a80*/  @!P4 FADD.FTZ R38, R38, R42 ;  /* 0x0000002a2626c221 */ /* 0x008fe20000010000 */
[----:B------:R-:W-:-:S04]  /*5a90*/  @!P4 FADD.FTZ R39, R39, R43 ;  /* 0x0000002b2727c221 */ /* 0x000fc80000010000 */
[----:B------:R-:W-:Y:S01]  /*5aa0*/  ISETP.EQ.OR P4, PT, R3, UR18, P2 ;  /* 0x0000001203007c0c */ /* 0x000fe20009782670 */
[----:B------:R-:W-:Y:S02]  /*5ab0*/  UIADD3 UR20, UR5, 0x5, URZ ;  /* 0x0000000505147890 */ /* 0x000fe4000fffe03f */
[----:B------:R-:W-:-:S10]  /*5ac0*/  UIADD3 UR17, UR5, 0x6, URZ ;  /* 0x0000000605117890 */ /* 0x000fd4000fffe03f */
[----:B------:R-:W-:-:S05]  /*5ad0*/  VOTEU.ALL UP0, P4 ;  /* 0x00000000003f7886 */ /* 0x000fca0002000000 */
[----:B------:R-:W-:-:S04]  /*5ae0*/  @!UP0 UIMAD UR18, UR14, UR18, UR13 ;  /* 0x000000120e1282a4 */ /* 0x000fc8000f8e020d */
[----:B------:R-:W-:-:S06]  /*5af0*/  @!UP0 UIMAD.WIDE.U32 UR18, UR18, 0x8, UR6 ;  /* 0x00000008121288a5 */ /* 0x000fcc000f8e0006 */
[----:B------:R-:W-:Y:S02]  /*5b00*/  MOV R42, UR18 ;  /* 0x00000012002a7c02 */ /* 0x000fe40008000f00 */
[----:B------:R-:W-:-:S06]  /*5b10*/  MOV R43, UR19 ;  /* 0x00000013002b7c02 */ /* 0x000fcc0008000f00 */
[----:B------:R-:W3:Y:S01]  /*5b20*/  @!P4 LDG.E.64 R42, desc[UR22][R42.64] ;  /* 0x000000162a2ac981 */ /* 0x000ee2000c1e1b00 */
[----:B--2---:R-:W-:Y:S01]  /*5b30*/  @!P3 FADD.FTZ R38, R38, R40 ;  /* 0x000000282626b221 */ /* 0x004fe20000010000 */
[----:B------:R-:W-:Y:S01]  /*5b40*/  @!P3 FADD.FTZ R39, R39, R41 ;  /* 0x000000292727b221 */ /* 0x000fe20000010000 */
[----:B------:R-:W-:Y:S02]  /*5b50*/  ISETP.EQ.OR P3, PT, R3, UR20, P2 ;  /* 0x0000001403007c0c */ /* 0x000fe40009762670 */
[----:B----4-:R-:W-:Y:S01]  /*5b60*/  @!P6 FADD.FTZ R38, R38, R44 ;  /* 0x0000002c2626e221 */ /* 0x010fe20000010000 */
[----:B------:R-:W-:Y:S01]  /*5b70*/  @!P6 FADD.FTZ R39, R39, R45 ;  /* 0x0000002d2727e221 */ /* 0x000fe20000010000 */
[----:B------:R-:W-:-:S09]  /*5b80*/  ISETP.EQ.OR P6, PT, R3, UR17, P2 ;  /* 0x0000001103007c0c */ /* 0x000fd200097c2670 */
[----:B------:R-:W-:-:S05]  /*5b90*/  VOTEU.ALL UP1, P3 ;  /* 0x00000000003f7886 */ /* 0x000fca0001820000 */
[----:B------:R-:W-:Y:S01]  /*5ba0*/  @!UP1 UIMAD UR20, UR14, UR20, UR13 ;  /* 0x000000140e1492a4 */ /* 0x000fe2000f8e020d */
[----:B------:R-:W-:-:S03]  /*5bb0*/  VOTEU.ALL UP0, P6 ;  /* 0x00000000003f7886 */ /* 0x000fc60003000000 */
[----:B------:R-:W-:Y:S02]  /*5bc0*/  @!UP1 UIMAD.WIDE.U32 UR20, UR20, 0x8, UR6 ;  /* 0x00000008141498a5 */ /* 0x000fe4000f8e0006 */
[----:B------:R-:W-:-:S04]  /*5bd0*/  @!UP0 UIMAD UR18, UR14, UR17, UR13 ;  /* 0x000000110e1282a4 */ /* 0x000fc8000f8e020d */
[----:B------:R-:W-:Y:S01]  /*5be0*/  MOV R40, UR20 ;  /* 0x0000001400287c02 */ /* 0x000fe20008000f00 */
[----:B------:R-:W-:Y:S01]  /*5bf0*/  @!UP0 UIMAD.WIDE.U32 UR18, UR18, 0x8, UR6 ;  /* 0x00000008121288a5 */ /* 0x000fe2000f8e0006 */
[----:B------:R-:W-:-:S05]  /*5c00*/  MOV R41, UR21 ;  /* 0x0000001500297c02 */ /* 0x000fca0008000f00 */
[----:B------:R-:W-:Y:S01]  /*5c10*/  MOV R44, UR18 ;  /* 0x00000012002c7c02 */ /* 0x000fe20008000f00 */
[----:B------:R-:W2:Y:S01]  /*5c20*/  @!P3 LDG.E.64 R40, desc[UR22][R40.64] ;  /* 0x000000162828b981 */ /* 0x000ea2000c1e1b00 */
        /* <DEDUP_REMOVED lines=25> */
[----:B------:R-:W-:Y:S01]  /*5dc0*/  @!UP0 UIMAD.WIDE.U32 UR18, UR18, 0x8, UR6 ;  /* 0x00000008121288a5 */ /* 0x000fe2000f8e0006 */
[----:B------:R-:W-:Y:S02]  /*5dd0*/  MOV R40, UR20 ;  /* 0x0000001400287c02 */ /* 0x000fe40008000f00 */
[----:B------:R-:W-:-:S03]  /*5de0*/  MOV R41, UR21 ;  /* 0x0000001500297c02 */ /* 0x000fc60008000f00 */
[----:B------:R-:W-:Y:S02]  /*5df0*/  MOV R44, UR18 ;  /* 0x00000012002c7c02 */ /* 0x000fe40008000f00 */
[----:B------:R-:W-:Y:S01]  /*5e00*/  MOV R45, UR19 ;  /* 0x00000013002d7c02 */ /* 0x000fe20008000f00 */
[----:B------:R-:W2:Y:S05]  /*5e10*/  @!P3 LDG.E.64 R40, desc[UR22][R40.64] ;  /* 0x000000162828b981 */ /* 0x000eaa000c1e1b00 */
        /* <DEDUP_REMOVED lines=19> */
[----:B------:R-:W-:-:S04]  /*5f50*/  VOTEU.ALL UP1, P3 ;  /* 0x00000000003f7886 */ /* 0x000fc80001820000 */
[----:B------:R-:W-:Y:S01]  /*5f60*/  VOTEU.ALL UP0, P6 ;  /* 0x00000000003f7886 */ /* 0x000fe20003000000 */
[----:B------:R-:W-:-:S04]  /*5f70*/  @!UP1 UIMAD UR20, UR14, UR20, UR13 ;  /* 0x000000140e1492a4 */ /* 0x000fc8000f8e020d */
        /* <DEDUP_REMOVED lines=30> */
[----:B------:R-:W-:Y:S02]  /*6160*/  @!UP2 UIMAD UR17, UR14, UR17, UR13 ;  /* 0x000000110e11a2a4 */ /* 0x000fe4000f8e020d */
[----:B------:R-:W-:Y:S02]  /*6170*/  @!UP1 UIMAD.WIDE.U32 UR20, UR20, 0x8, UR6 ;  /* 0x00000008141498a5 */ /* 0x000fe4000f8e0006 */
[----:B------:R-:W-:-:S04]  /*6180*/  @!UP2 UIMAD.WIDE.U32 UR18, UR17, 0x8, UR6 ;  /* 0x000000081112a8a5 */ /* 0x000fc8000f8e0006 */
[----:B------:R-:W-:Y:S02]  /*6190*/  MOV R40, UR20 ;  /* 0x0000001400287c02 */ /* 0x000fe40008000f00 */
[----:B------:R-:W-:Y:S02]  /*61a0*/  MOV R41, UR21 ;  /* 0x0000001500297c02 */ /* 0x000fe40008000f00 */
[----:B------:R-:W-:Y:S02]  /*61b0*/  MOV R44, UR18 ;  /* 0x00000012002c7c02 */ /* 0x000fe40008000f00 */
[----:B------:R-:W-:Y:S02]  /*61c0*/  MOV R45, UR19 ;  /* 0x00000013002d7c02 */ /* 0x000fe40008000f00 */
[----:B------:R-:W2:Y:S04]  /*61d0*/  @!P3 LDG.E.64 R40, desc[UR22][R40.64] ;  /* 0x000000162828b981 */ /* 0x000ea8000c1e1b00 */
[----:B------:R-:W4:Y:S01]  /*61e0*/  @!P6 LDG.E.64 R44, desc[UR22][R44.64] ;  /* 0x000000162c2ce981 */ /* 0x000f22000c1e1b00 */
[----:B------:R-:W-:-:S04]  /*61f0*/  UIADD3 UR16, UR16, -0x10, URZ ;  /* 0xfffffff010107890 */ /* 0x000fc8000fffe03f */
[----:B------:R-:W-:Y:S01]  /*6200*/  UISETP.GT.AND UP0, UPT, UR16, 0xc, UPT ;  /* 0x0000000c1000788c */ /* 0x000fe2000bf04270 */
[----:B---3--:R-:W-:Y:S01]  /*6210*/  @!P4 FADD.FTZ R38, R38, R42 ;  /* 0x0000002a2626c221 */ /* 0x008fe20000010000 */
[----:B------:R-:W-:-:S04]  /*6220*/  @!P4 FADD.FTZ R39, R39, R43 ;  /* 0x0000002b2727c221 */ /* 0x000fc80000010000 */
[----:B------:R-:W-:Y:S01]  /*6230*/  PLOP3.LUT P4, PT, PT, PT, UP0, 0x80, 0x0 ;  /* 0x000000000000781c */ /* 0x000fe20003f8f008 */
[----:B------:R-:W-:Y:S01]  /*6240*/  UIADD3 UR5, UR5, 0x10, URZ ;  /* 0x0000001005057890 */ /* 0x000fe2000fffe03f */
[----:B--2---:R-:W-:Y:S01]  /*6250*/  @!P3 FADD.FTZ R38, R38, R40 ;  /* 0x000000282626b221 */ /* 0x004fe20000010000 */
[----:B------:R-:W-:-:S03]  /*6260*/  @!P3 FADD.FTZ R39, R39, R41 ;  /* 0x000000292727b221 */ /* 0x000fc60000010000 */
[----:B----4-:R-:W-:Y:S01]  /*6270*/  @!P6 FADD.FTZ R38, R38, R44 ;  /* 0x0000002c2626e221 */ /* 0x010fe20000010000 */
[----:B------:R-:W-:-:S06]  /*6280*/  @!P6 FADD.FTZ R39, R39, R45 ;  /* 0x0000002d2727e221 */ /* 0x000fcc0000010000 */
[----:B------:R-:W-:Y:S05]  /*6290*/  @P4 BRA `(.L_x_1510) ;  /* 0xfffffff4006c4947 */ /* 0x000fea000383ffff */
.L_x_1509:
[----:B------:R-:W-:-:S06]  /*62a0*/  UISETP.GT.AND UP0, UPT, UR16, 0x4, UPT ;  /* 0x000000041000788c */ /* 0x000fcc000bf04270 */
[----:B------:R-:W-:-:S13]  /*62b0*/  PLOP3.LUT P3, PT, PT, PT, UP0, 0x80, 0x0 ;  /* 0x000000000000781c */ /* 0x000fda0003f6f008 */
[----:B------:R-:W-:Y:S05]  /*62c0*/  @!P3 BRA `(.L_x_1511) ;  /* 0x000000040050b947 */ /* 0x000fea0003800000 */
[----:B------:R-:W1:Y:S02]  /*62d0*/  S2R R3, SR_CTAID.X ;  /* 0x0000000000037919 */ /* 0x000e640000002500 */
[----:B-1----:R-:W-:-:S13]  /*62e0*/  ISETP.EQ.OR P0, PT, R3, UR5, P2 ;  /* 0x0000000503007c0c */ /* 0x002fda0009702670 */
[----:B------:R-:W-:-:S05]  /*62f0*/  VOTEU.ALL UP0, P0 ;  /* 0x00000000003f7886 */ /* 0x000fca0000000000 */
[----:B------:R-:W-:-:S04]  /*6300*/  @!UP0 UIMAD UR18, UR5, UR14, UR13 ;  /* 0x0000000e051282a4 */ /* 0x000fc8000f8e020d */
[----:B------:R-:W-:-:S06]  /*6310*/  @!UP0 UIMAD.WIDE.U32 UR18, UR18, 0x8, UR6 ;  /* 0x00000008121288a5 */ /* 0x000fcc000f8e0006 */
[----:B0-----:R-:W-:Y:S01]  /*6320*/  MOV R40, UR18 ;  /* 0x0000001200287c02 */ /* 0x001fe20008000f00 */
[----:B------:R-:W-:Y:S01]  /*6330*/  UIADD3 UR18, UR5, 0x1, URZ ;  /* 0x0000000105127890 */ /* 0x000fe2000fffe03f */
[----:B------:R-:W-:Y:S01]  /*6340*/  MOV R41, UR19 ;  /* 0x0000001300297c02 */ /* 0x000fe20008000f00 */
[----:B------:R-:W-:-:S04]  /*6350*/  UIADD3 UR20, UR5, 0x2, URZ ;  /* 0x0000000205147890 */ /* 0x000fc8000fffe03f */
[C---:B------:R-:W-:Y:S01]  /*6360*/  ISETP.EQ.OR P4, PT, R3.reuse, UR18, P2 ;  /* 0x0000001203007c0c */ /* 0x040fe20009782670 */
[----:B------:R-:W-:Y:S01]  /*6370*/  UIADD3 UR17, UR5, 0x3, URZ ;  /* 0x0000000305117890 */ /* 0x000fe2000fffe03f */
[C---:B------:R-:W-:Y:S01]  /*6380*/  ISETP.EQ.OR P6, PT, R3.reuse, UR20, P2 ;  /* 0x0000001403007c0c */ /* 0x040fe200097c2670 */
[----:B------:R-:W2:Y:S04]  /*6390*/  @!P0 LDG.E.64 R40, desc[UR22][R40.64] ;  /* 0x0000001628288981 */ /* 0x000ea8000c1e1b00 */
[----:B------:R-:W-:-:S06]  /*63a0*/  ISETP.EQ.OR P3, PT, R3, UR17, P2 ;  /* 0x0000001103007c0c */ /* 0x000fcc0009762670 */
[----:B------:R-:W-:Y:S02]  /*63b0*/  VOTEU.ALL UP0, P4 ;  /* 0x00000000003f7886 */ /* 0x000fe40002000000 */
[----:B------:R-:W-:-:S03]  /*63c0*/  VOTEU.ALL UP1, P6 ;  /* 0x00000000003f7886 */ /* 0x000fc60003020000 */
[----:B------:R-:W-:Y:S02]  /*63d0*/  @!UP0 UIMAD UR18, UR14, UR18, UR13 ;  /* 0x000000120e1282a4 */ /* 0x000fe4000f8e020d */
[----:B------:R-:W-:Y:S02]  /*63e0*/  @!UP1 UIMAD UR20, UR14, UR20, UR13 ;  /* 0x000000140e1492a4 */ /* 0x000fe4000f8e020d */
[----:B------:R-:W-:Y:S01]  /*63f0*/  @!UP0 UIMAD.WIDE.U32 UR18, UR18, 0x8, UR6 ;  /* 0x00000008121288a5 */ /* 0x000fe2000f8e0006 */
[----:B------:R-:W-:Y:S01]  /*6400*/  VOTEU.ALL UP2, P3 ;  /* 0x00000000003f7886 */ /* 0x000fe20001840000 */
[----:B------:R-:W-:-:S04]  /*6410*/  @!UP1 UIMAD.WIDE.U32 UR20, UR20, 0x8, UR6 ;  /* 0x00000008141498a5 */ /* 0x000fc8000f8e0006 */
[----:B------:R-:W-:Y:S01]  /*6420*/  MOV R44, UR18 ;  /* 0x00000012002c7c02 */ /* 0x000fe20008000f00 */
[----:B------:R-:W-:Y:S01]  /*6430*/  @!UP2 UIMAD UR17, UR14, UR17, UR13 ;  /* 0x000000110e11a2a4 */ /* 0x000fe2000f8e020d */
[----:B------:R-:W-:Y:S02]  /*6440*/  MOV R45, UR19 ;  /* 0x00000013002d7c02 */ /* 0x000fe40008000f00 */
[----:B------:R-:W-:Y:S01]  /*6450*/  MOV R42, UR20 ;  /* 0x00000014002a7c02 */ /* 0x000fe20008000f00 */
[----:B------:R-:W-:Y:S01]  /*6460*/  @!UP2 UIMAD.WIDE.U32 UR18, UR17, 0x8, UR6 ;  /* 0x000000081112a8a5 */ /* 0x000fe2000f8e0006 */
[----:B------:R-:W-:Y:S02]  /*6470*/  MOV R43, UR21 ;  /* 0x00000015002b7c02 */ /* 0x000fe40008000f00 */
[----:B------:R-:W3:Y:S03]  /*6480*/  @!P4 LDG.E.64 R44, desc[UR22][R44.64] ;  /* 0x000000162c2cc981 */ /* 0x000ee6000c1e1b00 */
[----:B------:R-:W-:Y:S01]  /*6490*/  MOV R46, UR18 ;  /* 0x00000012002e7c02 */ /* 0x000fe20008000f00 */
[----:B------:R-:W4:Y:S01]  /*64a0*/  @!P6 LDG.E.64 R42, desc[UR22][R42.64] ;  /* 0x000000162a2ae981 */ /* 0x000f22000c1e1b00 */
[----:B------:R-:W-:-:S06]  /*64b0*/  MOV R47, UR19 ;  /* 0x00000013002f7c02 */ /* 0x000fcc0008000f00 */
[----:B------:R-:W4:Y:S01]  /*64c0*/  @!P3 LDG.E.64 R46, desc[UR22][R46.64] ;  /* 0x000000162e2eb981 */ /* 0x000f22000c1e1b00 */
[----:B------:R-:W-:-:S04]  /*64d0*/  UIADD3 UR17, UR5, 0x4, URZ ;  /* 0x0000000405117890 */ /* 0x000fc8000fffe03f */
[----:B------:R-:W-:Y:S02]  /*64e0*/  UIADD3 UR20, UR17, 0x1, URZ ;  /* 0x0000000111147890 */ /* 0x000fe4000fffe03f */
[----:B------:R-:W-:Y:S02]  /*64f0*/  UIADD3 UR5, UR17, 0x2, URZ ;  /* 0x0000000211057890 */ /* 0x000fe4000fffe03f */
[----:B------:R-:W-:Y:S01]  /*6500*/  UIADD3 UR27, UR17, 0x3, URZ ;  /* 0x00000003111b7890 */ /* 0x000fe2000fffe03f */
[----:B--2---:R-:W-:Y:S01]  /*6510*/  @!P0 FADD.FTZ R38, R38, R40 ;  /* 0x0000002826268221 */ /* 0x004fe20000010000 */
[----:B------:R-:W-:Y:S01]  /*6520*/  @!P0 FADD.FTZ R39, R39, R41 ;  /* 0x0000002927278221 */ /* 0x000fe20000010000 */
[----:B------:R-:W-:-:S13]  /*6530*/  ISETP.EQ.OR P0, PT, R3, UR17, P2 ;  /* 0x0000001103007c0c */ /* 0x000fda0009702670 */
[----:B------:R-:W-:Y:S01]  /*6540*/  VOTEU.ALL UP0, P0 ;  /* 0x00000000003f7886 */ /* 0x000fe20000000000 */
[----:B---3--:R-:W-:Y:S01]  /*6550*/  @!P4 FADD.FTZ R38, R38, R44 ;  /* 0x0000002c2626c221 */ /* 0x008fe20000010000 */
[----:B------:R-:W-:Y:S01]  /*6560*/  @!P4 FADD.FTZ R39, R39, R45 ;  /* 0x0000002d2727c221 */ /* 0x000fe20000010000 */
[----:B------:R-:W-:Y:S02]  /*6570*/  ISETP.EQ.OR P4, PT, R3, UR20, P2 ;  /* 0x0000001403007c0c */ /* 0x000fe40009782670 */
[----:B----4-:R-:W-:Y:S01]  /*6580*/  @!P6 FADD.FTZ R38, R38, R42 ;  /* 0x0000002a2626e221 */ /* 0x010fe20000010000 */
[----:B------:R-:W-:Y:S01]  /*6590*/  @!P6 FADD.FTZ R39, R39, R43 ;  /* 0x0000002b2727e221 */ /* 0x000fe20000010000 */
[----:B------:R-:W-:Y:S02]  /*65a0*/  ISETP.EQ.OR P6, PT, R3, UR5, P2 ;  /* 0x0000000503007c0c */ /* 0x000fe400097c2670 */
[----:B------:R-:W-:Y:S01]  /*65b0*/  @!P3 FADD.FTZ R38, R38, R46 ;  /* 0x0000002e2626b221 */ /* 0x000fe20000010000 */
[----:B------:R-:W-:Y:S01]  /*65c0*/  @!P3 FADD.FTZ R39, R39, R47 ;  /* 0x0000002f2727b221 */ /* 0x000fe20000010000 */
[----:B------:R-:W-:Y:S01]  /*65d0*/  ISETP.EQ.OR P3, PT, R3, UR27, P2 ;  /* 0x0000001b03007c0c */ /* 0x000fe20009762670 */
[----:B------:R-:W-:-:S04]  /*65e0*/  @!UP0 UIMAD UR18, UR14, UR17, UR13 ;  /* 0x000000110e1282a4 */ /* 0x000fc8000f8e020d */
[----:B------:R-:W-:-:S04]  /*65f0*/  VOTEU.ALL UP1, P4 ;  /* 0x00000000003f7886 */ /* 0x000fc80002020000 */
[----:B------:R-:W-:Y:S01]  /*6600*/  VOTEU.ALL UP2, P6 ;  /* 0x00000000003f7886 */ /* 0x000fe20003040000 */
[----:B------:R-:W-:Y:S02]  /*6610*/  @!UP0 UIMAD.WIDE.U32 UR18, UR18, 0x8, UR6 ;  /* 0x00000008121288a5 */ /* 0x000fe4000f8e0006 */
[----:B------:R-:W-:Y:S02]  /*6620*/  @!UP1 UIMAD UR20, UR14, UR20, UR13 ;  /* 0x000000140e1492a4 */ /* 0x000fe4000f8e020d */
[----:B------:R-:W-:Y:S01]  /*6630*/  @!UP2 UIMAD UR5, UR14, UR5, UR13 ;  /* 0x000000050e05a2a4 */ /* 0x000fe2000f8e020d */
[----:B------:R-:W-:Y:S01]  /*6640*/  VOTEU.ALL UP0, P3 ;  /* 0x00000000003f7886 */ /* 0x000fe20001800000 */
[----:B------:R-:W-:Y:S01]  /*6650*/  @!UP1 UIMAD.WIDE.U32 UR20, UR20, 0x8, UR6 ;  /* 0x00000008141498a5 */ /* 0x000fe2000f8e0006 */
[----:B------:R-:W-:Y:S02]  /*6660*/  MOV R44, UR18 ;  /* 0x00000012002c7c02 */ /* 0x000fe40008000f00 */
[----:B------:R-:W-:Y:S01]  /*6670*/  MOV R45, UR19 ;  /* 0x00000013002d7c02 */ /* 0x000fe20008000f00 */
[----:B------:R-:W-:-:S02]  /*6680*/  @!UP2 UIMAD.WIDE.U32 UR18, UR5, 0x8, UR6 ;  /* 0x000000080512a8a5 */ /* 0x000fc4000f8e0006 */
[----:B------:R-:W-:Y:S01]  /*6690*/  @!UP0 UIMAD UR5, UR14, UR27, UR13 ;  /* 0x0000001b0e0582a4 */ /* 0x000fe2000f8e020d */
[----:B------:R-:W-:Y:S02]  /*66a0*/  MOV R42, UR20 ;  /* 0x00000014002a7c02 */ /* 0x000fe40008000f00 */
[----:B------:R-:W-:Y:S01]  /*66b0*/  MOV R43, UR21 ;  /* 0x00000015002b7c02 */ /* 0x000fe20008000f00 */
[----:B------:R-:W2:Y:S01]  /*66c0*/  @!P0 LDG.E.64 R44, desc[UR22][R44.64] ;  /* 0x000000162c2c8981 */ /* 0x000ea2000c1e1b00 */
[----:B------:R-:W-:Y:S02]  /*66d0*/  MOV R40, UR18 ;  /* 0x0000001200287c02 */ /* 0x000fe40008000f00 */
[----:B------:R-:W-:Y:S01]  /*66e0*/  MOV R41, UR19 ;  /* 0x0000001300297c02 */ /* 0x000fe20008000f00 */
[----:B------:R-:W-:Y:S01]  /*66f0*/  @!UP0 UIMAD.WIDE.U32 UR18, UR5, 0x8, UR6 ;  /* 0x00000008051288a5 */ /* 0x000fe2000f8e0006 */
[----:B------:R-:W3:Y:S04]  /*6700*/  @!P4 LDG.E.64 R42, desc[UR22][R42.64] ;  /* 0x000000162a2ac981 */ /* 0x000ee8000c1e1b00 */
[----:B------:R-:W4:Y:S01]  /*6710*/  @!P6 LDG.E.64 R40, desc[UR22][R40.64] ;  /* 0x000000162828e981 */ /* 0x000f22000c1e1b00 */
[----:B------:R-:W-:-:S02]  /*6720*/  MOV R46, UR18 ;  /* 0x00000012002e7c02 */ /* 0x000fc40008000f00 */
[----:B------:R-:W-:-:S06]  /*6730*/  MOV R47, UR19 ;  /* 0x00000013002f7c02 */ /* 0x000fcc0008000f00 */
[----:B------:R-:W4:Y:S01]  /*6740*/  @!P3 LDG.E.64 R46, desc[UR22][R46.64] ;  /* 0x000000162e2eb981 */ /* 0x000f22000c1e1b00 */
[----:B------:R-:W-:Y:S02]  /*6750*/  UIADD3 UR16, UR16, -0x4, URZ ;  /* 0xfffffffc10107890 */ /* 0x000fe4000fffe03f */
[----:B------:R-:W-:Y:S02]  /*6760*/  UIADD3 UR5, UR17, 0x4, URZ ;  /* 0x0000000411057890 */ /* 0x000fe4000fffe03f */
[----:B------:R-:W-:Y:S01]  /*6770*/  UIADD3 UR16, UR16, -0x4, URZ ;  /* 0xfffffffc10107890 */ /* 0x000fe2000fffe03f */
[----:B--2---:R-:W-:Y:S01]  /*6780*/  @!P0 FADD.FTZ R38, R38, R44 ;  /* 0x0000002c26268221 */ /* 0x004fe20000010000 */
[----:B------:R-:W-:-:S03]  /*6790*/  @!P0 FADD.FTZ R39, R39, R45 ;  /* 0x0000002d27278221 */ /* 0x000fc60000010000 */
[----:B---3--:R-:W-:Y:S01]  /*67a0*/  @!P4 FADD.FTZ R38, R38, R42 ;  /* 0x0000002a2626c221 */ /* 0x008fe20000010000 */
[----:B------:R-:W-:-:S03]  /*67b0*/  @!P4 FADD.FTZ R39, R39, R43 ;  /* 0x0000002b2727c221 */ /* 0x000fc60000010000 */
[----:B----4-:R-:W-:Y:S01]  /*67c0*/  @!P6 FADD.FTZ R38, R38, R40 ;  /* 0x000000282626e221 */ /* 0x010fe20000010000 */
[----:B------:R-:W-:Y:S01]  /*67d0*/  @!P6 FADD.FTZ R39, R39, R41 ;  /* 0x000000292727e221 */ /* 0x000fe20000010000 */
[----:B------:R-:W-:Y:S02]  /*67e0*/  PLOP3.LUT P0, PT, PT, PT, PT, 0x8, 0x0 ;  /* 0x000000000000781c */ /* 0x000fe40003f0e170 */
[----:B------:R-:W-:Y:S01]  /*67f0*/  @!P3 FADD.FTZ R38, R38, R46 ;  /* 0x0000002e2626b221 */ /* 0x000fe20000010000 */
[----:B------:R-:W-:-:S10]  /*6800*/  @!P3 FADD.FTZ R39, R39, R47 ;  /* 0x0000002f2727b221 */ /* 0x000fd40000010000 */
.L_x_1511:
[----:B------:R-:W-:-:S13]  /*6810*/  ISETP.NE.OR P0, PT, RZ, UR16, P0 ;  /* 0x00000010ff007c0c */ /* 0x000fda0008705670 */
[----:B------:R-:W-:Y:S05]  /*6820*/  @!P0 BRA `(.L_x_1507) ;  /* 0x0000000000b08947 */ /* 0x000fea0003800000 */
.L_x_1508:
[----:B------:R-:W1:Y:S02]  /*6830*/  S2R R3, SR_CTAID.X ;  /* 0x0000000000037919 */ /* 0x000e640000002500 */
[----:B-1----:R-:W-:-:S13]  /*6840*/  ISETP.EQ.OR P3, PT, R3, UR5, P2 ;  /* 0x0000000503007c0c */ /* 0x002fda0009762670 */
[----:B------:R-:W-:-:S05]  /*6850*/  VOTEU.ALL UP0, P3 ;  /* 0x00000000003f7886 */ /* 0x000fca0001800000 */
[----:B------:R-:W-:-:S04]  /*6860*/  @!UP0 UIMAD UR18, UR14, UR5, UR13 ;  /* 0x000000050e1282a4 */ /* 0x000fc8000f8e020d */
[----:B------:R-:W-:-:S06]  /*6870*/  @!UP0 UIMAD.WIDE.U32 UR18, UR18, 0x8, UR6 ;  /* 0x00000008121288a5 */ /* 0x000fcc000f8e0006 */
[----:B0-----:R-:W-:Y:S01]  /*6880*/  MOV R42, UR18 ;  /* 0x00000012002a7c02 */ /* 0x001fe20008000f00 */
[----:B------:R-:W-:Y:S01]  /*6890*/  UIADD3 UR18, UR5, 0x1, URZ ;  /* 0x0000000105127890 */ /* 0x000fe2000fffe03f */
[----:B------:R-:W-:-:S05]  /*68a0*/  MOV R43, UR19 ;  /* 0x00000013002b7c02 */ /* 0x000fca0008000f00 */
[----:B------:R-:W-:Y:S01]  /*68b0*/  ISETP.EQ.OR P4, PT, R3, UR18, P2 ;  /* 0x0000001203007c0c */ /* 0x000fe20009782670 */
[----:B------:R-:W2:Y:S01]  /*68c0*/  @!P3 LDG.E.64 R42, desc[UR22][R42.64] ;  /* 0x000000162a2ab981 */ /* 0x000ea2000c1e1b00 */
[----:B------:R-:W-:Y:S02]  /*68d0*/  UIADD3 UR17, UR5, 0x2, URZ ;  /* 0x0000000205117890 */ /* 0x000fe4000fffe03f */
[----:B------:R-:W-:-:S04]  /*68e0*/  UIADD3 UR20, UR5, 0x3, URZ ;  /* 0x0000000305147890 */ /* 0x000fc8000fffe03f */
[C---:B------:R-:W-:Y:S02]  /*68f0*/  ISETP.EQ.OR P6, PT, R3.reuse, UR17, P2 ;  /* 0x0000001103007c0c */ /* 0x040fe400097c2670 */
[----:B------:R-:W-:-:S03]  /*6900*/  ISETP.EQ.OR P0, PT, R3, UR20, P2 ;  /* 0x0000001403007c0c */ /* 0x000fc60009702670 */
[----:B------:R-:W-:-:S05]  /*6910*/  VOTEU.ALL UP0, P4 ;  /* 0x00000000003f7886 */ /* 0x000fca0002000000 */
[----:B------:R-:W-:-:S04]  /*6920*/  @!UP0 UIMAD UR18, UR14, UR18, UR13 ;  /* 0x000000120e1282a4 */ /* 0x000fc8000f8e020d */
[----:B------:R-:W-:-:S06]  /*6930*/  @!UP0 UIMAD.WIDE.U32 UR18, UR18, 0x8, UR6 ;  /* 0x00000008121288a5 */ /* 0x000fcc000f8e0006 */
[----:B------:R-:W-:Y:S02]  /*6940*/  MOV R40, UR18 ;  /* 0x0000001200287c02 */ /* 0x000fe40008000f00 */
[----:B------:R-:W-:-:S06]  /*6950*/  MOV R41, UR19 ;  /* 0x0000001300297c02 */ /* 0x000fcc0008000f00 */
[----:B------:R-:W3:Y:S01]  /*6960*/  @!P4 LDG.E.64 R40, desc[UR22][R40.64] ;  /* 0x000000162828c981 */ /* 0x000ee2000c1e1b00 */
[----:B------:R-:W-:-:S05]  /*6970*/  VOTEU.ALL UP0, P6 ;  /* 0x00000000003f7886 */ /* 0x000fca0003000000 */
[----:B------:R-:W-:-:S04]  /*6980*/  @!UP0 UIMAD UR18, UR14, UR17, UR13 ;  /* 0x000000110e1282a4 */ /* 0x000fc8000f8e020d */
[----:B------:R-:W-:Y:S01]  /*6990*/  @!UP0 UIMAD.WIDE.U32 UR18, UR18, 0x8, UR6 ;  /* 0x00000008121288a5 */ /* 0x000fe2000f8e0006 */
[----:B------:R-:W-:Y:S01]  /*69a0*/  VOTEU.ALL UP0, P0 ;  /* 0x00000000003f7886 */ /* 0x000fe20000000000 */
[----:B--2---:R-:W-:-:S04]  /*69b0*/  @!P3 FADD.FTZ R38, R38, R42 ;  /* 0x0000002a2626b221 */ /* 0x004fc80000010000 */
[----:B------:R-:W-:Y:S01]  /*69c0*/  MOV R42, UR18 ;  /* 0x00000012002a7c02 */ /* 0x000fe20008000f00 */
[----:B------:R-:W-:Y:S01]  /*69d0*/  @!UP0 UIMAD UR18, UR14, UR20, UR13 ;  /* 0x000000140e1282a4 */ /* 0x000fe2000f8e020d */
[----:B------:R-:W-:Y:S01]  /*69e0*/  @!P3 FADD.FTZ R39, R39, R43 ;  /* 0x0000002b2727b221 */ /* 0x000fe20000010000 */
[----:B------:R-:W-:Y:S02]  /*69f0*/  MOV R43, UR19 ;  /* 0x00000013002b7c02 */ /* 0x000fe40008000f00 */
[----:B------:R-:W-:-:S04]  /*6a00*/  @!UP0 UIMAD.WIDE.U32 UR18, UR18, 0x8, UR6 ;  /* 0x00000008121288a5 */ /* 0x000fc8000f8e0006 */
[----:B------:R-:W2:Y:S01]  /*6a10*/  @!P6 LDG.E.64 R42, desc[UR22][R42.64] ;  /* 0x000000162a2ae981 */ /* 0x000ea2000c1e1b00 */
[----:B---3--:R-:W-:Y:S01]  /*6a20*/  @!P4 FADD.FTZ R38, R38, R40 ;  /* 0x000000282626c221 */ /* 0x008fe20000010000 */
[----:B------:R-:W-:Y:S01]  /*6a30*/  @!P4 FADD.FTZ R39, R39, R41 ;  /* 0x000000292727c221 */ /* 0x000fe20000010000 */
[----:B------:R-:W-:Y:S02]  /*6a40*/  MOV R40, UR18 ;  /* 0x0000001200287c02 */ /* 0x000fe40008000f00 */
[----:B------:R-:W-:-:S06]  /*6a50*/  MOV R41, UR19 ;  /* 0x0000001300297c02 */ /* 0x000fcc0008000f00 */
[----:B------:R-:W3:Y:S01]  /*6a60*/  @!P0 LDG.E.64 R40, desc[UR22][R40.64] ;  /* 0x0000001628288981 */ /* 0x000ee2000c1e1b00 */
[----:B------:R-:W-:-:S06]  /*6a70*/  UIADD3 UR16, UR16, -0x4, URZ ;  /* 0xfffffffc10107890 */ /* 0x000fcc000fffe03f */
[----:B------:R-:W-:Y:S01]  /*6a80*/  ISETP.NE.AND P3, PT, RZ, UR16, PT ;  /* 0x00000010ff007c0c */ /* 0x000fe2000bf65270 */
[----:B------:R-:W-:Y:S01]  /*6a90*/  UIADD3 UR5, UR5, 0x4, URZ ;  /* 0x0000000405057890 */ /* 0x000fe2000fffe03f */
[----:B--2---:R-:W-:Y:S01]  /*6aa0*/  @!P6 FADD.FTZ R38, R38, R42 ;  /* 0x0000002a2626e221 */ /* 0x004fe20000010000 */
[----:B------:R-:W-:-:S03]  /*6ab0*/  @!P6 FADD.FTZ R39, R39, R43 ;  /* 0x0000002b2727e221 */ /* 0x000fc60000010000 */
[----:B---3--:R-:W-:Y:S01]  /*6ac0*/  @!P0 FADD.FTZ R38, R38, R40 ;  /* 0x0000002826268221 */ /* 0x008fe20000010000 */
[----:B------:R-:W-:-:S06]  /*6ad0*/  @!P0 FADD.FTZ R39, R39, R41 ;  /* 0x0000002927278221 */ /* 0x000fcc0000010000 */
[----:B------:R-:W-:Y:S05]  /*6ae0*/  @P3 BRA `(.L_x_1508) ;  /* 0xfffffffc00503947 */ /* 0x000fea000383ffff */
.L_x_1507:
[----:B------:R-:W-:-:S06]  /*6af0*/  ULOP3.LUT UP0, UR15, UR15, 0x3, URZ, 0xc0, !UPT ;  /* 0x000000030f0f7892 */ /* 0x000fcc000f80c03f */
[----:B------:R-:W-:-:S13]  /*6b00*/  PLOP3.LUT P0, PT, PT, PT, UP0, 0x80, 0x0 ;  /* 0x000000000000781c */ /* 0x000fda0003f0f008 */
[----:B------:R-:W-:Y:S05]  /*6b10*/  @!P0 BRA `(.L_x_1504) ;  /* 0x0000000000948947 */ /* 0x000fea0003800000 */
[----:B------:R-:W1:Y:S01]  /*6b20*/  S2R R3, SR_CTAID.X ;  /* 0x0000000000037919 */ /* 0x000e620000002500 */
[----:B------:R-:W-:Y:S01]  /*6b30*/  BSSY B0, `(.L_x_1512) ;  /* 0x000000a000007945 */ /* 0x000fe20003800000 */
[----:B-1----:R-:W-:-:S13]  /*6b40*/  ISETP.EQ.OR P0, PT, R3, UR5, P2 ;  /* 0x0000000503007c0c */ /* 0x002fda0009702670 */
[----:B------:R-:W-:Y:S05]  /*6b50*/  @P0 BRA `(.L_x_1513) ;  /* 0x00000000001c0947 */ /* 0x000fea0003800000 */
[----:B------:R-:W-:-:S04]  /*6b60*/  UIMAD UR16, UR14, UR5, UR13 ;  /* 0x000000050e1072a4 */ /* 0x000fc8000f8e020d */
[----:B------:R-:W-:-:S06]  /*6b70*/  UIMAD.WIDE.U32 UR16, UR16, 0x8, UR6 ;  /* 0x00000008101078a5 */ /* 0x000fcc000f8e0006 */
[----:B0-----:R-:W-:Y:S02]  /*6b80*/  MOV R40, UR16 ;  /* 0x0000001000287c02 */ /* 0x001fe40008000f00 */
[----:B------:R-:W-:-:S06]  /*6b90*/  MOV R41, UR17 ;  /* 0x0000001100297c02 */ /* 0x000fcc0008000f00 */
[----:B------:R-:W2:Y:S02]  /*6ba0*/  LDG.E.64 R40, desc[UR22][R40.64] ;  /* 0x0000001628287981 */ /* 0x000ea4000c1e1b00 */
[----:B--2---:R-:W-:Y:S01]  /*6bb0*/  FADD.FTZ R38, R38, R40 ;  /* 0x0000002826267221 */ /* 0x004fe20000010000 */
[----:B------:R-:W-:-:S07]  /*6bc0*/  FADD.FTZ R39, R39, R41 ;  /* 0x0000002927277221 */ /* 0x000fce0000010000 */
.L_x_1513:
[----:B------:R-:W-:Y:S05]  /*6bd0*/  BSYNC B0 ;  /* 0x0000000000007941 */ /* 0x000fea0003800000 */
.L_x_1512:
[----:B------:R-:W-:-:S06]  /*6be0*/  UISETP.NE.AND UP0, UPT, UR15, 0x1, UPT ;  /* 0x000000010f00788c */ /* 0x000fcc000bf05270 */
[----:B------:R-:W-:-:S13]  /*6bf0*/  PLOP3.LUT P0, PT, PT, PT, UP0, 0x80, 0x0 ;  /* 0x000000000000781c */ /* 0x000fda0003f0f008 */
[----:B------:R-:W-:Y:S05]  /*6c00*/  @!P0 BRA `(.L_x_1504) ;  /* 0x0000000000588947 */ /* 0x000fea0003800000 */
[----:B------:R-:W-:Y:S02]  /*6c10*/  UIADD3 UR16, UR5, 0x1, URZ ;  /* 0x0000000105107890 */ /* 0x000fe4000fffe03f */
[----:B------:R-:W-:-:S04]  /*6c20*/  UIADD3 UR5, UR5, 0x2, URZ ;  /* 0x0000000205057890 */ /* 0x000fc8000fffe03f */
[C---:B------:R-:W-:Y:S02]  /*6c30*/  ISETP.EQ.OR P3, PT, R3.reuse, UR16, P2 ;  /* 0x0000001003007c0c */ /* 0x040fe40009762670 */
[----:B------:R-:W-:-:S11]  /*6c40*/  ISETP.EQ.OR P0, PT, R3, UR5, P2 ;  /* 0x0000000503007c0c */ /* 0x000fd60009702670 */
[----:B------:R-:W-:-:S05]  /*6c50*/  VOTEU.ALL UP0, P3 ;  /* 0x00000000003f7886 */ /* 0x000fca0001800000 */
[----:B------:R-:W-:-:S04]  /*6c60*/  @!UP0 UIMAD UR16, UR16, UR14, UR13 ;  /* 0x0000000e101082a4 */ /* 0x000fc8000f8e020d */
[----:B------:R-:W-:-:S06]  /*6c70*/  @!UP0 UIMAD.WIDE.U32 UR16, UR16, 0x8, UR6 ;  /* 0x00000008101088a5 */ /* 0x000fcc000f8e0006 */
[----:B0-----:R-:W-:Y:S02]  /*6c80*/  MOV R40, UR16 ;  /* 0x0000001000287c02 */ /* 0x001fe40008000f00 */
[----:B------:R-:W-:-:S06]  /*6c90*/  MOV R41, UR17 ;  /* 0x0000001100297c02 */ /* 0x000fcc0008000f00 */
[----:B------:R-:W2:Y:S01]  /*6ca0*/  @!P3 LDG.E.64 R40, desc[UR22][R40.64] ;  /* 0x000000162828b981 */ /* 0x000ea2000c1e1b00 */
[----:B------:R-:W-:-:S04]  /*6cb0*/  MOV R3, UR15 ;  /* 0x0000000f00037c02 */ /* 0x000fc80008000f00 */
[----:B------:R-:W-:-:S13]  /*6cc0*/  ISETP.EQ.OR P0, PT, R3, 0x2, P0 ;  /* 0x000000020300780c */ /* 0x000fda0000702670 */
[----:B------:R-:W-:-:S05]  /*6cd0*/  VOTEU.ALL UP0, P0 ;  /* 0x00000000003f7886 */ /* 0x000fca0000000000 */
[----:B------:R-:W-:-:S04]  /*6ce0*/  @!UP0 UIMAD UR13, UR5, UR14, UR13 ;  /* 0x0000000e050d82a4 */ /* 0x000fc8000f8e020d */
[----:B------:R-:W-:Y:S01]  /*6cf0*/  @!UP0 UIMAD.WIDE.U32 UR6, UR13, 0x8, UR6 ;  /* 0x000000080d0688a5 */ /* 0x000fe2000f8e0006 */
[----:B--2---:R-:W-:Y:S01]  /*6d00*/  @!P3 FADD.FTZ R38, R38, R40 ;  /* 0x000000282626b221 */ /* 0x004fe20000010000 */
[----:B------:R-:W-:-:S04]  /*6d10*/  @!P3 FADD.FTZ R39, R39, R41 ;  /* 0x000000292727b221 */ /* 0x000fc80000010000 */
[----:B------:R-:W-:Y:S02]  /*6d20*/  MOV R40, UR6 ;  /* 0x0000000600287c02 */ /* 0x000fe40008000f00 */
[----:B------:R-:W-:-:S06]  /*6d30*/  MOV R41, UR7 ;  /* 0x0000000700297c02 */ /* 0x000fcc0008000f00 */
[----:B------:R-:W2:Y:S02]  /*6d40*/  @!P0 LDG.E.64 R40, desc[UR22][R40.64] ;  /* 0x0000001628288981 */ /* 0x000ea4000c1e1b00 */
[----:B--2---:R-:W-:Y:S01]  /*6d50*/  @!P0 FADD.FTZ R38, R38, R40 ;  /* 0x0000002826268221 */ /* 0x004fe20000010000 */
[----:B------:R-:W-:-:S07]  /*6d60*/  @!P0 FADD.FTZ R39, R39, R41 ;  /* 0x0000002927278221 */ /* 0x000fce0000010000 */
.L_x_1504:
[----:B------:R-:W1:Y:S01]  /*6d70*/  S2UR UR6, SR_CgaCtaId ;  /* 0x00000000000679c3 */ /* 0x000e620000008800 */
[----:B------:R-:W-:Y:S02]  /*6d80*/  UMOV UR5, 0x400 ;  /* 0x0000040000057882 */ /* 0x000fe40000000000 */
[----:B-1----:R-:W-:-:S03]  /*6d90*/  ULEA UR5, UR6, UR5, 0x18 ;  /* 0x0000000506057291 */ /* 0x002fc6000f8ec03f */
[----:B------:R-:W-:-:S06]  /*6da0*/  ULDC UR6, c[0x0][0x2bc] ;  /* 0x0000af0000067ab9 */ /* 0x000fcc0000000800 */
[----:B------:R-:W-:Y:S01]  /*6db0*/  @!P2 STS.64 [UR5+0xc0], R38 ;  /* 0x0000c026ff00a988 */ /* 0x000fe20008000a05 */
[----:B------:R-:W-:Y:S06]  /*6dc0*/  BAR.SYNC.DEFER_BLOCKING 0x0 ;  /* 0x0000000000007b1d */ /* 0x000fec0000010000 */
[----:B------:R-:W1:Y:S02]  /*6dd0*/  LDS.64 R38, [UR5+0xc0] ;  /* 0x0000c005ff267984 */ /* 0x000e640008000a00 */
[----:B-1----:R-:W-:Y:S01]  /*6de0*/  FMUL.FTZ R38, R38, UR6 ;  /* 0x0000000626267c20 */ /* 0x002fe20008410000 */
[----:B------:R-:W-:-:S04]  /*6df0*/  FMUL.FTZ R3, R39, UR6 ;  /* 0x0000000627037c20 */ /* 0x000fc80008410000 */
[----:B------:R-:W-:Y:S02]  /*6e00*/  R2UR UR5, R38 ;  /* 0x00000000260572ca */ /* 0x000fe400000e0000 */
[----:B------:R-:W-:Y:S01]  /*6e10*/  R2UR UR13, R3 ;  /* 0x00000000030d72ca */ /* 0x000fe200000e0000 */
[----:B------:R-:W-:-:S14]  /*6e20*/  @!P5 BRA `(.L_x_1514) ;  /* 0x000000000048d947 */ /* 0x000fdc0003800000 */
[----:B------:R-:W-:-:S04]  /*6e30*/  FFMA.FTZ R38, R78, R34, R36 ;  /* 0x000000224e267223 */ /* 0x000fc80000010024 */
[----:B------:R-:W-:-:S06]  /*6e40*/  FMUL.FTZ R3, R38, -1.4426950216293334961 ;  /* 0xbfb8aa3b26037820 */ /* 0x000fcc0000410000 */
[----:B------:R-:W1:Y:S02]  /*6e50*/  MUFU.EX2 R3, R3 ;  /* 0x0000000300037308 */ /* 0x000e640000000800 */
[----:B-1----:R-:W-:-:S06]  /*6e60*/  FADD.FTZ R3, R3, 1 ;  /* 0x3f80000003037421 */ /* 0x002fcc0000010000 */
[----:B------:R-:W1:Y:S02]  /*6e70*/  MUFU.RCP R3, R3 ;  /* 0x0000000300037308 */ /* 0x000e640000001000 */
[----:B-1----:R-:W-:Y:S01]  /*6e80*/  FMUL.FTZ R52, R52, R3 ;  /* 0x0000000334347220 */ /* 0x002fe20000410000 */
[----:B------:R-:W-:-:S04]  /*6e90*/  FADD.FTZ R3, -R3, 1 ;  /* 0x3f80000003037421 */ /* 0x000fc80000010100 */
[----:B------:R-:W-:Y:S01]  /*6ea0*/  FFMA.FTZ R39, R38, R3, 1 ;  /* 0x3f80000026277423 */ /* 0x000fe20000010003 */
[----:B------:R-:W-:-:S03]  /*6eb0*/  FFMA.FTZ R38, R77, R35, R37 ;  /* 0x000000234d267223 */ /* 0x000fc60000010025 */
[----:B------:R-:W-:Y:S01]  /*6ec0*/  FMUL.FTZ R52, R52, R39 ;  /* 0x0000002734347220 */ /* 0x000fe20000410000 */
[----:B------:R-:W-:-:S06]  /*6ed0*/  FMUL.FTZ R3, R38, -1.4426950216293334961 ;  /* 0xbfb8aa3b26037820 */ /* 0x000fcc0000410000 */
[----:B------:R-:W1:Y:S02]  /*6ee0*/  MUFU.EX2 R3, R3 ;  /* 0x0000000300037308 */ /* 0x000e640000000800 */
[----:B-1----:R-:W-:-:S06]  /*6ef0*/  FADD.FTZ R3, R3, 1 ;  /* 0x3f80000003037421 */ /* 0x002fcc0000010000 */
[----:B------:R-:W1:Y:S02]  /*6f00*/  MUFU.RCP R3, R3 ;  /* 0x0000000300037308 */ /* 0x000e640000001000 */
[----:B-1----:R-:W-:Y:S01]  /*6f10*/  FMUL.FTZ R53, R53, R3 ;  /* 0x0000000335357220 */ /* 0x002fe20000410000 */
[----:B------:R-:W-:-:S04]  /*6f20*/  FADD.FTZ R3, -R3, 1 ;  /* 0x3f80000003037421 */ /* 0x000fc80000010100 */
[----:B------:R-:W-:-:S04]  /*6f30*/  FFMA.FTZ R38, R38, R3, 1 ;  /* 0x3f80000026267423 */ /* 0x000fc80000010003 */
[----:B------:R-:W-:-:S07]  /*6f40*/  FMUL.FTZ R53, R53, R38 ;  /* 0x0000002635357220 */ /* 0x000fce0000410000 */
.L_x_1514:
[----:B------:R-:W-:Y:S04]  /*6f50*/  BSSY B0, `(.L_x_1515) ;  /* 0x0000016000007945 */ /* 0x000fe80003800000 */
[----:B------:R-:W-:Y:S05]  /*6f60*/  @!P1 BRA `(.L_x_1516) ;  /* 0x0000000000509947 */ /* 0x000fea0003800000 */
[----:B------:R-:W-:Y:S01]  /*6f70*/  MOV R3, UR5 ;  /* 0x0000000500037c02 */ /* 0x000fe20008000f00 */
[----:B------:R-:W-:Y:S01]  /*6f80*/  ULDC.64 UR6, c[0x0][0x288] ;  /* 0x0000a20000067ab9 */ /* 0x000fe20000000a00 */
[----:B-----5:R-:W-:Y:S02]  /*6f90*/  SHF.R.S32.HI R39, RZ, 0x1f, R2 ;  /* 0x0000001fff277819 */ /* 0x020fe40000011402 */
[----:B------:R-:W-:Y:S01]  /*6fa0*/  MOV R38, UR5 ;  /* 0x0000000500267c02 */ /* 0x000fe20008000f00 */
[----:B------:R-:W-:Y:S01]  /*6fb0*/  FFMA.FTZ R3, R78, R3, UR13 ;  /* 0x0000000d4e037e23 */ /* 0x000fe20008010003 */
[----:B0-----:R-:W-:Y:S02]  /*6fc0*/  MOV R40, R4 ;  /* 0x0000000400287202 */ /* 0x001fe40000000f00 */
[----:B------:R-:W-:Y:S01]  /*6fd0*/  MOV R41, R7 ;  /* 0x0000000700297202 */ /* 0x000fe20000000f00 */
[----:B------:R-:W-:Y:S01]  /*6fe0*/  FFMA.FTZ R52, R34, R52, -R3 ;  /* 0x0000003422347223 */ /* 0x000fe20000010803 */
[----:B------:R-:W-:-:S02]  /*6ff0*/  IMAD R3, R39, UR6, RZ ;  /* 0x0000000627037c24 */ /* 0x000fc4000f8e02ff */
[----:B------:R-:W-:Y:S01]  /*7000*/  FFMA.FTZ R38, R77, R38, UR13 ;  /* 0x0000000d4d267e23 */ /* 0x000fe20008010026 */
[----:B------:R-:W-:-:S04]  /*7010*/  IMAD.WIDE.U32 R40, R2, UR6, R40 ;  /* 0x0000000602287c25 */ /* 0x000fc8000f8e0028 */
[----:B------:R-:W-:Y:S01]  /*7020*/  FFMA.FTZ R53, R35, R53, -R38 ;  /* 0x0000003523357223 */ /* 0x000fe20000010826 */
[----:B------:R-:W-:Y:S01]  /*7030*/  IMAD R3, R2, UR7, R3 ;  /* 0x0000000702037c24 */ /* 0x000fe2000f8e0203 */
[----:B------:R-:W-:Y:S02]  /*7040*/  ULDC.64 UR6, c[0x0][0x210] ;  /* 0x0000840000067ab9 */ /* 0x000fe40000000a00 */
[----:B------:R-:W-:Y:S02]  /*7050*/  LEA R38, P0, R40, UR6, 0x2 ;  /* 0x0000000628267c11 */ /* 0x000fe4000f8010ff */
[----:B------:R-:W-:Y:S01]  /*7060*/  IADD3 R3, R41, R3, RZ ;  /* 0x0000000329037210 */ /* 0x000fe20007ffe0ff */
[----:B------:R-:W-:-:S03]  /*7070*/  FMUL.FTZ R41, R53, UR26 ;  /* 0x0000001a35297c20 */ /* 0x000fc60008410000 */
[----:B------:R-:W-:Y:S01]  /*7080*/  LEA.HI.X R39, R40, UR7, R3, 0x2, P0 ;  /* 0x0000000728277c11 */ /* 0x000fe200080f1403 */
[----:B------:R-:W-:-:S05]  /*7090*/  FMUL.FTZ R40, R52, UR26 ;  /* 0x0000001a34287c20 */ /* 0x000fca0008410000 */
[----:B------:R1:W-:Y:S02]  /*70a0*/  STG.E.64 desc[UR22][R38.64], R40 ;  /* 0x0000002826007986 */ /* 0x0003e4000c101b16 */
.L_x_1516:
[----:B------:R-:W-:Y:S05]  /*70b0*/  BSYNC B0 ;  /* 0x0000000000007941 */ /* 0x000fea0003800000 */
.L_x_1515:
[C---:B0----5:R-:W-:Y:S01]  /*70c0*/  IADD3 R44, R2.reuse, 0x20, RZ ;  /* 0x00000020022c7810 */ /* 0x061fe20007ffe0ff */
[----:B------:R-:W-:Y:S01]  /*70d0*/  ULDC.64 UR6, c[0x0][0x290] ;  /* 0x0000a40000067ab9 */ /* 0x000fe20000000a00 */
[----:B------:R-:W-:Y:S02]  /*70e0*/  IADD3 R43, R2, 0x20, RZ ;  /* 0x00000020022b7810 */ /* 0x000fe40007ffe0ff */
[----:B------:R-:W-:Y:S02]  /*70f0*/  SHF.R.S32.HI R44, RZ, 0x1f, R44 ;  /* 0x0000001fff2c7819 */ /* 0x000fe4000001142c */
[----:B------:R-:W-:-:S04]  /*7100*/  ISETP.GE.U32.AND P0, PT, R43, UR6, PT ;  /* 0x000000062b007c0c */ /* 0x000fc8000bf06070 */
[----:B------:R-:W-:-:S04]  /*7110*/  ISETP.GE.AND.EX P0, PT, R44, UR7, PT, P0 ;  /* 0x000000072c007c0c */ /* 0x000fc8000bf06300 */
[----:B------:R-:W-:Y:S01]  /*7120*/  ISETP.GT.U32.OR P0, PT, R0, 0x27f, P0 ;  /* 0x0000027f0000780c */ /* 0x000fe20000704470 */
[----:B------:R-:W-:-:S12]  /*7130*/  @!P5 BRA `(.L_x_1517) ;  /* 0x000000000048d947 */ /* 0x000fd80003800000 */
[----:B------:R-:W-:-:S04]  /*7140*/  FFMA.FTZ R3, R79, R34, R36 ;  /* 0x000000224f037223 */ /* 0x000fc80000010024 */
[----:B-1----:R-:W-:-:S06]  /*7150*/  FMUL.FTZ R39, R3, -1.4426950216293334961 ;  /* 0xbfb8aa3b03277820 */ /* 0x002fcc0000410000 */
        /* <DEDUP_REMOVED lines=16> */
.L_x_1517:
[----:B------:R-:W-:Y:S04]  /*7260*/  BSSY B0, `(.L_x_1518) ;  /* 0x0000015000007945 */ /* 0x000fe80003800000 */
[----:B------:R-:W-:Y:S05]  /*7270*/  @P0 BRA `(.L_x_1519) ;  /* 0x00000000004c0947 */ /* 0x000fea0003800000 */
[----:B-1----:R-:W-:Y:S01]  /*7280*/  MOV R38, UR5 ;  /* 0x0000000500267c02 */ /* 0x002fe20008000f00 */
[----:B------:R-:W-:Y:S01]  /*7290*/  ULDC.64 UR14, c[0x0][0x288] ;  /* 0x0000a200000e7ab9 */ /* 0x000fe20000000a00 */
[----:B------:R-:W-:Y:S02]  /*72a0*/  MOV R3, UR5 ;  /* 0x0000000500037c02 */ /* 0x000fe40008000f00 */
[----:B------:R-:W-:Y:S01]  /*72b0*/  MOV R39, R7 ;  /* 0x0000000700277202 */ /* 0x000fe20000000f00 */
[----:B------:R-:W-:Y:S01]  /*72c0*/  FFMA.FTZ R79, R79, R38, UR13 ;  /* 0x0000000d4f4f7e23 */ /* 0x000fe20008010026 */
[----:B------:R-:W-:Y:S01]  /*72d0*/  MOV R38, R4 ;  /* 0x0000000400267202 */ /* 0x000fe20000000f00 */
[----:B------:R-:W-:Y:S01]  /*72e0*/  FFMA.FTZ R76, R76, R3, UR13 ;  /* 0x0000000d4c4c7e23 */ /* 0x000fe20008010003 */
[----:B------:R-:W-:Y:S02]  /*72f0*/  IMAD R3, R44, UR14, RZ ;  /* 0x0000000e2c037c24 */ /* 0x000fe4000f8e02ff */
[----:B------:R-:W-:Y:S01]  /*7300*/  FFMA.FTZ R50, R34, R50, -R79 ;  /* 0x0000003222327223 */ /* 0x000fe2000001084f */
        /* <DEDUP_REMOVED lines=10> */
.L_x_1519:
[----:B------:R-:W-:Y:S05]  /*73b0*/  BSYNC B0 ;  /* 0x0000000000007941 */ /* 0x000fea0003800000 */
.L_x_1518:
[C---:B------:R-:W-:Y:S02]  /*73c0*/  IADD3 R46, R2.reuse, 0x40, RZ ;  /* 0x00000040022e7810 */ /* 0x040fe40007ffe0ff */
[C---:B------:R-:W-:Y:S02]  /*73d0*/  IADD3 R53, R2.reuse, 0x60, RZ ;  /* 0x0000006002357810 */ /* 0x040fe40007ffe0ff */
[C---:B------:R-:W-:Y:S02]  /*73e0*/  IADD3 R51, R2.reuse, 0x80, RZ ;  /* 0x0000008002337810 */ /* 0x040fe40007ffe0ff */
[C---:B------:R-:W-:Y:S02]  /*73f0*/  IADD3 R47, R2.reuse, 0xa0, RZ ;  /* 0x000000a0022f7810 */ /* 0x040fe40007ffe0ff */
[C---:B------:R-:W-:Y:S02]  /*7400*/  IADD3 R50, R2.reuse, 0xa0, RZ ;  /* 0x000000a002327810 */ /* 0x040fe40007ffe0ff */
[----:B------:R-:W-:-:S02]  /*7410*/  IADD3 R52, R2, 0x80, RZ ;  /* 0x0000008002347810 */ /* 0x000fc40007ffe0ff */
[C---:B------:R-:W-:Y:S02]  /*7420*/  IADD3 R76, R2.reuse, 0x60, RZ ;  /* 0x00000060024c7810 */ /* 0x040fe40007ffe0ff */
[----:B------:R-:W-:Y:S02]  /*7430*/  IADD3 R77, R2, 0x40, RZ ;  /* 0x00000040024d7810 */ /* 0x000fe40007ffe0ff */
[----:B------:R-:W-:Y:S02]  /*7440*/  ISETP.GE.U32.AND P4, PT, R46, UR6, PT ;  /* 0x000000062e007c0c */ /* 0x000fe4000bf86070 */
[----:B------:R-:W-:Y:S02]  /*7450*/  ISETP.GE.U32.AND P3, PT, R53, UR6, PT ;  /* 0x0000000635007c0c */ /* 0x000fe4000bf66070 */
[----:B------:R-:W-:Y:S02]  /*7460*/  ISETP.GE.U32.AND P0, PT, R51, UR6, PT ;  /* 0x0000000633007c0c */ /* 0x000fe4000bf06070 */
[----:B------:R-:W-:-:S02]  /*7470*/  ISETP.GE.U32.AND P2, PT, R47, UR6, PT ;  /* 0x000000062f007c0c */ /* 0x000fc4000bf46070 */
[----:B------:R-:W-:Y:S02]  /*7480*/  SHF.R.S32.HI R77, RZ, 0x1f, R77 ;  /* 0x0000001fff4d7819 */ /* 0x000fe4000001144d */
[----:B------:R-:W-:Y:S02]  /*7490*/  SHF.R.S32.HI R76, RZ, 0x1f, R76 ;  /* 0x0000001fff4c7819 */ /* 0x000fe4000001144c */
[----:B------:R-:W-:Y:S02]  /*74a0*/  SHF.R.S32.HI R52, RZ, 0x1f, R52 ;  /* 0x0000001fff347819 */ /* 0x000fe40000011434 */
[----:B------:R-:W-:Y:S02]  /*74b0*/  SHF.R.S32.HI R50, RZ, 0x1f, R50 ;  /* 0x0000001fff327819 */ /* 0x000fe40000011432 */
        /* <DEDUP_REMOVED lines=8> */
[C---:B------:R-:W-:Y:S02]  /*7540*/  IADD3 R3, R2.reuse, 0xc0, RZ ;  /* 0x000000c002037810 */ /* 0x040fe40007ffe0ff */
[----:B------:R-:W-:Y:S01]  /*7550*/  IADD3 R42, R2, 0xe0, RZ ;  /* 0x000000e0022a7810 */ /* 0x000fe20007ffe0ff */
[----:B------:R-:W-:Y:S08]  /*7560*/  @!P5 BRA `(.L_x_1520) ;  /* 0x000000000048d947 */ /* 0x000ff00003800000 */
[----:B01----:R-:W-:Y:S01]  /*7570*/  FFMA.FTZ R38, R84, R34, R36 ;  /* 0x0000002254267223 */ /* 0x003fe20000010024 */
        /* <DEDUP_REMOVED lines=17> */
.L_x_1520:
[----:B------:R-:W-:Y:S04]  /*7690*/  BSSY B0, `(.L_x_1521) ;  /* 0x0000015000007945 */ /* 0x000fe80003800000 */
[----:B------:R-:W-:Y:S05]  /*76a0*/  @P4 BRA `(.L_x_1522) ;  /* 0x00000000004c4947 */ /* 0x000fea0003800000 */
[----:B01----:R-:W-:Y:S01]  /*76b0*/  MOV R39, UR5 ;  /* 0x0000000500277c02 */ /* 0x003fe20008000f00 */
[----:B------:R-:W-:Y:S01]  /*76c0*/  ULDC.64 UR14, c[0x0][0x288] ;  /* 0x0000a200000e7ab9 */ /* 0x000fe20000000a00 */
[----:B------:R-:W-:Y:S01]  /*76d0*/  MOV R40, UR5 ;  /* 0x0000000500287c02 */ /* 0x000fe20008000f00 */
[----:B------:R-:W-:Y:S01]  /*76e0*/  IMAD R41, R77, UR14, RZ ;  /* 0x0000000e4d297c24 */ /* 0x000fe2000f8e02ff */
[----:B------:R-:W-:Y:S01]  /*76f0*/  MOV R38, R4 ;  /* 0x0000000400267202 */ /* 0x000fe20000000f00 */
[----:B------:R-:W-:Y:S02]  /*7700*/  FFMA.FTZ R39, R84, R39, UR13 ;  /* 0x0000000d54277e23 */ /* 0x000fe40008010027 */
[----:B------:R-:W-:Y:S01]  /*7710*/  FFMA.FTZ R40, R83, R40, UR13 ;  /* 0x0000000d53287e23 */ /* 0x000fe20008010028 */
[----:B------:R-:W-:Y:S02]  /*7720*/  IMAD R41, R46, UR15, R41 ;  /* 0x0000000f2e297c24 */ /* 0x000fe4000f8e0229 */
[----:B------:R-:W-:Y:S01]  /*7730*/  FFMA.FTZ R48, R34, R48, -R39 ;  /* 0x0000003022307223 */ /* 0x000fe20000010827 */
[----:B------:R-:W-:Y:S01]  /*7740*/  MOV R39, R7 ;  /* 0x0000000700277202 */ /* 0x000fe20000000f00 */
[----:B------:R-:W-:-:S02]  /*7750*/  FFMA.FTZ R49, R35, R49, -R40 ;  /* 0x0000003123317223 */ /* 0x000fc40000010828 */
[----:B------:R-:W-:Y:S01]  /*7760*/  IMAD.WIDE.U32 R38, R46, UR14, R38 ;  /* 0x0000000e2e267c25 */ /* 0x000fe2000f8e0026 */
[----:B------:R-:W-:-:S04]  /*7770*/  ULDC.64 UR14, c[0x0][0x210] ;  /* 0x00008400000e7ab9 */ /* 0x000fc80000000a00 */
[----:B------:R-:W-:Y:S01]  /*7780*/  IADD3 R41, R39, R41, RZ ;  /* 0x0000002927297210 */ /* 0x000fe20007ffe0ff */
[----:B------:R-:W-:Y:S01]  /*7790*/  FMUL.FTZ R39, R49, UR26 ;  /* 0x0000001a31277c20 */ /* 0x000fe20008410000 */
[----:B------:R-:W-:-:S04]  /*77a0*/  LEA R40, P4, R38, UR14, 0x2 ;  /* 0x0000000e26287c11 */ /* 0x000fc8000f8810ff */
[----:B------:R-:W-:Y:S01]  /*77b0*/  LEA.HI.X R41, R38, UR15, R41, 0x2, P4 ;  /* 0x0000000f26297c11 */ /* 0x000fe2000a0f1429 */
[----:B------:R-:W-:-:S05]  /*77c0*/  FMUL.FTZ R38, R48, UR26 ;  /* 0x0000001a30267c20 */ /* 0x000fca0008410000 */
[----:B------:R2:W-:Y:S03]  /*77d0*/  STG.E.64 desc[UR22][R40.64], R38 ;  /* 0x0000002628007986 */ /* 0x0005e6000c101b16 */
.L_x_1522:
[----:B------:R-:W-:Y:S05]  /*77e0*/  BSYNC B0 ;  /* 0x0000000000007941 */ /* 0x000fea0003800000 */
.L_x_1521:
[----:B------:R-:W-:Y:S05]  /*77f0*/  @!P5 BRA `(.L_x_1523) ;  /* 0x000000000048d947 */ /* 0x000fea0003800000 */
        /* <DEDUP_REMOVED lines=18> */
.L_x_1523:
[----:B------:R-:W-:Y:S04]  /*7920*/  BSSY B0, `(.L_x_1524) ;  /* 0x0000015000007945 */ /* 0x000fe80003800000 */
[----:B------:R-:W-:Y:S05]  /*7930*/  @P3 BRA `(.L_x_1525) ;  /* 0x00000000004c3947 */ /* 0x000fea0003800000 */
[----:B012---:R-:W-:Y:S01]  /*7940*/  MOV R38, UR5 ;  /* 0x0000000500267c02 */ /* 0x007fe20008000f00 */
[----:B------:R-:W-:Y:S01]  /*7950*/  ULDC.64 UR14, c[0x0][0x288] ;  /* 0x0000a200000e7ab9 */ /* 0x000fe20000000a00 */
[----:B------:R-:W-:Y:S01]  /*7960*/  MOV R39, R7 ;  /* 0x0000000700277202 */ /* 0x000fe20000000f00 */
[----:B------:R-:W-:Y:S01]  /*7970*/  IMAD R40, R76, UR14, RZ ;  /* 0x0000000e4c287c24 */ /* 0x000fe2000f8e02ff */
[----:B------:R-:W-:Y:S01]  /*7980*/  MOV R43, UR5 ;  /* 0x00000005002b7c02 */ /* 0x000fe20008000f00 */
[----:B------:R-:W-:Y:S01]  /*7990*/  FFMA.FTZ R85, R85, R38, UR13 ;  /* 0x0000000d55557e23 */ /* 0x000fe20008010026 */
[----:B------:R-:W-:Y:S01]  /*79a0*/  MOV R38, R4 ;  /* 0x0000000400267202 */ /* 0x000fe20000000f00 */
[C---:B------:R-:W-:Y:S02]  /*79b0*/  IMAD R41, R53.reuse, UR15, R40 ;  /* 0x0000000f35297c24 */ /* 0x040fe4000f8e0228 */
[----:B------:R-:W-:Y:S01]  /*79c0*/  FFMA.FTZ R82, R82, R43, UR13 ;  /* 0x0000000d52527e23 */ /* 0x000fe2000801002b */
[----:B------:R-:W-:Y:S01]  /*79d0*/  FFMA.FTZ R40, R34, R26, -R85 ;  /* 0x0000001a22287223 */ /* 0x000fe20000010855 */
[----:B------:R-:W-:Y:S01]  /*79e0*/  IMAD.WIDE.U32 R38, R53, UR14, R38 ;  /* 0x0000000e35267c25 */ /* 0x000fe2000f8e0026 */
[----:B------:R-:W-:-:S03]  /*79f0*/  ULDC.64 UR14, c[0x0][0x210] ;  /* 0x00008400000e7ab9 */ /* 0x000fc60000000a00 */
[----:B------:R-:W-:Y:S01]  /*7a00*/  FMUL.FTZ R40, R40, UR26 ;  /* 0x0000001a28287c20 */ /* 0x000fe20008410000 */
[----:B------:R-:W-:Y:S01]  /*7a10*/  IADD3 R39, R39, R41, RZ ;  /* 0x0000002927277210 */ /* 0x000fe20007ffe0ff */
[----:B------:R-:W-:Y:S01]  /*7a20*/  FFMA.FTZ R41, R35, R27, -R82 ;  /* 0x0000001b23297223 */ /* 0x000fe20000010852 */
[----:B------:R-:W-:-:S03]  /*7a30*/  LEA R26, P3, R38, UR14, 0x2 ;  /* 0x0000000e261a7c11 */ /* 0x000fc6000f8610ff */
[----:B------:R-:W-:Y:S01]  /*7a40*/  FMUL.FTZ R41, R41, UR26 ;  /* 0x0000001a29297c20 */ /* 0x000fe20008410000 */
[----:B------:R-:W-:-:S05]  /*7a50*/  LEA.HI.X R27, R38, UR15, R39, 0x2, P3 ;  /* 0x0000000f261b7c11 */ /* 0x000fca00098f1427 */
[----:B------:R3:W-:Y:S04]  /*7a60*/  STG.E.64 desc[UR22][R26.64], R40 ;  /* 0x000000281a007986 */ /* 0x0007e8000c101b16 */
.L_x_1525:
[----:B------:R-:W-:Y:S05]  /*7a70*/  BSYNC B0 ;  /* 0x0000000000007941 */ /* 0x000fea0003800000 */
.L_x_1524:
[----:B------:R-:W-:Y:S05]  /*7a80*/  @!P5 BRA `(.L_x_1526) ;  /* 0x000000000048d947 */ /* 0x000fea0003800000 */
[----:B---3--:R-:W-:Y:S01]  /*7a90*/  FFMA.FTZ R26, R75, R34, R36 ;  /* 0x000000224b1a7223 */ /* 0x008fe20000010024 */
[----:B------:R-:W-:-:S03]  /*7aa0*/  FFMA.FTZ R27, R74, R35, R37 ;  /* 0x000000234a1b7223 */ /* 0x000fc60000010025 */
[----:B012---:R-:W-:Y:S01]  /*7ab0*/  FMUL.FTZ R38, R26, -1.4426950216293334961 ;  /* 0xbfb8aa3b1a267820 */ /* 0x007fe20000410000 */
        /* <DEDUP_REMOVED lines=15> */
.L_x_1526:
[----:B------:R-:W-:Y:S04]  /*7bb0*/  BSSY B0, `(.L_x_1527) ;  /* 0x0000015000007945 */ /* 0x000fe80003800000 */
[----:B------:R-:W-:Y:S05]  /*7bc0*/  @P0 BRA `(.L_x_1528) ;  /* 0x00000000004c0947 */ /* 0x000fea0003800000 */
[----:B---3--:R-:W-:Y:S01]  /*7bd0*/  MOV R26, UR5 ;  /* 0x00000005001a7c02 */ /* 0x008fe20008000f00 */
[----:B------:R-:W-:Y:S01]  /*7be0*/  ULDC.64 UR14, c[0x0][0x288] ;  /* 0x0000a200000e7ab9 */ /* 0x000fe20000000a00 */
[----:B------:R-:W-:Y:S01]  /*7bf0*/  MOV R27, R7 ;  /* 0x00000007001b7202 */ /* 0x000fe20000000f00 */
[----:B012---:R-:W-:Y:S01]  /*7c00*/  IMAD R38, R52, UR14, RZ ;  /* 0x0000000e34267c24 */ /* 0x007fe2000f8e02ff */
        /* <DEDUP_REMOVED lines=15> */
.L_x_1528:
[----:B------:R-:W-:Y:S05]  /*7d00*/  BSYNC B0 ;  /* 0x0000000000007941 */ /* 0x000fea0003800000 */
.L_x_1527:
[----:B------:R-:W-:Y:S05]  /*7d10*/  @!P5 BRA `(.L_x_1529) ;  /* 0x000000000048d947 */ /* 0x000fea0003800000 */
[----:B---3--:R-:W-:Y:S01]  /*7d20*/  FFMA.FTZ R26, R73, R34, R36 ;  /* 0x00000022491a7223 */ /* 0x008fe20000010024 */
[----:B------:R-:W-:-:S03]  /*7d30*/  FFMA.FTZ R27, R72, R35, R37 ;  /* 0x00000023481b7223 */ /* 0x000fc60000010025 */
[----:B----4-:R-:W-:Y:S01]  /*7d40*/  FMUL.FTZ R28, R26, -1.4426950216293334961 ;  /* 0xbfb8aa3b1a1c7820 */ /* 0x010fe20000410000 */
[----:B012---:R-:W-:-:S05]  /*7d50*/  FMUL.FTZ R38, R27, -1.4426950216293334961 ;  /* 0xbfb8aa3b1b267820 */ /* 0x007fca0000410000 */
        /* <DEDUP_REMOVED lines=14> */
.L_x_1529:
[----:B------:R-:W-:Y:S04]  /*7e40*/  BSSY B0, `(.L_x_1530) ;  /* 0x0000015000007945 */ /* 0x000fe80003800000 */
[----:B------:R-:W-:Y:S05]  /*7e50*/  @P2 BRA `(.L_x_1531) ;  /* 0x00000000004c2947 */ /* 0x000fea0003800000 */
[----:B---3--:R-:W-:Y:S01]  /*7e60*/  MOV R26, UR5 ;  /* 0x00000005001a7c02 */ /* 0x008fe20008000f00 */
[----:B------:R-:W-:Y:S01]  /*7e70*/  ULDC.64 UR14, c[0x0][0x288] ;  /* 0x0000a200000e7ab9 */ /* 0x000fe20000000a00 */
[----:B------:R-:W-:Y:S01]  /*7e80*/  MOV R27, R7 ;  /* 0x00000007001b7202 */ /* 0x000fe20000000f00 */
[----:B----4-:R-:W-:Y:S01]  /*7e90*/  IMAD R28, R50, UR14, RZ ;  /* 0x0000000e321c7c24 */ /* 0x010fe2000f8e02ff */
[----:B012---:R-:W-:Y:S01]  /*7ea0*/  MOV R39, UR5 ;  /* 0x0000000500277c02 */ /* 0x007fe20008000f00 */
[----:B------:R-:W-:Y:S01]  /*7eb0*/  FFMA.FTZ R73, R73, R26, UR13 ;  /* 0x0000000d49497e23 */ /* 0x000fe2000801001a */
[----:B------:R-:W-:Y:S01]  /*7ec0*/  MOV R26, R4 ;  /* 0x00000004001a7202 */ /* 0x000fe20000000f00 */
[C---:B------:R-:W-:Y:S02]  /*7ed0*/  IMAD R29, R47.reuse, UR15, R28 ;  /* 0x0000000f2f1d7c24 */ /* 0x040fe4000f8e021c */
[----:B------:R-:W-:Y:S01]  /*7ee0*/  FFMA.FTZ R72, R72, R39, UR13 ;  /* 0x0000000d48487e23 */ /* 0x000fe20008010027 */
[----:B------:R-:W-:Y:S01]  /*7ef0*/  FFMA.FTZ R30, R34, R30, -R73 ;  /* 0x0000001e221e7223 */ /* 0x000fe20000010849 */
[----:B------:R-:W-:Y:S01]  /*7f00*/  IMAD.WIDE.U32 R26, R47, UR14, R26 ;  /* 0x0000000e2f1a7c25 */ /* 0x000fe2000f8e001a */
[----:B------:R-:W-:-:S03]  /*7f10*/  ULDC.64 UR14, c[0x0][0x210] ;  /* 0x00008400000e7ab9 */ /* 0x000fc60000000a00 */
[----:B------:R-:W-:Y:S01]  /*7f20*/  FFMA.FTZ R31, R35, R31, -R72 ;  /* 0x0000001f231f7223 */ /* 0x000fe20000010848 */
[----:B------:R-:W-:Y:S01]  /*7f30*/  FMUL.FTZ R30, R30, UR26 ;  /* 0x0000001a1e1e7c20 */ /* 0x000fe20008410000 */
[----:B------:R-:W-:Y:S02]  /*7f40*/  LEA R28, P0, R26, UR14, 0x2 ;  /* 0x0000000e1a1c7c11 */ /* 0x000fe4000f8010ff */
[----:B------:R-:W-:Y:S01]  /*7f50*/  FMUL.FTZ R31, R31, UR26 ;  /* 0x0000001a1f1f7c20 */ /* 0x000fe20008410000 */
[----:B------:R-:W-:-:S04]  /*7f60*/  IADD3 R29, R27, R29, RZ ;  /* 0x0000001d1b1d7210 */ /* 0x000fc80007ffe0ff */
[----:B------:R-:W-:-:S05]  /*7f70*/  LEA.HI.X R29, R26, UR15, R29, 0x2, P0 ;  /* 0x0000000f1a1d7c11 */ /* 0x000fca00080f141d */
[----:B------:R0:W-:Y:S02]  /*7f80*/  STG.E.64 desc[UR22][R28.64], R30 ;  /* 0x0000001e1c007986 */ /* 0x0001e4000c101b16 */
.L_x_1531:
[----:B------:R-:W-:Y:S05]  /*7f90*/  BSYNC B0 ;  /* 0x0000000000007941 */ /* 0x000fea0003800000 */
.L_x_1530:
[C---:B------:R-:W-:Y:S02]  /*7fa0*/  IADD3 R43, R2.reuse, 0x100, RZ ;  /* 0x00000100022b7810 */ /* 0x040fe40007ffe0ff */
[C---:B0-----:R-:W-:Y:S02]  /*7fb0*/  IADD3 R30, R2.reuse, 0x120, RZ ;  /* 0x00000120021e7810 */ /* 0x041fe40007ffe0ff */
[----:B------:R-:W-:Y:S02]  /*7fc0*/  IADD3 R31, R2, 0x140, RZ ;  /* 0x00000140021f7810 */ /* 0x000fe40007ffe0ff */
[----:B------:R-:W-:Y:S02]  /*7fd0*/  ISETP.GE.U32.AND P6, PT, R3, UR6, PT ;  /* 0x0000000603007c0c */ /* 0x000fe4000bfc6070 */
[----:B------:R-:W-:Y:S02]  /*7fe0*/  ISETP.GE.U32.AND P0, PT, R42, UR6, PT ;  /* 0x000000062a007c0c */ /* 0x000fe4000bf06070 */
[----:B------:R-:W-:-:S02]  /*7ff0*/  ISETP.GE.U32.AND P2, PT, R43, UR6, PT ;  /* 0x000000062b007c0c */ /* 0x000fc4000bf46070 */
[----:B------:R-:W-:Y:S02]  /*8000*/  ISETP.GE.U32.AND P3, PT, R30, UR6, PT ;  /* 0x000000061e007c0c */ /* 0x000fe4000bf66070 */
[----:B------:R-:W-:Y:S02]  /*8010*/  ISETP.GE.U32.AND P4, PT, R31, UR6, PT ;  /* 0x000000061f007c0c */ /* 0x000fe4000bf86070 */
[----:B------:R-:W-:Y:S02]  /*8020*/  SHF.R.S32.HI R51, RZ, 0x1f, R3 ;  /* 0x0000001fff337819 */ /* 0x000fe40000011403 */
[----:B------:R-:W-:Y:S02]  /*8030*/  SHF.R.S32.HI R45, RZ, 0x1f, R42 ;  /* 0x0000001fff2d7819 */ /* 0x000fe4000001142a */
[----:B------:R-:W-:Y:S02]  /*8040*/  SHF.R.S32.HI R44, RZ, 0x1f, R43 ;  /* 0x0000001fff2c7819 */ /* 0x000fe4000001142b */
[----:B-12-4-:R-:W-:-:S02]  /*8050*/  SHF.R.S32.HI R38, RZ, 0x1f, R30 ;  /* 0x0000001fff267819 */ /* 0x016fc4000001141e */
[----:B------:R-:W-:Y:S02]  /*8060*/  SHF.R.S32.HI R39, RZ, 0x1f, R31 ;  /* 0x0000001fff277819 */ /* 0x000fe4000001141f */
[----:B------:R-:W-:Y:S02]  /*8070*/  ISETP.GE.AND.EX P6, PT, R51, UR7, PT, P6 ;  /* 0x0000000733007c0c */ /* 0x000fe4000bfc6360 */
[----:B------:R-:W-:Y:S02]  /*8080*/  ISETP.GE.AND.EX P0, PT, R45, UR7, PT, P0 ;  /* 0x000000072d007c0c */ /* 0x000fe4000bf06300 */
[----:B------:R-:W-:Y:S02]  /*8090*/  ISETP.GE.AND.EX P2, PT, R44, UR7, PT, P2 ;  /* 0x000000072c007c0c */ /* 0x000fe4000bf46320 */
[----:B------:R-:W-:Y:S02]  /*80a0*/  ISETP.GE.AND.EX P3, PT, R38, UR7, PT, P3 ;  /* 0x0000000726007c0c */ /* 0x000fe4000bf66330 */
[----:B------:R-:W-:-:S02]  /*80b0*/  ISETP.GE.AND.EX P4, PT, R39, UR7, PT, P4 ;  /* 0x0000000727007c0c */ /* 0x000fc4000bf86340 */
[C---:B------:R-:W-:Y:S02]  /*80c0*/  ISETP.GT.U32.OR P6, PT, R0.reuse, 0x27f, P6 ;  /* 0x0000027f0000780c */ /* 0x040fe400037c4470 */
[C---:B------:R-:W-:Y:S02]  /*80d0*/  ISETP.GT.U32.OR P0, PT, R0.reuse, 0x27f, P0 ;  /* 0x0000027f0000780c */ /* 0x040fe40000704470 */
[C---:B------:R-:W-:Y:S02]  /*80e0*/  ISETP.GT.U32.OR P2, PT, R0.reuse, 0x27f, P2 ;  /* 0x0000027f0000780c */ /* 0x040fe40001744470 */
[C---:B------:R-:W-:Y:S02]  /*80f0*/  ISETP.GT.U32.OR P3, PT, R0.reuse, 0x27f, P3 ;  /* 0x0000027f0000780c */ /* 0x040fe40001f64470 */
[----:B------:R-:W-:Y:S02]  /*8100*/  ISETP.GT.U32.OR P4, PT, R0, 0x27f, P4 ;  /* 0x0000027f0000780c */ /* 0x000fe40002784470 */
[----:B---3--:R-:W-:-:S02]  /*8110*/  IADD3 R40, R2, 0x160, RZ ;  /* 0x0000016002287810 */ /* 0x008fc40007ffe0ff */
[----:B------:R-:W-:Y:S01]  /*8120*/  IADD3 R41, R2, 0x180, RZ ;  /* 0x0000018002297810 */ /* 0x000fe20007ffe0ff */
        /* <DEDUP_REMOVED lines=19> */
.L_x_1532:
[----:B------:R-:W-:Y:S04]  /*8260*/  BSSY B0, `(.L_x_1533) ;  /* 0x0000015000007945 */ /* 0x000fe80003800000 */
[----:B------:R-:W-:Y:S05]  /*8270*/  @P6 BRA `(.L_x_1534) ;  /* 0x00000000004c6947 */ /* 0x000fea0003800000 */
[----:B------:R-:W-:Y:S01]  /*8280*/  MOV R26, UR5 ;  /* 0x00000005001a7c02 */ /* 0x000fe20008000f00 */
[----:B------:R-:W-:Y:S01]  /*8290*/  ULDC.64 UR14, c[0x0][0x288] ;  /* 0x0000a200000e7ab9 */ /* 0x000fe20000000a00 */
[----:B------:R-:W-:Y:S01]  /*82a0*/  MOV R27, R7 ;  /* 0x00000007001b7202 */ /* 0x000fe20000000f00 */
[----:B------:R-:W-:Y:S01]  /*82b0*/  IMAD R28, R51, UR14, RZ ;  /* 0x0000000e331c7c24 */ /* 0x000fe2000f8e02ff */
[----:B------:R-:W-:Y:S01]  /*82c0*/  MOV R29, UR5 ;  /* 0x00000005001d7c02 */ /* 0x000fe20008000f00 */
[----:B------:R-:W-:Y:S01]  /*82d0*/  FFMA.FTZ R71, R71, R26, UR13 ;  /* 0x0000000d47477e23 */ /* 0x000fe2000801001a */
[----:B------:R-:W-:-:S03]  /*82e0*/  MOV R26, R4 ;  /* 0x00000004001a7202 */ /* 0x000fc60000000f00 */
[----:B------:R-:W-:Y:S02]  /*82f0*/  FFMA.FTZ R70, R70, R29, UR13 ;  /* 0x0000000d46467e23 */ /* 0x000fe4000801001d */
[----:B------:R-:W-:-:S04]  /*8300*/  IMAD.WIDE.U32 R26, R3, UR14, R26 ;  /* 0x0000000e031a7c25 */ /* 0x000fc8000f8e001a */
[----:B------:R-:W-:Y:S01]  /*8310*/  FFMA.FTZ R29, R35, R11, -R70 ;  /* 0x0000000b231d7223 */ /* 0x000fe20000010846 */
[----:B------:R-:W-:Y:S01]  /*8320*/  IMAD R3, R3, UR15, R28 ;  /* 0x0000000f03037c24 */ /* 0x000fe2000f8e021c */
[----:B------:R-:W-:Y:S01]  /*8330*/  ULDC.64 UR14, c[0x0][0x210] ;  /* 0x00008400000e7ab9 */ /* 0x000fe20000000a00 */
[----:B------:R-:W-:Y:S01]  /*8340*/  FFMA.FTZ R28, R34, R10, -R71 ;  /* 0x0000000a221c7223 */ /* 0x000fe20000010847 */
[----:B------:R-:W-:Y:S01]  /*8350*/  LEA R10, P6, R26, UR14, 0x2 ;  /* 0x0000000e1a0a7c11 */ /* 0x000fe2000f8c10ff */
[----:B------:R-:W-:Y:S01]  /*8360*/  FMUL.FTZ R29, R29, UR26 ;  /* 0x0000001a1d1d7c20 */ /* 0x000fe20008410000 */
[----:B------:R-:W-:Y:S01]  /*8370*/  IADD3 R3, R27, R3, RZ ;  /* 0x000000031b037210 */ /* 0x000fe20007ffe0ff */
[----:B------:R-:W-:-:S03]  /*8380*/  FMUL.FTZ R28, R28, UR26 ;  /* 0x0000001a1c1c7c20 */ /* 0x000fc60008410000 */
[----:B------:R-:W-:-:S05]  /*8390*/  LEA.HI.X R11, R26, UR15, R3, 0x2, P6 ;  /* 0x0000000f1a0b7c11 */ /* 0x000fca000b0f1403 */
[----:B------:R0:W-:Y:S02]  /*83a0*/  STG.E.64 desc[UR22][R10.64], R28 ;  /* 0x0000001c0a007986 */ /* 0x0001e4000c101b16 */
.L_x_1534:
[----:B------:R-:W-:Y:S05]  /*83b0*/  BSYNC B0 ;  /* 0x0000000000007941 */ /* 0x000fea0003800000 */
.L_x_1533:
        /* <DEDUP_REMOVED lines=19> */
.L_x_1535:
[----:B------:R-:W-:Y:S04]  /*84f0*/  BSSY B0, `(.L_x_1536) ;  /* 0x0000015000007945 */ /* 0x000fe80003800000 */
[----:B------:R-:W-:Y:S05]  /*8500*/  @P0 BRA `(.L_x_1537) ;  /* 0x00000000004c0947 */ /* 0x000fea0003800000 */
[----:B0-----:R-:W-:Y:S01]  /*8510*/  MOV R10, UR5 ;  /* 0x00000005000a7c02 */ /* 0x001fe20008000f00 */
[----:B------:R-:W-:Y:S01]  /*8520*/  ULDC.64 UR14, c[0x0][0x288] ;  /* 0x0000a200000e7ab9 */ /* 0x000fe20000000a00 */
[----:B------:R-:W-:Y:S01]  /*8530*/  MOV R11, R7 ;  /* 0x00000007000b7202 */ /* 0x000fe20000000f00 */
[----:B------:R-:W-:Y:S01]  /*8540*/  IMAD R45, R45, UR14, RZ ;  /* 0x0000000e2d2d7c24 */ /* 0x000fe2000f8e02ff */
[----:B------:R-:W-:Y:S01]  /*8550*/  MOV R3, UR5 ;  /* 0x0000000500037c02 */ /* 0x000fe20008000f00 */
[----:B------:R-:W-:Y:S01]  /*8560*/  FFMA.FTZ R69, R69, R10, UR13 ;  /* 0x0000000d45457e23 */ /* 0x000fe2000801000a */
[----:B------:R-:W-:Y:S01]  /*8570*/  MOV R10, R4 ;  /* 0x00000004000a7202 */ /* 0x000fe20000000f00 */
[----:B------:R-:W-:Y:S02]  /*8580*/  IMAD R45, R42, UR15, R45 ;  /* 0x0000000f2a2d7c24 */ /* 0x000fe4000f8e022d */
        /* <DEDUP_REMOVED lines=11> */
.L_x_1537:
[----:B------:R-:W-:Y:S05]  /*8640*/  BSYNC B0 ;  /* 0x0000000000007941 */ /* 0x000fea0003800000 */
.L_x_1536:
[----:B------:R-:W-:Y:S05]  /*8650*/  @!P5 BRA `(.L_x_1538) ;  /* 0x000000000048d947 */ /* 0x000fea0003800000 */
[----:B------:R-:W-:Y:S01]  /*8660*/  FFMA.FTZ R3, R67, R34, R36 ;  /* 0x0000002243037223 */ /* 0x000fe20000010024 */
[----:B0-----:R-:W-:-:S03]  /*8670*/  FFMA.FTZ R10, R66, R35, R37 ;  /* 0x00000023420a7223 */ /* 0x001fc60000010025 */
[----:B------:R-:W-:Y:S01]  /*8680*/  FMUL.FTZ R11, R3, -1.4426950216293334961 ;  /* 0xbfb8aa3b030b7820 */ /* 0x000fe20000410000 */
[----:B-1----:R-:W-:-:S05]  /*8690*/  FMUL.FTZ R26, R10, -1.4426950216293334961 ;  /* 0xbfb8aa3b0a1a7820 */ /* 0x002fca0000410000 */
        /* <DEDUP_REMOVED lines=14> */
.L_x_1538:
        /* <DEDUP_REMOVED lines=8> */
[----:B------:R-:W-:-:S03]  /*8800*/  MOV R10, R4 ;  /* 0x00000004000a7202 */ /* 0x000fc60000000f00 */
[----:B------:R-:W-:Y:S01]  /*8810*/  FFMA.FTZ R66, R66, R3, UR13 ;  /* 0x0000000d42427e23 */ /* 0x000fe20008010003 */
[----:B------:R-:W-:Y:S01]  /*8820*/  FFMA.FTZ R14, R34, R14, -R67 ;  /* 0x0000000e220e7223 */ /* 0x000fe20000010843 */
[----:B------:R-:W-:-:S04]  /*8830*/  IMAD.WIDE.U32 R10, R43, UR14, R10 ;  /* 0x0000000e2b0a7c25 */ /* 0x000fc8000f8e000a */
[----:B------:R-:W-:Y:S01]  /*8840*/  FFMA.FTZ R15, R35, R15, -R66 ;  /* 0x0000000f230f7223 */ /* 0x000fe20000010842 */
[----:B------:R-:W-:Y:S01]  /*8850*/  FMUL.FTZ R14, R14, UR26 ;  /* 0x0000001a0e0e7c20 */ /* 0x000fe20008410000 */
[----:B------:R-:W-:Y:S01]  /*8860*/  IMAD R43, R43, UR15, R44 ;  /* 0x0000000f2b2b7c24 */ /* 0x000fe2000f8e022c */
[----:B------:R-:W-:Y:S01]  /*8870*/  ULDC.64 UR14, c[0x0][0x210] ;  /* 0x00008400000e7ab9 */ /* 0x000fe20000000a00 */
[----:B------:R-:W-:Y:S01]  /*8880*/  FMUL.FTZ R15, R15, UR26 ;  /* 0x0000001a0f0f7c20 */ /* 0x000fe20008410000 */
[----:B-1----:R-:W-:Y:S02]  /*8890*/  LEA R12, P0, R10, UR14, 0x2 ;  /* 0x0000000e0a0c7c11 */ /* 0x002fe4000f8010ff */
[----:B------:R-:W-:-:S04]  /*88a0*/  IADD3 R43, R11, R43, RZ ;  /* 0x0000002b0b2b7210 */ /* 0x000fc80007ffe0ff */
[----:B------:R-:W-:-:S05]  /*88b0*/  LEA.HI.X R13, R10, UR15, R43, 0x2, P0 ;  /* 0x0000000f0a0d7c11 */ /* 0x000fca00080f142b */
[----:B------:R2:W-:Y:S02]  /*88c0*/  STG.E.64 desc[UR22][R12.64], R14 ;  /* 0x0000000e0c007986 */ /* 0x0005e4000c101b16 */
.L_x_1540:
[----:B------:R-:W-:Y:S05]  /*88d0*/  BSYNC B0 ;  /* 0x0000000000007941 */ /* 0x000fea0003800000 */
.L_x_1539:
[----:B------:R-:W-:Y:S05]  /*88e0*/  @!P5 BRA `(.L_x_1541) ;  /* 0x000000000048d947 */ /* 0x000fea0003800000 */
[----:B------:R-:W-:Y:S01]  /*88f0*/  FFMA.FTZ R3, R65, R34, R36 ;  /* 0x0000002241037223 */ /* 0x000fe20000010024 */
[----:B0-----:R-:W-:-:S03]  /*8900*/  FFMA.FTZ R10, R64, R35, R37 ;  /* 0x00000023400a7223 */ /* 0x001fc60000010025 */
[----:B------:R-:W-:Y:S01]  /*8910*/  FMUL.FTZ R11, R3, -1.4426950216293334961 ;  /* 0xbfb8aa3b030b7820 */ /* 0x000fe20000410000 */
[----:B--2---:R-:W-:-:S05]  /*8920*/  FMUL.FTZ R14, R10, -1.4426950216293334961 ;  /* 0xbfb8aa3b0a0e7820 */ /* 0x004fca0000410000 */
        /* <DEDUP_REMOVED lines=14> */
.L_x_1541:
[----:B------:R-:W-:Y:S04]  /*8a10*/  BSSY B0, `(.L_x_1542) ;  /* 0x0000015000007945 */ /* 0x000fe80003800000 */
[----:B------:R-:W-:Y:S05]  /*8a20*/  @P3 BRA `(.L_x_1543) ;  /* 0x00000000004c3947 */ /* 0x000fea0003800000 */
[----:B0-----:R-:W-:Y:S01]  /*8a30*/  MOV R10, UR5 ;  /* 0x00000005000a7c02 */ /* 0x001fe20008000f00 */
[----:B------:R-:W-:Y:S01]  /*8a40*/  ULDC.64 UR14, c[0x0][0x288] ;  /* 0x0000a200000e7ab9 */ /* 0x000fe20000000a00 */
[----:B------:R-:W-:Y:S01]  /*8a50*/  MOV R11, R7 ;  /* 0x00000007000b7202 */ /* 0x000fe20000000f00 */
[----:B------:R-:W-:Y:S01]  /*8a60*/  IMAD R3, R38, UR14, RZ ;  /* 0x0000000e26037c24 */ /* 0x000fe2000f8e02ff */
[----:B-12---:R-:W-:Y:S01]  /*8a70*/  MOV R13, UR5 ;  /* 0x00000005000d7c02 */ /* 0x006fe20008000f00 */
        /* <DEDUP_REMOVED lines=14> */
.L_x_1543:
[----:B------:R-:W-:Y:S05]  /*8b60*/  BSYNC B0 ;  /* 0x0000000000007941 */ /* 0x000fea0003800000 */
.L_x_1542:
[----:B------:R-:W-:Y:S05]  /*8b70*/  @!P5 BRA `(.L_x_1544) ;  /* 0x000000000048d947 */ /* 0x000fea0003800000 */
[----:B------:R-:W-:Y:S01]  /*8b80*/  FFMA.FTZ R3, R63, R34, R36 ;  /* 0x000000223f037223 */ /* 0x000fe20000010024 */
[----:B0-----:R-:W-:-:S03]  /*8b90*/  FFMA.FTZ R10, R62, R35, R37 ;  /* 0x000000233e0a7223 */ /* 0x001fc60000010025 */
[----:B------:R-:W-:Y:S01]  /*8ba0*/  FMUL.FTZ R11, R3, -1.4426950216293334961 ;  /* 0xbfb8aa3b030b7820 */ /* 0x000fe20000410000 */
[----:B--23--:R-:W-:-:S05]  /*8bb0*/  FMUL.FTZ R14, R10, -1.4426950216293334961 ;  /* 0xbfb8aa3b0a0e7820 */ /* 0x00cfca0000410000 */
        /* <DEDUP_REMOVED lines=14> */
.L_x_1544:
[----:B------:R-:W-:Y:S04]  /*8ca0*/  BSSY B0, `(.L_x_1545) ;  /* 0x0000015000007945 */ /* 0x000fe80003800000 */
[----:B------:R-:W-:Y:S05]  /*8cb0*/  @P4 BRA `(.L_x_1546) ;  /* 0x00000000004c4947 */ /* 0x000fea0003800000 */
[----:B0-----:R-:W-:Y:S01]  /*8cc0*/  MOV R10, UR5 ;  /* 0x00000005000a7c02 */ /* 0x001fe20008000f00 */
[----:B------:R-:W-:Y:S01]  /*8cd0*/  ULDC.64 UR14, c[0x0][0x288] ;  /* 0x0000a200000e7ab9 */ /* 0x000fe20000000a00 */
[----:B------:R-:W-:Y:S01]  /*8ce0*/  MOV R11, R7 ;  /* 0x00000007000b7202 */ /* 0x000fe20000000f00 */
[----:B-123--:R-:W-:Y:S01]  /*8cf0*/  IMAD R12, R39, UR14, RZ ;  /* 0x0000000e270c7c24 */ /* 0x00efe2000f8e02ff */
[----:B------:R-:W-:Y:S01]  /*8d00*/  MOV R3, UR5 ;  /* 0x0000000500037c02 */ /* 0x000fe20008000f00 */
[----:B------:R-:W-:Y:S01]  /*8d10*/  FFMA.FTZ R63, R63, R10, UR13 ;  /* 0x0000000d3f3f7e23 */ /* 0x000fe2000801000a */
[----:B------:R-:W-:-:S03]  /*8d20*/  MOV R10, R4 ;  /* 0x00000004000a7202 */ /* 0x000fc60000000f00 */
[----:B------:R-:W-:Y:S01]  /*8d30*/  FFMA.FTZ R62, R62, R3, UR13 ;  /* 0x0000000d3e3e7e23 */ /* 0x000fe20008010003 */
[----:B------:R-:W-:Y:S01]  /*8d40*/  FFMA.FTZ R63, R34, R8, -R63 ;  /* 0x00000008223f7223 */ /* 0x000fe2000001083f */
[----:B------:R-:W-:-:S04]  /*8d50*/  IMAD.WIDE.U32 R10, R31, UR14, R10 ;  /* 0x0000000e1f0a7c25 */ /* 0x000fc8000f8e000a */
        /* <DEDUP_REMOVED lines=9> */
.L_x_1546:
[----:B------:R-:W-:Y:S05]  /*8df0*/  BSYNC B0 ;  /* 0x0000000000007941 */ /* 0x000fea0003800000 */
.L_x_1545:
[C---:B----4-:R-:W-:Y:S02]  /*8e00*/  IADD3 R9, R2.reuse, 0x1a0, RZ ;  /* 0x000001a002097810 */ /* 0x050fe40007ffe0ff */
[C---:B------:R-:W-:Y:S02]  /*8e10*/  IADD3 R8, R2.reuse, 0x1c0, RZ ;  /* 0x000001c002087810 */ /* 0x040fe40007ffe0ff */
[C---:B------:R-:W-:Y:S02]  /*8e20*/  IADD3 R3, R2.reuse, 0x1e0, RZ ;  /* 0x000001e002037810 */ /* 0x040fe40007ffe0ff */
[C---:B0-----:R-:W-:Y:S02]  /*8e30*/  IADD3 R28, R2.reuse, 0x1a0, RZ ;  /* 0x000001a0021c7810 */ /* 0x041fe40007ffe0ff */
[----:B------:R-:W-:Y:S02]  /*8e40*/  IADD3 R29, R2, 0x180, RZ ;  /* 0x00000180021d7810 */ /* 0x000fe40007ffe0ff */
[----:B------:R-:W-:-:S02]  /*8e50*/  ISETP.GE.U32.AND P6, PT, R40, UR6, PT ;  /* 0x0000000628007c0c */ /* 0x000fc4000bfc6070 */
[----:B------:R-:W-:Y:S02]  /*8e60*/  ISETP.GE.U32.AND P0, PT, R41, UR6, PT ;  /* 0x0000000629007c0c */ /* 0x000fe4000bf06070 */
[----:B-1----:R-:W-:Y:S02]  /*8e70*/  SHF.R.S32.HI R27, RZ, 0x1f, R40 ;  /* 0x0000001fff1b7819 */ /* 0x002fe40000011428 */
[----:B------:R-:W-:Y:S02]  /*8e80*/  ISETP.GE.U32.AND P2, PT, R9, UR6, PT ;  /* 0x0000000609007c0c */ /* 0x000fe4000bf46070 */
[----:B------:R-:W-:Y:S02]  /*8e90*/  ISETP.GE.U32.AND P3, PT, R8, UR6, PT ;  /* 0x0000000608007c0c */ /* 0x000fe4000bf66070 */
[----:B------:R-:W-:Y:S02]  /*8ea0*/  SHF.R.S32.HI R29, RZ, 0x1f, R29 ;  /* 0x0000001fff1d7819 */ /* 0x000fe4000001141d */
[----:B------:R-:W-:-:S02]  /*8eb0*/  SHF.R.S32.HI R28, RZ, 0x1f, R28 ;  /* 0x0000001fff1c7819 */ /* 0x000fc4000001141c */
[----:B------:R-:W-:Y:S02]  /*8ec0*/  ISETP.GE.U32.AND P4, PT, R3, UR6, PT ;  /* 0x0000000603007c0c */ /* 0x000fe4000bf86070 */
        /* <DEDUP_REMOVED lines=9> */
[----:B------:R-:W-:Y:S01]  /*8f60*/  ISETP.GT.U32.OR P4, PT, R0, 0x27f, P4 ;  /* 0x0000027f0000780c */ /* 0x000fe20002784470 */
[----:B------:R-:W-:-:S12]  /*8f70*/  @!P5 BRA `(.L_x_1547) ;  /* 0x000000000048d947 */ /* 0x000fd80003800000 */
[----:B------:R-:W-:Y:S01]  /*8f80*/  FFMA.FTZ R10, R61, R34, R36 ;  /* 0x000000223d0a7223 */ /* 0x000fe20000010024 */
[----:B------:R-:W-:-:S03]  /*8f90*/  FFMA.FTZ R11, R60, R35, R37 ;  /* 0x000000233c0b7223 */ /* 0x000fc60000010025 */
[----:B--23--:R-:W-:Y:S01]  /*8fa0*/  FMUL.FTZ R12, R10, -1.4426950216293334961 ;  /* 0xbfb8aa3b0a0c7820 */ /* 0x00cfe20000410000 */
        /* <DEDUP_REMOVED lines=15> */
.L_x_1547:
[----:B------:R-:W-:Y:S04]  /*90a0*/  BSSY B0, `(.L_x_1548) ;  /* 0x0000015000007945 */ /* 0x000fe80003800000 */
[----:B------:R-:W-:Y:S05]  /*90b0*/  @P6 BRA `(.L_x_1549) ;  /* 0x00000000004c6947 */ /* 0x000fea0003800000 */
[----:B------:R-:W-:Y:S01]  /*90c0*/  MOV R10, UR5 ;  /* 0x00000005000a7c02 */ /* 0x000fe20008000f00 */
[----:B------:R-:W-:Y:S01]  /*90d0*/  ULDC.64 UR6, c[0x0][0x288] ;  /* 0x0000a20000067ab9 */ /* 0x000fe20000000a00 */
[----:B------:R-:W-:Y:S01]  /*90e0*/  MOV R11, R7 ;  /* 0x00000007000b7202 */ /* 0x000fe20000000f00 */
[----:B--23--:R-:W-:Y:S01]  /*90f0*/  IMAD R13, R27, UR6, RZ ;  /* 0x000000061b0d7c24 */ /* 0x00cfe2000f8e02ff */
        /* <DEDUP_REMOVED lines=15> */
.L_x_1549:
[----:B------:R-:W-:Y:S05]  /*91f0*/  BSYNC B0 ;  /* 0x0000000000007941 */ /* 0x000fea0003800000 */
.L_x_1548:
[----:B------:R-:W-:Y:S05]  /*9200*/  @!P5 BRA `(.L_x_1550) ;  /* 0x000000000048d947 */ /* 0x000fea0003800000 */
[----:B------:R-:W-:Y:S01]  /*9210*/  FFMA.FTZ R10, R59, R34, R36 ;  /* 0x000000223b0a7223 */ /* 0x000fe20000010024 */
[----:B------:R-:W-:-:S03]  /*9220*/  FFMA.FTZ R11, R58, R35, R37 ;  /* 0x000000233a0b7223 */ /* 0x000fc60000010025 */
[----:B0-23--:R-:W-:Y:S01]  /*9230*/  FMUL.FTZ R12, R10, -1.4426950216293334961 ;  /* 0xbfb8aa3b0a0c7820 */ /* 0x00dfe20000410000 */
        /* <DEDUP_REMOVED lines=15> */
.L_x_1550:
[----:B------:R-:W-:Y:S04]  /*9330*/  BSSY B0, `(.L_x_1551) ;  /* 0x0000015000007945 */ /* 0x000fe80003800000 */
[----:B------:R-:W-:Y:S05]  /*9340*/  @P0 BRA `(.L_x_1552) ;  /* 0x00000000004c0947 */ /* 0x000fea0003800000 */
[----:B------:R-:W-:Y:S01]  /*9350*/  MOV R10, UR5 ;  /* 0x00000005000a7c02 */ /* 0x000fe20008000f00 */
[----:B------:R-:W-:Y:S01]  /*9360*/  ULDC.64 UR6, c[0x0][0x288] ;  /* 0x0000a20000067ab9 */ /* 0x000fe20000000a00 */
[----:B------:R-:W-:Y:S01]  /*9370*/  MOV R11, R7 ;  /* 0x00000007000b7202 */ /* 0x000fe20000000f00 */
[----:B0-23--:R-:W-:Y:S01]  /*9380*/  IMAD R14, R29, UR6, RZ ;  /* 0x000000061d0e7c24 */ /* 0x00dfe2000f8e02ff */
        /* <DEDUP_REMOVED lines=15> */
.L_x_1552:
[----:B------:R-:W-:Y:S05]  /*9480*/  BSYNC B0 ;  /* 0x0000000000007941 */ /* 0x000fea0003800000 */
.L_x_1551:
[----:B------:R-:W-:Y:S05]  /*9490*/  @!P5 BRA `(.L_x_1553) ;  /* 0x000000000048d947 */ /* 0x000fea0003800000 */
[----:B-1----:R-:W-:Y:S01]  /*94a0*/  FFMA.FTZ R10, R57, R34, R36 ;  /* 0x00000022390a7223 */ /* 0x002fe20000010024 */
        /* <DEDUP_REMOVED lines=17> */
.L_x_1553:
[----:B------:R-:W-:Y:S04]  /*95c0*/  BSSY B0, `(.L_x_1554) ;  /* 0x0000015000007945 */ /* 0x000fe80003800000 */
[----:B------:R-:W-:Y:S05]  /*95d0*/  @P2 BRA `(.L_x_1555) ;  /* 0x00000000004c2947 */ /* 0x000fea0003800000 */
[----:B-1----:R-:W-:Y:S01]  /*95e0*/  MOV R10, UR5 ;  /* 0x00000005000a7c02 */ /* 0x002fe20008000f00 */
        /* <DEDUP_REMOVED lines=18> */
.L_x_1555:
[----:B------:R-:W-:Y:S05]  /*9710*/  BSYNC B0 ;  /* 0x0000000000007941 */ /* 0x000fea0003800000 */
.L_x_1554:
[----:B------:R-:W-:Y:S05]  /*9720*/  @!P5 BRA `(.L_x_1556) ;  /* 0x000000000048d947 */ /* 0x000fea0003800000 */
[----:B------:R-:W-:Y:S01]  /*9730*/  FFMA.FTZ R9, R55, R34, R36 ;  /* 0x0000002237097223 */ /* 0x000fe20000010024 */
[----:B-1--4-:R-:W-:-:S03]  /*9740*/  FFMA.FTZ R10, R54, R35, R37 ;  /* 0x00000023360a7223 */ /* 0x012fc60000010025 */
[----:B------:R-:W-:Y:S01]  /*9750*/  FMUL.FTZ R11, R9, -1.4426950216293334961 ;  /* 0xbfb8aa3b090b7820 */ /* 0x000fe20000410000 */
[----:B0-23--:R-:W-:-:S05]  /*9760*/  FMUL.FTZ R14, R10, -1.4426950216293334961 ;  /* 0xbfb8aa3b0a0e7820 */ /* 0x00dfca0000410000 */
        /* <DEDUP_REMOVED lines=14> */
.L_x_1556:
[----:B------:R-:W-:Y:S04]  /*9850*/  BSSY B0, `(.L_x_1557) ;  /* 0x0000015000007945 */ /* 0x000fe80003800000 */
[----:B------:R-:W-:Y:S05]  /*9860*/  @P3 BRA `(.L_x_1558) ;  /* 0x00000000004c3947 */ /* 0x000fea0003800000 */
[----:B-1--4-:R-:W-:Y:S01]  /*9870*/  MOV R10, UR5 ;  /* 0x00000005000a7c02 */ /* 0x012fe20008000f00 */
[----:B------:R-:W-:Y:S01]  /*9880*/  ULDC.64 UR6, c[0x0][0x288] ;  /* 0x0000a20000067ab9 */ /* 0x000fe20000000a00 */
[----:B------:R-:W-:Y:S01]  /*9890*/  MOV R11, R7 ;  /* 0x00000007000b7202 */ /* 0x000fe20000000f00 */
[----:B------:R-:W-:Y:S01]  /*98a0*/  IMAD R9, R88, UR6, RZ ;  /* 0x0000000658097c24 */ /* 0x000fe2000f8e02ff */
[----:B0-23--:R-:W-:Y:S01]  /*98b0*/  MOV R13, UR5 ;  /* 0x00000005000d7c02 */ /* 0x00dfe20008000f00 */
        /* <DEDUP_REMOVED lines=14> */
.L_x_1558:
[----:B------:R-:W-:Y:S05]  /*99a0*/  BSYNC B0 ;  /* 0x0000000000007941 */ /* 0x000fea0003800000 */
.L_x_1557:
[----:B------:R-:W-:Y:S05]  /*99b0*/  @!P5 BRA `(.L_x_1559) ;  /* 0x000000000048d947 */ /* 0x000fea0003800000 */
[----:B------:R-:W-:Y:S01]  /*99c0*/  FFMA.FTZ R36, R81, R34, R36 ;  /* 0x0000002251247223 */ /* 0x000fe20000010024 */
[----:B------:R-:W-:-:S03]  /*99d0*/  FFMA.FTZ R37, R80, R35, R37 ;  /* 0x0000002350257223 */ /* 0x000fc60000010025 */
[----:B0-----:R-:W-:Y:S01]  /*99e0*/  FMUL.FTZ R8, R36, -1.4426950216293334961 ;  /* 0xbfb8aa3b24087820 */ /* 0x001fe20000410000 */
[----:B-1--4-:R-:W-:-:S05]  /*99f0*/  FMUL.FTZ R10, R37, -1.4426950216293334961 ;  /* 0xbfb8aa3b250a7820 */ /* 0x012fca0000410000 */
[----:B------:R-:W0:Y:S08]  /*9a00*/  MUFU.EX2 R8, R8 ;  /* 0x0000000800087308 */ /* 0x000e300000000800 */
[----:B------:R-:W1:Y:S01]  /*9a10*/  MUFU.EX2 R10, R10 ;  /* 0x0000000a000a7308 */ /* 0x000e620000000800 */
[----:B0-----:R-:W-:-:S07]  /*9a20*/  FADD.FTZ R9, R8, 1 ;  /* 0x3f80000008097421 */ /* 0x001fce0000010000 */
[----:B------:R-:W0:Y:S01]  /*9a30*/  MUFU.RCP R9, R9 ;  /* 0x0000000900097308 */ /* 0x000e220000001000 */
[----:B-1----:R-:W-:-:S07]  /*9a40*/  FADD.FTZ R11, R10, 1 ;  /* 0x3f8000000a0b7421 */ /* 0x002fce0000010000 */
[----:B--23--:R-:W1:Y:S01]  /*9a50*/  MUFU.RCP R12, R11 ;  /* 0x0000000b000c7308 */ /* 0x00ce620000001000 */
        /* <DEDUP_REMOVED lines=8> */
.L_x_1559:
[----:B------:R-:W-:Y:S04]  /*9ae0*/  BSSY B0, `(.L_x_1560) ;  /* 0x0000014000007945 */ /* 0x000fe80003800000 */
[----:B------:R-:W-:Y:S05]  /*9af0*/  @P4 BRA `(.L_x_1561) ;  /* 0x0000000000484947 */ /* 0x000fea0003800000 */
[----:B------:R-:W-:Y:S01]  /*9b00*/  MOV R6, UR5 ;  /* 0x0000000500067c02 */ /* 0x000fe20008000f00 */
[----:B------:R-:W-:Y:S01]  /*9b10*/  ULDC.64 UR6, c[0x0][0x288] ;  /* 0x0000a20000067ab9 */ /* 0x000fe20000000a00 */
[----:B------:R-:W-:Y:S01]  /*9b20*/  MOV R5, R7 ;  /* 0x0000000700057202 */ /* 0x000fe20000000f00 */
[----:B0-----:R-:W-:Y:S01]  /*9b30*/  IMAD R8, R87, UR6, RZ ;  /* 0x0000000657087c24 */ /* 0x001fe2000f8e02ff */
[----:B------:R-:W-:Y:S01]  /*9b40*/  MOV R9, UR5 ;  /* 0x0000000500097c02 */ /* 0x000fe20008000f00 */
[----:B------:R-:W-:Y:S01]  /*9b50*/  FFMA.FTZ R81, R81, R6, UR13 ;  /* 0x0000000d51517e23 */ /* 0x000fe20008010006 */
[----:B------:R-:W-:-:S04]  /*9b60*/  IMAD.WIDE.U32 R6, R3, UR6, R4 ;  /* 0x0000000603067c25 */ /* 0x000fc8000f8e0004 */
[----:B------:R-:W-:Y:S01]  /*9b70*/  FFMA.FTZ R80, R80, R9, UR13 ;  /* 0x0000000d50507e23 */ /* 0x000fe20008010009 */
        /* <DEDUP_REMOVED lines=10> */
.L_x_1561:
[----:B------:R-:W-:Y:S05]  /*9c20*/  BSYNC B0 ;  /* 0x0000000000007941 */ /* 0x000fea0003800000 */
.L_x_1560:
        /* <DEDUP_REMOVED lines=9> */
.L_x_1479:
[----:B------:R-:W5:Y:S01]  /*9cc0*/  LDC R6, c[0x0][0xc] ;  /* 0x00000300ff067b82 */ /* 0x000f620000000800 */
[----:B------:R-:W-:Y:S01]  /*9cd0*/  ISETP.NE.AND P1, PT, R0, RZ, PT ;  /* 0x000000ff0000720c */ /* 0x000fe20003f25270 */
[----:B------:R-:W-:Y:S06]  /*9ce0*/  BSSY B0, `(.L_x_1563) ;  /* 0x0000011000007945 */ /* 0x000fec0003800000 */
[----:B------:R-:W0:Y:S08]  /*9cf0*/  LDC R7, c[0x0][0x10] ;  /* 0x00000400ff077b82 */ /* 0x000e300000000800 */
[----:B------:R-:W1:Y:S01]  /*9d00*/  LDC.64 R2, c[0x0][0x258] ;  /* 0x00009600ff027b82 */ /* 0x000e620000000a00 */
[----:B-----5:R-:W-:-:S02]  /*9d10*/  ISETP.NE.AND P0, PT, R6, 0x1, PT ;  /* 0x000000010600780c */ /* 0x020fc40003f05270 */
[----:B0-----:R-:W-:-:S04]  /*9d20*/  SHF.L.U32 R4, R7, 0x1, RZ ;  /* 0x0000000107047819 */ /* 0x001fc800000006ff */
[----:B------:R-:W-:-:S05]  /*9d30*/  SEL R5, R4, RZ, P0 ;  /* 0x000000ff04057207 */ /* 0x000fca0000000000 */
[----:B-1----:R-:W-:Y:S01]  /*9d40*/  IMAD.WIDE.U32 R2, R5, 0x4, R2 ;  /* 0x0000000405027825 */ /* 0x002fe200078e0002 */
        /* <DEDUP_REMOVED lines=10> */
.L_x_1564:
[----:B------:R-:W-:Y:S05]  /*9df0*/  BSYNC B0 ;  /* 0x0000000000007941 */ /* 0x000fea0003800000 */
.L_x_1563:
        /* <DEDUP_REMOVED lines=11> */
.L_x_1566:
[----:B------:R-:W5:Y:S04]  /*9eb0*/  LDG.E.STRONG.GPU R5, desc[UR22][R2.64] ;  /* 0x0000001602057981 */ /* 0x000f68000c1ef900 */
[----:B-----5:R-:W-:Y:S01]  /*9ec0*/  CCTL.IVALL ;  /* 0x00000000ff00798f */ /* 0x020fe20002000000 */
[----:B------:R-:W-:Y:S05]  /*9ed0*/  YIELD ;  /* 0x0000000000007946 */ /* 0x000fea0003800000 */
[----:B------:R-:W-:-:S13]  /*9ee0*/  ISETP.NE.AND P0, PT, R5, R4, PT ;  /* 0x000000040500720c */ /* 0x000fda0003f05270 */
[----:B------:R-:W-:Y:S05]  /*9ef0*/  @P0 BRA `(.L_x_1566) ;  /* 0xfffffffc00ec0947 */ /* 0x000fea000383ffff */
.L_x_1565:
[----:B------:R-:W-:Y:S05]  /*9f00*/  WARPSYNC.ALL ;  /* 0x0000000000007948 */ /* 0x000fea0003800000 */
[----:B------:R-:W0:Y:S01]  /*9f10*/  LDC.64 R22, c[0x0][0x288] ;  /* 0x0000a200ff167b82 */ /* 0x000e220000000a00 */
[----:B------:R-:W-:-:S07]  /*9f20*/  SHF.R.S32.HI R4, RZ, 0x1f, R0 ;  /* 0x0000001fff047819 */ /* 0x000fce0000011400 */
[----:B------:R-:W-:Y:S01]  /*9f30*/  BAR.SYNC.DEFER_BLOCKING 0x0 ;  /* 0x0000000000007b1d */ /* 0x000fe20000010000 */
[----:B0-----:R-:W-:-:S04]  /*9f40*/  LEA.HI R2, P0, R23, R22, RZ, 0x1 ;  /* 0x0000001617027211 */ /* 0x001fc800078108ff */
[----:B------:R-:W-:-:S04]  /*9f50*/  IADD3.X R3, RZ, R23, RZ, P0, !PT ;  /* 0x00000017ff037210 */ /* 0x000fc800007fe4ff */
[--C-:B------:R-:W-:Y:S02]  /*9f60*/  SHF.R.S64 R25, R2, 0x1, R3.reuse ;  /* 0x0000000102197819 */ /* 0x100fe40000001003 */
[----:B------:R-:W-:Y:S02]  /*9f70*/  SHF.R.S32.HI R24, RZ, 0x1, R3 ;  /* 0x00000001ff187819 */ /* 0x000fe40000011403 */
[----:B------:R-:W-:-:S04]  /*9f80*/  ISETP.GT.U32.AND P0, PT, R25, R0, PT ;  /* 0x000000001900720c */ /* 0x000fc80003f04070 */
[----:B------:R-:W-:-:S13]  /*9f90*/  ISETP.GT.AND.EX P0, PT, R24, R4, PT, P0 ;  /* 0x000000041800720c */ /* 0x000fda0003f04300 */
[----:B------:R-:W-:Y:S05]  /*9fa0*/  @!P0 EXIT ;  /* 0x000000000000894d */ /* 0x000fea0003800000 */
[C---:B------:R-:W-:Y:S01]  /*9fb0*/  IMAD.WIDE.U32 R2, R22.reuse, 0x3, RZ ;  /* 0x0000000316027825 */ /* 0x040fe200078e00ff */
[----:B------:R-:W-:Y:S01]  /*9fc0*/  LEA R5, R23, R23, 0x1 ;  /* 0x0000001717057211 */ /* 0x000fe200078e08ff */
[----:B--234-:R-:W0:Y:S01]  /*9fd0*/  LDC.64 R14, c[0x0][0x218] ;  /* 0x00008600ff0e7b82 */ /* 0x01ce220000000a00 */
[----:B------:R-:W-:Y:S01]  /*9fe0*/  MOV R7, R4 ;  /* 0x0000000400077202 */ /* 0x000fe20000000f00 */
[----:B------:R-:W-:Y:S01]  /*9ff0*/  ULDC.64 UR4, c[0x0][0x268] ;  /* 0x00009a0000047ab9 */ /* 0x000fe20000000a00 */
[----:B------:R-:W-:Y:S02]  /*a000*/  IADD3 R5, R3, R5, RZ ;  /* 0x0000000503057210 */ /* 0x000fe40007ffe0ff */
[----:B------:R-:W-:Y:S02]  /*a010*/  SHF.L.U64.HI R23, R22, 0x2, R23 ;  /* 0x0000000216177819 */ /* 0x000fe40000010217 */
[----:B------:R-:W-:Y:S01]  /*a020*/  LEA.HI R2, P0, R5, R2, RZ, 0x1 ;  /* 0x0000000205027211 */ /* 0x000fe200078108ff */
[----:B------:R-:W1:Y:S01]  /*a030*/  LDC.64 R16, c[0x0][0x220] ;  /* 0x00008800ff107b82 */ /* 0x000e620000000a00 */
[----:B------:R-:W-:-:S02]  /*a040*/  SHF.L.U64.HI R31, R25, 0x2, R24 ;  /* 0x00000002191f7819 */ /* 0x000fc40000010218 */
[----:B------:R-:W-:-:S04]  /*a050*/  IADD3.X R5, RZ, R5, RZ, P0, !PT ;  /* 0x00000005ff057210 */ /* 0x000fc800007fe4ff */
[--C-:B------:R-:W-:Y:S02]  /*a060*/  SHF.R.S64 R27, R2, 0x1, R5.reuse ;  /* 0x00000001021b7819 */ /* 0x100fe40000001005 */
[----:B------:R-:W-:-:S04]  /*a070*/  SHF.R.S32.HI R2, RZ, 0x1, R5 ;  /* 0x00000001ff027819 */ /* 0x000fc80000011405 */
[----:B------:R-:W-:-:S07]  /*a080*/  SHF.L.U64.HI R29, R27, 0x2, R2 ;  /* 0x000000021b1d7819 */ /* 0x000fce0000010202 */
.L_x_1567:
[----:B------:R-:W-:-:S04]  /*a090*/  LEA R6, P0, R0, UR4, 0x2 ;  /* 0x0000000400067c11 */ /* 0x000fc8000f8010ff */
[----:B------:R-:W-:Y:S02]  /*a0a0*/  LEA.HI.X R7, R0, UR5, R7, 0x2, P0 ;  /* 0x0000000500077c11 */ /* 0x000fe400080f1407 */
[-C--:B------:R-:W-:Y:S02]  /*a0b0*/  LEA R8, P0, R25, R6.reuse, 0x2 ;  /* 0x0000000619087211 */ /* 0x080fe400078010ff */
[-C--:B------:R-:W-:Y:S01]  /*a0c0*/  LEA R12, P1, R22, R6.reuse, 0x2 ;  /* 0x00000006160c7211 */ /* 0x080fe200078210ff */
[----:B--2---:R2:W3:Y:S01]  /*a0d0*/  LDG.E R18, desc[UR22][R6.64] ;  /* 0x0000001606127981 */ /* 0x0044e2000c1e1900 */
        /* <DEDUP_REMOVED lines=9> */
[----:B0-----:R-:W-:-:S04]  /*a170*/  IMAD.WIDE R2, R5, 0x4, R14 ;  /* 0x0000000405027825 */ /* 0x001fc800078e020e */
[----:B-1----:R-:W-:Y:S01]  /*a180*/  IMAD.WIDE R4, R5, 0x4, R16 ;  /* 0x0000000405047825 */ /* 0x002fe200078e0210 */
[----:B------:R-:W-:Y:S02]  /*a190*/  ISETP.GT.U32.AND P0, PT, R25, R0, PT ;  /* 0x000000001900720c */ /* 0x000fe40003f04070 */
[----:B--2---:R-:W-:-:S04]  /*a1a0*/  SHF.R.S32.HI R7, RZ, 0x1f, R0 ;  /* 0x0000001fff077819 */ /* 0x004fc80000011400 */
[----:B------:R-:W-:Y:S01]  /*a1b0*/  ISETP.GT.AND.EX P0, PT, R24, R7, PT, P0 ;  /* 0x000000071800720c */ /* 0x000fe20003f04300 */
[----:B---3--:R2:W-:Y:S04]  /*a1c0*/  STG.E.64 desc[UR22][R2.64], R18 ;  /* 0x0000001202007986 */ /* 0x0085e8000c101b16 */
[----:B----4-:R2:W-:Y:S08]  /*a1d0*/  STG.E.64 desc[UR22][R4.64], R20 ;  /* 0x0000001404007986 */ /* 0x0105f0000c101b16 */
[----:B------:R-:W-:Y:S05]  /*a1e0*/  @P0 BRA `(.L_x_1567) ;  /* 0xfffffffc00a80947 */ /* 0x000fea000383ffff */
[----:B------:R-:W-:Y:S05]  /*a1f0*/  EXIT ;  /* 0x000000000000794d */ /* 0x000fea0003800000 */
.L_x_1568:
        /* <DEDUP_REMOVED lines=16> */
.L_x_3251:


//--------------------- .text._Z35group_norm_nhwc_bwd_one_pass_kernelI11Fp32IOBf16WLi64ELi40ELi640EEv26Group_norm_nhwc_bwd_params --------------------------
	.section	.text._Z35group_norm_nhwc_bwd_one_pass_kernelI11Fp32IOBf16WLi64ELi40ELi640EEv26Group_norm_nhwc_bwd_params,"ax",@progbits
	.align	128
        .global         _Z35group_norm_nhwc_bwd_one_pass_kernelI11Fp32IOBf16WLi64ELi40ELi640EEv26Group_norm_nhwc_bwd_params
        .type           _Z35group_norm_nhwc_bwd_one_pass_kernelI11Fp32IOBf16WLi64ELi40ELi640EEv26Group_norm_nhwc_bwd_params,@function
        .size           _Z35group_norm_nhwc_bwd_one_pass_kernelI11Fp32IOBf16WLi64ELi40ELi640EEv26Group_norm_nhwc_bwd_params,(.L_x_3252 - _Z35group_norm_nhwc_bwd_one_pass_kernelI11Fp32IOBf16WLi64ELi40ELi640EEv26Group_norm_nhwc_bwd_params)
        .other          _Z35group_norm_nhwc_bwd_one_pass_kernelI11Fp32IOBf16WLi64ELi40ELi640EEv26Group_norm_nhwc_bwd_params,@"STO_CUDA_ENTRY STV_DEFAULT"
_Z35group_norm_nhwc_bwd_one_pass_kernelI11Fp32IOBf16WLi64ELi40ELi640EEv26Group_norm_nhwc_bwd_params:
.text._Z35group_norm_nhwc_bwd_one_pass_kernelI11Fp32IOBf16WLi64ELi40ELi640EEv26Group_norm_nhwc_bwd_params:
        /* <DEDUP_REMOVED lines=45> */
[----:B------:R-:W-:Y:S01]  /*02d0*/  LEA R32, R3, UR4, 0x3 ;  /* 0x0000000403207c11 */ /* 0x000fe2000f8e18ff */
[----:B-1----:R-:W-:-:S10]  /*02e0*/  UMOV UR4, URZ ;  /* 0x0000003f00047c82 */ /* 0x002fd40008000000 */
.L_x_1596:
[----:B0-----:R-:W0:Y:S01]  /*02f0*/  LDC R7, c[0x0][0x2a0] ;  /* 0x0000a800ff077b82 */ /* 0x001e220000000800 */
[----:B------:R-:W-:Y:S01]  /*0300*/  IABS R4, UR7 ;  /* 0x0000000700047c13 */ /* 0x000fe20008000000 */
[----:B------:R-:W-:Y:S01]  /*0310*/  ULDC.64 UR8, c[0x0][0x248] ;  /* 0x0000920000087ab9 */ /* 0x000fe20000000a00 */
[----:B------:R-:W-:Y:S01]  /*0320*/  ULDC.64 UR20, c[0x0][0x290] ;  /* 0x0000a40000147ab9 */ /* 0x000fe20000000a00 */
[----:B------:R-:W-:Y:S02]  /*0330*/  UIMAD.WIDE UR8, UR7, 0x8, UR8 ;  /* 0x00000008070878a5 */ /* 0x000fe4000f8e0208 */
[----:B------:R-:W-:Y:S02]  /*0340*/  ISETP.LE.AND P2, PT, RZ, UR7, PT ;  /* 0x00000007ff007c0c */ /* 0x000fe4000bf43270 */
[----:B------:R-:W1:Y:S01]  /*0350*/  @P1 LDC.64 R16, c[0x0][0x288] ;  /* 0x0000a200ff101b82 */ /* 0x000e620000000a00 */
[----:B------:R-:W-:-:S07]  /*0360*/  SHF.R.S32.HI R21, RZ, 0x1f, R36 ;  /* 0x0000001fff157819 */ /* 0x000fce0000011424 */
[----:B------:R-:W2:Y:S01]  /*0370*/  @P1 LDC.64 R8, c[0x0][0x230] ;  /* 0x00008c00ff081b82 */ /* 0x000ea20000000a00 */
[----:B0-----:R-:W-:-:S07]  /*0380*/  IABS R6, R7 ;  /* 0x0000000700067213 */ /* 0x001fce0000000000 */
[----:B------:R-:W0:Y:S01]  /*0390*/  @P1 LDC.64 R12, c[0x0][0x228] ;  /* 0x00008a00ff0c1b82 */ /* 0x000e220000000a00 */
[----:B------:R-:W3:Y:S08]  /*03a0*/  I2F.RP R0, R6 ;  /* 0x0000000600007306 */ /* 0x000ef00000209400 */
[----:B---3--:R-:W3:Y:S02]  /*03b0*/  MUFU.RCP R0, R0 ;  /* 0x0000000000007308 */ /* 0x008ee40000001000 */
[----:B---3--:R-:W-:-:S02]  /*03c0*/  IADD3 R2, R0, 0xffffffe, RZ ;  /* 0x0ffffffe00027810 */ /* 0x008fc40007ffe0ff */
[----:B------:R-:W-:-:S04]  /*03d0*/  IADD3 R0, R36, 0x20, RZ ;  /* 0x0000002024007810 */ /* 0x000fc80007ffe0ff */
[----:B------:R3:W4:Y:S01]  /*03e0*/  F2I.FTZ.U32.TRUNC.NTZ R3, R2 ;  /* 0x0000000200037305 */ /* 0x000722000021f000 */
[----:B------:R-:W-:Y:S02]  /*03f0*/  ISETP.GE.U32.AND P0, PT, R0, UR20, PT ;  /* 0x0000001400007c0c */ /* 0x000fe4000bf06070 */
[----:B------:R-:W-:-:S04]  /*0400*/  SHF.R.S32.HI R19, RZ, 0x1f, R0 ;  /* 0x0000001fff137819 */ /* 0x000fc80000011400 */
[----:B------:R-:W-:Y:S01]  /*0410*/  ISETP.GE.AND.EX P0, PT, R19, UR21, PT, P0 ;  /* 0x0000001513007c0c */ /* 0x000fe2000bf06300 */
[----:B---3--:R-:W-:-:S03]  /*0420*/  HFMA2.MMA R2, -RZ, RZ, 0, 0 ;  /* 0x00000000ff027435 */ /* 0x008fc600000001ff */
[----:B------:R-:W-:Y:S02]  /*0430*/  ISETP.GT.U32.OR P0, PT, R38, 0x27f, P0 ;  /* 0x0000027f2600780c */ /* 0x000fe40000704470 */
[----:B----4-:R-:W-:-:S05]  /*0440*/  IADD3 R5, RZ, -R3, RZ ;  /* 0x80000003ff057210 */ /* 0x010fca0007ffe0ff */
[----:B------:R-:W-:-:S04]  /*0450*/  IMAD R5, R5, R6, RZ ;  /* 0x0000000605057224 */ /* 0x000fc800078e02ff */
[----:B------:R-:W-:Y:S01]  /*0460*/  IMAD.HI.U32 R3, R3, R5, R2 ;  /* 0x0000000503037227 */ /* 0x000fe200078e0002 */
[----:B------:R-:W-:Y:S01]  /*0470*/  MOV R5, R4 ;  /* 0x0000000400057202 */ /* 0x000fe20000000f00 */
[----:B------:R-:W3:Y:S04]  /*0480*/  @!P0 LDC.64 R14, c[0x0][0x288] ;  /* 0x0000a200ff0e8b82 */ /* 0x000ee80000000a00 */
[----:B------:R-:W-:-:S05]  /*0490*/  IMAD.HI.U32 R4, R3, R5, RZ ;  /* 0x0000000503047227 */ /* 0x000fca00078e00ff */
[----:B------:R-:W-:-:S05]  /*04a0*/  IADD3 R3, -R4, RZ, RZ ;  /* 0x000000ff04037210 */ /* 0x000fca0007ffe1ff */
[----:B------:R-:W-:Y:S01]  /*04b0*/  IMAD R3, R6, R3, R5 ;  /* 0x0000000306037224 */ /* 0x000fe200078e0205 */
[----:B------:R-:W-:-:S04]  /*04c0*/  LOP3.LUT R5, R7, UR7, RZ, 0x3c, !PT ;  /* 0x0000000707057c12 */ /* 0x000fc8000f8e3cff */
[----:B------:R-:W-:Y:S02]  /*04d0*/  ISETP.GT.U32.AND P5, PT, R6, R3, PT ;  /* 0x000000030600720c */ /* 0x000fe40003fa4070 */
[----:B------:R-:W-:-:S11]  /*04e0*/  ISETP.GE.AND P4, PT, R5, RZ, PT ;  /* 0x000000ff0500720c */ /* 0x000fd60003f86270 */
[-C--:B------:R-:W-:Y:S02]  /*04f0*/  @!P5 IADD3 R3, R3, -R6.reuse, RZ ;  /* 0x800000060303d210 */ /* 0x080fe40007ffe0ff */
[----:B------:R-:W-:Y:S02]  /*0500*/  @!P5 IADD3 R4, R4, 0x1, RZ ;  /* 0x000000010404d810 */ /* 0x000fe40007ffe0ff */
[-C--:B------:R-:W-:Y:S02]  /*0510*/  ISETP.GT.U32.AND P6, PT, R6, R3.reuse, PT ;  /* 0x000000030600720c */ /* 0x080fe40003fc4070 */
[CC--:B------:R-:W-:Y:S02]  /*0520*/  IADD3 R2, R3.reuse, -R6.reuse, RZ ;  /* 0x8000000603027210 */ /* 0x0c0fe40007ffe0ff */
[----:B------:R-:W-:Y:S02]  /*0530*/  ISETP.GE.U32.AND P3, PT, R3, R6, PT ;  /* 0x000000060300720c */ /* 0x000fe40003f66070 */
[----:B------:R-:W-:-:S02]  /*0540*/  SEL R31, R2, R3, !P6 ;  /* 0x00000003021f7207 */ /* 0x000fc40007000000 */
[----:B------:R-:W-:Y:S02]  /*0550*/  MOV R2, UR8 ;  /* 0x0000000800027c02 */ /* 0x000fe40008000f00 */
[----:B------:R-:W-:Y:S01]  /*0560*/  MOV R3, UR9 ;  /* 0x0000000900037c02 */ /* 0x000fe20008000f00 */
[----:B------:R-:W-:Y:S01]  /*0570*/  ULDC.64 UR8, c[0x0][0x298] ;  /* 0x0000a60000087ab9 */ /* 0x000fe20000000a00 */
[----:B------:R-:W-:Y:S02]  /*0580*/  ISETP.NE.AND P5, PT, R7, RZ, PT ;  /* 0x000000ff0700720c */ /* 0x000fe40003fa5270 */
[----:B------:R-:W-:Y:S02]  /*0590*/  LOP3.LUT R6, RZ, R7, RZ, 0x33, !PT ;  /* 0x00000007ff067212 */ /* 0x000fe400078e33ff */
[----:B------:R-:W4:Y:S01]  /*05a0*/  LDG.E.64 R2, desc[UR14][R2.64] ;  /* 0x0000000e02027981 */ /* 0x000f22000c1e1b00 */
[----:B------:R-:W-:Y:S02]  /*05b0*/  @!P2 IADD3 R31, -R31, RZ, RZ ;  /* 0x000000ff1f1fa210 */ /* 0x000fe40007ffe1ff */
[----:B------:R-:W-:-:S02]  /*05c0*/  @P3 IADD3 R4, R4, 0x1, RZ ;  /* 0x0000000104043810 */ /* 0x000fc40007ffe0ff */
[----:B------:R-:W-:Y:S02]  /*05d0*/  SEL R31, R6, R31, !P5 ;  /* 0x0000001f061f7207 */ /* 0x000fe40006800000 */
[----:B------:R-:W-:-:S03]  /*05e0*/  @!P4 IADD3 R4, -R4, RZ, RZ ;  /* 0x000000ff0404c210 */ /* 0x000fc60007ffe1ff */
[----:B------:R-:W-:Y:S01]  /*05f0*/  IMAD R11, R31, 0x28, RZ ;  /* 0x000000281f0b7824 */ /* 0x000fe200078e02ff */
[----:B------:R-:W-:Y:S02]  /*0600*/  SEL R5, R6, R4, !P5 ;  /* 0x0000000406057207 */ /* 0x000fe40006800000 */
[----:B------:R-:W-:Y:S02]  /*0610*/  SHF.R.S32.HI R6, RZ, 0x1f, R40 ;  /* 0x0000001fff067819 */ /* 0x000fe40000011428 */
[----:B------:R-:W-:Y:S02]  /*0620*/  SHF.R.S32.HI R4, RZ, 0x1f, R5 ;  /* 0x0000001fff047819 */ /* 0x000fe40000011405 */
[----:B------:R-:W-:-:S03]  /*0630*/  IADD3 R42, P2, R40, R11, RZ ;  /* 0x0000000b282a7210 */ /* 0x000fc60007f5e0ff */
[----:B------:R-:W-:Y:S01]  /*0640*/  IMAD R4, R4, UR8, RZ ;  /* 0x0000000804047c24 */ /* 0x000fe2000f8e02ff */
[----:B------:R-:W-:Y:S01]  /*0650*/  LEA.HI.X.SX32 R43, R11, R6, 0x1, P2 ;  /* 0x000000060b2b7211 */ /* 0x000fe200010f0eff */
[----:B---3--:R-:W-:Y:S01]  /*0660*/  @!P0 IMAD R19, R19, R14, RZ ;  /* 0x0000000e13138224 */ /* 0x008fe200078e02ff */
[----:B------:R-:W3:Y:S01]  /*0670*/  @!P0 LDC.64 R6, c[0x0][0x228] ;  /* 0x00008a00ff068b82 */ /* 0x000ee20000000a00 */
[C---:B------:R-:W-:Y:S02]  /*0680*/  IMAD R45, R5.reuse, UR9, R4 ;  /* 0x00000009052d7c24 */ /* 0x040fe4000f8e0204 */
[----:B------:R-:W-:-:S05]  /*0690*/  IMAD.WIDE.U32 R42, R5, UR8, R42 ;  /* 0x00000008052a7c25 */ /* 0x000fca000f8e002a */
[----:B------:R-:W0:Y:S01]  /*06a0*/  @!P0 LDC.64 R4, c[0x0][0x230] ;  /* 0x00008c00ff048b82 */ /* 0x000e220000000a00 */
[----:B-1----:R-:W-:Y:S01]  /*06b0*/  @P1 IMAD R10, R21, R16, RZ ;  /* 0x00000010150a1224 */ /* 0x002fe200078e02ff */
[----:B------:R-:W-:Y:S02]  /*06c0*/  IADD3 R45, R43, R45, RZ ;  /* 0x0000002d2b2d7210 */ /* 0x000fe40007ffe0ff */
[-C--:B------:R-:W-:Y:S01]  /*06d0*/  @P1 MOV R44, R42.reuse ;  /* 0x0000002a002c1202 */ /* 0x080fe20000000f00 */
[----:B------:R-:W-:Y:S01]  /*06e0*/  @!P0 IMAD R23, R0, R15, R19 ;  /* 0x0000000f00178224 */ /* 0x000fe200078e0213 */
[----:B------:R-:W-:Y:S01]  /*06f0*/  @!P0 MOV R18, R42 ;  /* 0x0000002a00128202 */ /* 0x000fe20000000f00 */
[C---:B------:R-:W-:Y:S01]  /*0700*/  @P1 IMAD R21, R36.reuse, R17, R10 ;  /* 0x0000001124151224 */ /* 0x040fe200078e020a */
[----:B------:R-:W-:Y:S01]  /*0710*/  @!P0 MOV R19, R45 ;  /* 0x0000002d00138202 */ /* 0x000fe20000000f00 */
[----:B------:R-:W-:-:S04]  /*0720*/  @P1 IMAD.WIDE.U32 R16, R36, R16, R44 ;  /* 0x0000001024101225 */ /* 0x000fc800078e002c */
[----:B------:R-:W-:Y:S01]  /*0730*/  @!P0 IMAD.WIDE.U32 R14, R0, R14, R18 ;  /* 0x0000000e000e8225 */ /* 0x000fe200078e0012 */
[----:B------:R-:W-:Y:S02]  /*0740*/  @P1 IADD3 R19, R17, R21, RZ ;  /* 0x0000001511131210 */ /* 0x000fe40007ffe0ff */
[C---:B------:R-:W-:Y:S02]  /*0750*/  @P1 SHF.L.U32 R17, R16.reuse, 0x2, RZ ;  /* 0x0000000210111819 */ /* 0x040fe400000006ff */
[----:B------:R-:W-:Y:S02]  /*0760*/  @P1 SHF.L.U64.HI R0, R16, 0x2, R19 ;  /* 0x0000000210001819 */ /* 0x000fe40000010213 */
[----:B------:R-:W-:Y:S02]  /*0770*/  @!P0 IADD3 R15, R15, R23, RZ ;  /* 0x000000170f0f8210 */ /* 0x000fe40007ffe0ff */
[----:B------:R-:W-:Y:S02]  /*0780*/  @!P0 SHF.L.U32 R19, R14, 0x2, RZ ;  /* 0x000000020e138819 */ /* 0x000fe400000006ff */
[----:B--2---:R-:W-:-:S02]  /*0790*/  @P1 IADD3 R20, P2, R17, R8, RZ ;  /* 0x0000000811141210 */ /* 0x004fc40007f5e0ff */
[----:B------:R-:W-:Y:S02]  /*07a0*/  @!P0 SHF.L.U64.HI R14, R14, 0x2, R15 ;  /* 0x000000020e0e8819 */ /* 0x000fe4000001020f */
[----:B0-----:R-:W-:Y:S02]  /*07b0*/  @!P0 IADD3 R16, P4, R19, R4, RZ ;  /* 0x0000000413108210 */ /* 0x001fe40007f9e0ff */
[----:B------:R-:W-:Y:S02]  /*07c0*/  @P1 IADD3 R12, P3, R17, R12, RZ ;  /* 0x0000000c110c1210 */ /* 0x000fe40007f7e0ff */
[----:B------:R-:W-:Y:S02]  /*07d0*/  @P1 IADD3.X R21, R0, R9, RZ, P2, !PT ;  /* 0x0000000900151210 */ /* 0x000fe400017fe4ff */
[----:B------:R-:W-:Y:S02]  /*07e0*/  CS2R R8, SRZ ;  /* 0x0000000000087805 */ /* 0x000fe4000001ff00 */
[----:B------:R-:W-:-:S02]  /*07f0*/  @!P0 IADD3.X R17, R14, R5, RZ, P4, !PT ;  /* 0x000000050e118210 */ /* 0x000fc400027fe4ff */
[----:B------:R-:W-:Y:S02]  /*0800*/  CS2R R4, SRZ ;  /* 0x0000000000047805 */ /* 0x000fe4000001ff00 */
[----:B------:R-:W-:Y:S01]  /*0810*/  @P1 IADD3.X R13, R0, R13, RZ, P3, !PT ;  /* 0x0000000d000d1210 */ /* 0x000fe20001ffe4ff */
[----:B------:R0:W5:Y:S04]  /*0820*/  @P1 LDG.E.64 R8, desc[UR14][R20.64] ;  /* 0x0000000e14081981 */ /* 0x000168000c1e1b00 */
[----:B------:R0:W5:Y:S01]  /*0830*/  @P1 LDG.E.64 R4, desc[UR14][R12.64] ;  /* 0x0000000e0c041981 */ /* 0x000162000c1e1b00 */
[----:B---3--:R-:W-:-:S04]  /*0840*/  @!P0 IADD3 R18, P5, R19, R6, RZ ;  /* 0x0000000613128210 */ /* 0x008fc80007fbe0ff */
[----:B------:R-:W-:Y:S02]  /*0850*/  @!P0 IADD3.X R19, R14, R7, RZ, P5, !PT ;  /* 0x000000070e138210 */ /* 0x000fe40002ffe4ff */
[----:B------:R-:W-:Y:S02]  /*0860*/  CS2R R14, SRZ ;  /* 0x00000000000e7805 */ /* 0x000fe4000001ff00 */
[----:B------:R-:W-:-:S04]  /*0870*/  CS2R R6, SRZ ;  /* 0x0000000000067805 */ /* 0x000fc8000001ff00 */
[----:B------:R0:W5:Y:S04]  /*0880*/  @!P0 LDG.E.64 R14, desc[UR14][R16.64] ;  /* 0x0000000e100e8981 */ /* 0x000168000c1e1b00 */
[----:B------:R0:W5:Y:S01]  /*0890*/  @!P0 LDG.E.64 R6, desc[UR14][R18.64] ;  /* 0x0000000e12068981 */ /* 0x000162000c1e1b00 */
[----:B------:R-:W-:Y:S01]  /*08a0*/  UMOV UR13, 0x3f800000 ;  /* 0x3f800000000d7882 */ /* 0x000fe20000000000 */
[----:B------:R-:W-:Y:S01]  /*08b0*/  BSSY B0, `(.L_x_1570) ;  /* 0x000001f000007945 */ /* 0x000fe20003800000 */
[----:B------:R-:W-:Y:S01]  /*08c0*/  HFMA2.MMA R39, -RZ, RZ, 0, 0 ;  /* 0x00000000ff277435 */ /* 0x000fe200000001ff */
[----:B------:R-:W-:Y:S02]  /*08d0*/  MOV R37, RZ ;  /* 0x000000ff00257202 */ /* 0x000fe40000000f00 */
[----:B------:R-:W-:Y:S01]  /*08e0*/  CS2R R34, SRZ ;  /* 0x0000000000227805 */ /* 0x000fe2000001ff00 */
[----:B----4-:R-:W-:-:S05]  /*08f0*/  FFMA.FTZ R3, -R2, R2, R3 ;  /* 0x0000000202037223 */ /* 0x010fca0000010103 */
[----:B------:R-:W-:-:S13]  /*0900*/  FSETP.GTU.FTZ.AND P0, PT, R3, RZ, PT ;  /* 0x000000ff0300720b */ /* 0x000fda0003f1c000 */
[----:B------:R-:W-:Y:S01]  /*0910*/  VOTEU.ANY UP0, P0 ;  /* 0x00000000003f7886 */ /* 0x000fe20000000100 */
[----:B------:R-:W-:-:S04]  /*0920*/  PLOP3.LUT P0, PT, PT, PT, UP0, 0x80, 0x0 ;  /* 0x000000000000781c */ /* 0x000fc80003f0f008 */
[----:B------:R-:W-:-:S09]  /*0930*/  @UP0 ULDC UR8, c[0x0][0x250] ;  /* 0x0000940000080ab9 */ /* 0x000fd20000000800 */
[----:B------:R-:W-:-:S06]  /*0940*/  @P0 FADD.FTZ R0, R3, UR8 ;  /* 0x0000000803000e21 */ /* 0x000fcc0008010000 */
[----:B------:R-:W1:Y:S02]  /*0950*/  @P0 MUFU.RSQ R0, R0 ;  /* 0x0000000000000308 */ /* 0x000e640000001400 */
        /* <DEDUP_REMOVED lines=8> */
[----:B------:R-:W1:Y:S02]  /*09e0*/  @P0 LDC.64 R12, c[0x0][0x240] ;  /* 0x00009000ff0c0b82 */ /* 0x000e640000000a00 */
[----:B-1----:R-:W-:-:S04]  /*09f0*/  @P0 LEA R12, P2, R11, R12, 0x1 ;  /* 0x0000000c0b0c0211 */ /* 0x002fc800078408ff */
[C---:B------:R-:W-:Y:S01]  /*0a00*/  @P0 LEA.HI.X R13, R11.reuse, R13, R0, 0x1, P2 ;  /* 0x0000000d0b0d0211 */ /* 0x040fe200010f0c00 */
[----:B0-----:R-:W-:-:S04]  /*0a10*/  IMAD.WIDE R10, R11, 0x2, R16 ;  /* 0x000000020b0a7825 */ /* 0x001fc800078e0210 */
[----:B------:R-:W2:Y:S04]  /*0a20*/  @P0 LDG.E.U16 R3, desc[UR14][R12.64] ;  /* 0x0000000e0c030981 */ /* 0x000ea8000c1e1500 */
[----:B------:R-:W3:Y:S04]  /*0a30*/  @P0 LDG.E.U16 R0, desc[UR14][R12.64+0x2] ;  /* 0x0000020e0c000981 */ /* 0x000ee8000c1e1500 */
[----:B------:R-:W4:Y:S04]  /*0a40*/  LDG.E.U16 R39, desc[UR14][R10.64] ;  /* 0x0000000e0a277981 */ /* 0x000f28000c1e1500 */
[----:B------:R-:W4:Y:S01]  /*0a50*/  LDG.E.U16 R34, desc[UR14][R10.64+0x2] ;  /* 0x0000020e0a227981 */ /* 0x000f22000c1e1500 */
[----:B--2---:R-:W-:-:S02]  /*0a60*/  @P0 SHF.L.U32 R37, R3, 0x10, RZ ;  /* 0x0000001003250819 */ /* 0x004fc400000006ff */
[----:B---3--:R-:W-:Y:S02]  /*0a70*/  @P0 SHF.L.U32 R35, R0, 0x10, RZ ;  /* 0x0000001000230819 */ /* 0x008fe400000006ff */
[----:B----4-:R-:W-:Y:S02]  /*0a80*/  SHF.L.U32 R39, R39, 0x10, RZ ;  /* 0x0000001027277819 */ /* 0x010fe400000006ff */
[----:B------:R-:W-:-:S07]  /*0a90*/  SHF.L.U32 R34, R34, 0x10, RZ ;  /* 0x0000001022227819 */ /* 0x000fce00000006ff */
.L_x_1571:
[----:B------:R-:W-:Y:S05]  /*0aa0*/  BSYNC B0 ;  /* 0x0000000000007941 */ /* 0x000fea0003800000 */
.L_x_1570:
        /* <DEDUP_REMOVED lines=29> */
.L_x_1572:
[----:B------:R-:W-:Y:S01]  /*0c80*/  FMUL.FTZ R17, R8, R39 ;  /* 0x0000002708117220 */ /* 0x000fe20000410000 */
        /* <DEDUP_REMOVED lines=25> */
.L_x_1573:
        /* <DEDUP_REMOVED lines=16> */
[----:B------:R-:W-:Y:S01]  /*0f20*/  BSSY B0, `(.L_x_1574) ;  /* 0x0000058000007945 */ /* 0x000fe20003800000 */
[----:B------:R-:W-:Y:S01]  /*0f30*/  ISETP.GT.U32.AND P4, PT, R38, 0x13, PT ;  /* 0x000000132600780c */ /* 0x000fe20003f84070 */
[----:B------:R-:W2:Y:S01]  /*0f40*/  SHFL.DOWN PT, R10, R29, 0x1, 0x1f ;  /* 0x08201f001d0a7f89 */ /* 0x000ea200000e0000 */
[----:B------:R-:W-:Y:S01]  /*0f50*/  FADD.FTZ R11, R11, R12 ;  /* 0x0000000c0b0b7221 */ /* 0x000fe20000010000 */
        /* <DEDUP_REMOVED lines=24> */
[----:B-1----:R-:W-:Y:S01]  /*10e0*/  @!P0 FADD.FTZ R29, R29, R10 ;  /* 0x0000000a1d1d8221 */ /* 0x002fe20000010000 */
[----:B------:R-:W-:Y:S01]  /*10f0*/  ISETP.NE.AND P0, PT, R33, RZ, PT ;  /* 0x000000ff2100720c */ /* 0x000fe20003f05270 */
[----:B------:R-:W-:Y:S01]  /*1100*/  FADD.FTZ R10, RZ, R8 ;  /* 0x00000008ff0a7221 */ /* 0x000fe20000010000 */
[----:B------:R-:W-:-:S03]  /*1110*/  FFMA.FTZ R8, R2, R9, R13 ;  /* 0x0000000902087223 */ /* 0x000fc6000001000d */
[----:B------:R-:W-:Y:S01]  /*1120*/  FADD.FTZ R10, R10, R9 ;  /* 0x000000090a0a7221 */ /* 0x000fe20000010000 */
[----:B------:R-:W-:-:S05]  /*1130*/  FFMA.FTZ R9, R3, R12, R14 ;  /* 0x0000000c03097223 */ /* 0x000fca000001000e */
[----:B------:R0:W-:Y:S04]  /*1140*/  STS.128 [R41], R8 ;  /* 0x0000000829007388 */ /* 0x0001e80000000c00 */
[----:B------:R0:W-:Y:S01]  /*1150*/  @!P0 STS.64 [R32+0x18], R28 ;  /* 0x0000181c20008388 */ /* 0x0001e20000000a00 */
[----:B------:R-:W-:Y:S06]  /*1160*/  BAR.SYNC.DEFER_BLOCKING 0x0 ;  /* 0x0000000000007b1d */ /* 0x000fec0000010000 */
[----:B------:R-:W-:Y:S05]  /*1170*/  @P3 BRA `(.L_x_1575) ;  /* 0x0000000000c83947 */ /* 0x000fea0003800000 */
[----:B------:R-:W-:Y:S02]  /*1180*/  UMOV UR8, 0x400 ;  /* 0x0000040000087882 */ /* 0x000fe40000000000 */
        /* <DEDUP_REMOVED lines=49> */
.L_x_1575:
[----:B------:R-:W-:Y:S05]  /*14a0*/  BSYNC B0 ;  /* 0x0000000000007941 */ /* 0x000fea0003800000 */
.L_x_1574:
        /* <DEDUP_REMOVED lines=158> */
.L_x_1577:
[----:B------:R-:W-:Y:S05]  /*1e90*/  BSYNC B0 ;  /* 0x0000000000007941 */ /* 0x000fea0003800000 */
.L_x_1576:
        /* <DEDUP_REMOVED lines=20> */
.L_x_1579:
[----:B------:R-:W-:Y:S05]  /*1fe0*/  BSYNC B0 ;  /* 0x0000000000007941 */ /* 0x000fea0003800000 */
.L_x_1578:
[----:B------:R-:W-:Y:S05]  /*1ff0*/  @!P0 BRA `(.L_x_1580) ;  /* 0x0000001000908947 */ /* 0x000fea0003800000 */
[----:B--2---:R-:W1:Y:S01]  /*2000*/  LDC R18, c[0x0][0x10] ;  /* 0x00000400ff127b82 */ /* 0x004e620000000800 */
[----:B------:R-:W2:Y:S01]  /*2010*/  S2R R17, SR_CTAID.Y ;  /* 0x0000000000117919 */ /* 0x000ea20000002600 */
[----:B------:R-:W-:-:S06]  /*2020*/  ULOP3.LUT UR8, UR4, 0x1, URZ, 0xc0, !UPT ;  /* 0x0000000104087892 */ /* 0x000fcc000f8ec03f */
[----:B0-----:R-:W0:Y:S08]  /*2030*/  LDC.64 R8, c[0x0][0x258] ;  /* 0x00009600ff087b82 */ /* 0x001e300000000a00 */
[----:B------:R-:W3:Y:S01]  /*2040*/  LDC.64 R22, c[0x0][0x260] ;  /* 0x00009800ff167b82 */ /* 0x000ee20000000a00 */
[----:B-1----:R-:W-:-:S04]  /*2050*/  IMAD R10, R18, UR8, RZ ;  /* 0x00000008120a7c24 */ /* 0x002fc8000f8e02ff */
[C---:B------:R-:W-:Y:S01]  /*2060*/  IMAD R12, R10.reuse, R16, RZ ;  /* 0x000000100a0c7224 */ /* 0x040fe200078e02ff */
[----:B--2---:R-:W-:-:S04]  /*2070*/  IADD3 R11, R10, R17, RZ ;  /* 0x000000110a0b7210 */ /* 0x004fc80007ffe0ff */
[----:B------:R-:W-:Y:S01]  /*2080*/  SHF.L.U32 R13, R12, 0x1, RZ ;  /* 0x000000010c0d7819 */ /* 0x000fe200000006ff */
[----:B0-----:R-:W-:-:S04]  /*2090*/  IMAD.WIDE.U32 R8, R11, 0x4, R8 ;  /* 0x000000040b087825 */ /* 0x001fc800078e0008 */
        /* <DEDUP_REMOVED lines=23> */
.L_x_1582:
[----:B------:R-:W2:Y:S04]  /*2210*/  LDG.E.STRONG.GPU R10, desc[UR14][R8.64] ;  /* 0x0000000e080a7981 */ /* 0x000ea8000c1ef900 */
[----:B--2---:R-:W-:Y:S01]  /*2220*/  CCTL.IVALL ;  /* 0x00000000ff00798f */ /* 0x004fe20002000000 */
[----:B------:R-:W-:Y:S05]  /*2230*/  YIELD ;  /* 0x0000000000007946 */ /* 0x000fea0003800000 */
[----:B------:R-:W-:-:S13]  /*2240*/  ISETP.NE.AND P0, PT, R10, R13, PT ;  /* 0x0000000d0a00720c */ /* 0x000fda0003f05270 */
[----:B------:R-:W-:Y:S05]  /*2250*/  @P0 BRA `(.L_x_1582) ;  /* 0xfffffffc00ec0947 */ /* 0x000fea000383ffff */
.L_x_1581:
        /* <DEDUP_REMOVED lines=17> */
.L_x_1586:
        /* <DEDUP_REMOVED lines=115> */
.L_x_1585:
        /* <DEDUP_REMOVED lines=61> */
.L_x_1587:
[----:B------:R-:W-:-:S13]  /*2e70*/  ISETP.NE.OR P0, PT, R19, RZ, P0 ;  /* 0x000000ff1300720c */ /* 0x000fda0000705670 */
[----:B------:R-:W-:Y:S05]  /*2e80*/  @!P0 BRA `(.L_x_1583) ;  /* 0x00000000007c8947 */ /* 0x000fea0003800000 */
.L_x_1584:
        /* <DEDUP_REMOVED lines=31> */
.L_x_1583:
        /* <DEDUP_REMOVED lines=11> */
.L_x_1589:
[----:B------:R-:W-:Y:S05]  /*3130*/  BSYNC B0 ;  /* 0x0000000000007941 */ /* 0x000fea0003800000 */
.L_x_1588:
        /* <DEDUP_REMOVED lines=16> */
.L_x_1580:
        /* <DEDUP_REMOVED lines=29> */
.L_x_1590:
[----:B------:R-:W-:Y:S04]  /*3410*/  BSSY B0, `(.L_x_1591) ;  /* 0x0000014000007945 */ /* 0x000fe80003800000 */
[----:B------:R-:W-:Y:S05]  /*3420*/  @!P1 BRA `(.L_x_1592) ;  /* 0x0000000000489947 */ /* 0x000fea0003800000 */
[----:B------:R-:W-:Y:S01]  /*3430*/  SHF.R.S32.HI R15, RZ, 0x1f, R36 ;  /* 0x0000001fff0f7819 */ /* 0x000fe20000011424 */
[----:B------:R-:W-:Y:S01]  /*3440*/  ULDC.64 UR8, c[0x0][0x288] ;  /* 0x0000a20000087ab9 */ /* 0x000fe20000000a00 */
[----:B------:R-:W-:Y:S01]  /*3450*/  MOV R8, R42 ;  /* 0x0000002a00087202 */ /* 0x000fe20000000f00 */
[----:B------:R-:W-:Y:S01]  /*3460*/  FFMA.FTZ R30, R30, R11, R13 ;  /* 0x0000000b1e1e7223 */ /* 0x000fe2000001000d */
[----:B------:R-:W-:Y:S01]  /*3470*/  MOV R9, R45 ;  /* 0x0000002d00097202 */ /* 0x000fe20000000f00 */
[----:B------:R-:W-:Y:S02]  /*3480*/  IMAD R15, R15, UR8, RZ ;  /* 0x000000080f0f7c24 */ /* 0x000fe4000f8e02ff */
[----:B------:R-:W-:Y:S01]  /*3490*/  FFMA.FTZ R30, R39, R4, -R30 ;  /* 0x00000004271e7223 */ /* 0x000fe2000001081e */
[----:B------:R-:W-:-:S04]  /*34a0*/  IMAD.WIDE.U32 R8, R36, UR8, R8 ;  /* 0x0000000824087c25 */ /* 0x000fc8000f8e0008 */
[----:B------:R-:W-:Y:S01]  /*34b0*/  FMUL.FTZ R30, R30, UR13 ;  /* 0x0000000d1e1e7c20 */ /* 0x000fe20008410000 */
[----:B------:R-:W-:Y:S02]  /*34c0*/  IMAD R17, R36, UR9, R15 ;  /* 0x0000000924117c24 */ /* 0x000fe4000f8e020f */
[----:B------:R-:W-:Y:S01]  /*34d0*/  FFMA.FTZ R15, R0, R11, R13 ;  /* 0x0000000b000f7223 */ /* 0x000fe2000001000d */
[----:B------:R-:W-:Y:S02]  /*34e0*/  ULDC.64 UR8, c[0x0][0x210] ;  /* 0x0000840000087ab9 */ /* 0x000fe40000000a00 */
[----:B------:R-:W-:Y:S01]  /*34f0*/  LEA R4, P0, R8, UR8, 0x2 ;  /* 0x0000000808047c11 */ /* 0x000fe2000f8010ff */
[----:B------:R-:W-:Y:S01]  /*3500*/  FFMA.FTZ R15, R34, R5, -R15 ;  /* 0x00000005220f7223 */ /* 0x000fe2000001080f */
[----:B------:R-:W-:-:S03]  /*3510*/  IADD3 R17, R9, R17, RZ ;  /* 0x0000001109117210 */ /* 0x000fc60007ffe0ff */
[----:B------:R-:W-:Y:S01]  /*3520*/  FMUL.FTZ R31, R15, UR13 ;  /* 0x0000000d0f1f7c20 */ /* 0x000fe20008410000 */
[----:B------:R-:W-:-:S05]  /*3530*/  LEA.HI.X R5, R8, UR9, R17, 0x2, P0 ;  /* 0x0000000908057c11 */ /* 0x000fca00080f1411 */
[----:B------:R0:W-:Y:S02]  /*3540*/  STG.E.64 desc[UR14][R4.64], R30 ;  /* 0x0000001e04007986 */ /* 0x0001e4000c101b0e */
.L_x_1592:
[----:B------:R-:W-:Y:S05]  /*3550*/  BSYNC B0 ;  /* 0x0000000000007941 */ /* 0x000fea0003800000 */
.L_x_1591:
        /* <DEDUP_REMOVED lines=19> */
.L_x_1593:
        /* <DEDUP_REMOVED lines=23> */
.L_x_1595:
[----:B------:R-:W-:Y:S05]  /*3800*/  BSYNC B0 ;  /* 0x0000000000007941 */ /* 0x000fea0003800000 */
.L_x_1594:
[----:B------:R-:W-:Y:S01]  /*3810*/  ULDC UR8, c[0x0][0x10] ;  /* 0x0000040000087ab9 */ /* 0x000fe20000000800 */
[----:B------:R-:W-:Y:S02]  /*3820*/  UIADD3 UR4, UR4, 0x1, URZ ;  /* 0x0000000104047890 */ /* 0x000fe4000fffe03f */
[----:B------:R-:W-:-:S04]  /*3830*/  UIADD3 UR7, UR8, UR7, URZ ;  /* 0x0000000708077290 */ /* 0x000fc8000fffe03f */
[----:B------:R-:W-:-:S06]  /*3840*/  UISETP.GE.AND UP0, UPT, UR7, UR5, UPT ;  /* 0x000000050700728c */ /* 0x000fcc000bf06270 */
[----:B------:R-:W-:-:S13]  /*3850*/  PLOP3.LUT P0, PT, PT, PT, UP0, 0x80, 0x0 ;  /* 0x000000000000781c */ /* 0x000fda0003f0f008 */
[----:B------:R-:W-:Y:S05]  /*3860*/  @!P0 BRA `(.L_x_1596) ;  /* 0xffffffc800a08947 */ /* 0x000fea000383ffff */
.L_x_1569:
[----:B------:R-:W1:Y:S01]  /*3870*/  LDC R4, c[0x0][0xc] ;  /* 0x00000300ff047b82 */ /* 0x000e620000000800 */
        /* <DEDUP_REMOVED lines=18> */
.L_x_1598:
[----:B------:R-:W-:Y:S05]  /*39a0*/  BSYNC B0 ;  /* 0x0000000000007941 */ /* 0x000fea0003800000 */
.L_x_1597:
        /* <DEDUP_REMOVED lines=11> */
.L_x_1600:
[----:B------:R-:W2:Y:S04]  /*3a60*/  LDG.E.STRONG.GPU R5, desc[UR14][R2.64] ;  /* 0x0000000e02057981 */ /* 0x000ea8000c1ef900 */
[----:B--2---:R-:W-:Y:S01]  /*3a70*/  CCTL.IVALL ;  /* 0x00000000ff00798f */ /* 0x004fe20002000000 */
[----:B------:R-:W-:Y:S05]  /*3a80*/  YIELD ;  /* 0x0000000000007946 */ /* 0x000fea0003800000 */
[----:B------:R-:W-:-:S13]  /*3a90*/  ISETP.NE.AND P0, PT, R5, R0, PT ;  /* 0x000000000500720c */ /* 0x000fda0003f05270 */
[----:B------:R-:W-:Y:S05]  /*3aa0*/  @P0 BRA `(.L_x_1600) ;  /* 0xfffffffc00ec0947 */ /* 0x000fea000383ffff */
.L_x_1599:
        /* <DEDUP_REMOVED lines=24> */
.L_x_1601:
        /* <DEDUP_REMOVED lines=25> */
.L_x_1602:
        /* <DEDUP_REMOVED lines=12> */
.L_x_3252:


//--------------------- .text._Z35group_norm_nhwc_bwd_one_pass_kernelI11Fp32IOBf16WLi128ELi40ELi640EEv26Group_norm_nhwc_bwd_params --------------------------
	.section	.text._Z35group_norm_nhwc_bwd_one_pass_kernelI11Fp32IOBf16WLi128ELi40ELi640EEv26Group_norm_nhwc_bwd_params,"ax",@progbits
	.align	128
        .global         _Z35group_norm_nhwc_bwd_one_pass_kernelI11Fp32IOBf16WLi128ELi40ELi640EEv26Group_norm_nhwc_bwd_params
        .type           _Z35group_norm_nhwc_bwd_one_pass_kernelI11Fp32IOBf16WLi128ELi40ELi640EEv26Group_norm_nhwc_bwd_params,@function
        .size           _Z35group_norm_nhwc_bwd_one_pass_kernelI11Fp32IOBf16WLi128ELi40ELi640EEv26Group_norm_nhwc_bwd_params,(.L_x_3253 - _Z35group_norm_nhwc_bwd_one_pass_kernelI11Fp32IOBf16WLi128ELi40ELi640EEv26Group_norm_nhwc_bwd_params)
        .other          _Z35group_norm_nhwc_bwd_one_pass_kernelI11Fp32IOBf16WLi128ELi40ELi640EEv26Group_norm_nhwc_bwd_params,@"STO_CUDA_ENTRY STV_DEFAULT"
_Z35group_norm_nhwc_bwd_one_pass_kernelI11Fp32IOBf16WLi128ELi40ELi640EEv26Group_norm_nhwc_bwd_params:
.text._Z35group_norm_nhwc_bwd_one_pass_kernelI11Fp32IOBf16WLi128ELi40ELi640EEv26Group_norm_nhwc_bwd_params:
        /* <DEDUP_REMOVED lines=50> */
.L_x_1638:
[----:B01-3--:R-:W1:Y:S01]  /*0320*/  LDC R6, c[0x0][0x2a0] ;  /* 0x0000a800ff067b82 */ /* 0x00be620000000800 */
[----:B------:R-:W-:Y:S01]  /*0330*/  ISETP.LE.AND P5, PT, RZ, UR6, PT ;  /* 0x00000006ff007c0c */ /* 0x000fe2000bfa3270 */
[----:B------:R-:W-:Y:S01]  /*0340*/  ULDC.64 UR16, c[0x0][0x290] ;  /* 0x0000a40000107ab9 */ /* 0x000fe20000000a00 */
[----:B------:R-:W-:Y:S01]  /*0350*/  SHF.R.S32.HI R26, RZ, 0x1f, R44 ;  /* 0x0000001fff1a7819 */ /* 0x000fe2000001142c */
[----:B------:R-:W-:Y:S01]  /*0360*/  ULDC.64 UR10, c[0x0][0x298] ;  /* 0x0000a600000a7ab9 */ /* 0x000fe20000000a00 */
[----:B------:R-:W-:Y:S02]  /*0370*/  IADD3 R36, R33, 0x40, RZ ;  /* 0x0000004021247810 */ /* 0x000fe40007ffe0ff */
[----:B--2---:R-:W-:Y:S01]  /*0380*/  SHF.R.S32.HI R10, RZ, 0x1f, R33 ;  /* 0x0000001fff0a7819 */ /* 0x004fe20000011421 */
[----:B------:R-:W2:Y:S01]  /*0390*/  @P1 LDC.64 R14, c[0x0][0x288] ;  /* 0x0000a200ff0e1b82 */ /* 0x000ea20000000a00 */
[----:B------:R-:W-:Y:S02]  /*03a0*/  SHF.R.S32.HI R29, RZ, 0x1f, R36 ;  /* 0x0000001fff1d7819 */ /* 0x000fe40000011424 */
[----:B------:R-:W-:-:S05]  /*03b0*/  SHF.R.S32.HI R35, RZ, 0x1f, R45 ;  /* 0x0000001fff237819 */ /* 0x000fca000001142d */
[----:B------:R-:W3:Y:S01]  /*03c0*/  @P1 LDC.64 R18, c[0x0][0x230] ;  /* 0x00008c00ff121b82 */ /* 0x000ee20000000a00 */
[----:B-1----:R-:W-:-:S07]  /*03d0*/  IABS R5, R6 ;  /* 0x0000000600057213 */ /* 0x002fce0000000000 */
[----:B------:R-:W1:Y:S01]  /*03e0*/  @P1 LDC.64 R8, c[0x0][0x228] ;  /* 0x00008a00ff081b82 */ /* 0x000e620000000a00 */
[----:B------:R-:W4:Y:S08]  /*03f0*/  I2F.RP R0, R5 ;  /* 0x0000000500007306 */ /* 0x000f300000209400 */
[----:B----4-:R-:W0:Y:S02]  /*0400*/  MUFU.RCP R0, R0 ;  /* 0x0000000000007308 */ /* 0x010e240000001000 */
        /* <DEDUP_REMOVED lines=31> */
[----:B------:R-:W-:-:S02]  /*0600*/  ISETP.GE.AND.EX P0, PT, R26, UR17, PT, P0 ;  /* 0x000000111a007c0c */ /* 0x000fc4000bf06300 */
[----:B------:R-:W-:Y:S01]  /*0610*/  LEA.HI.X.SX32 R3, R0, R3, 0x1, P3 ;  /* 0x0000000300037211 */ /* 0x000fe200018f0eff */
[----:B------:R-:W-:Y:S01]  /*0620*/  IMAD R4, R4, UR10, RZ ;  /* 0x0000000a04047c24 */ /* 0x000fe2000f8e02ff */
[----:B------:R-:W-:Y:S02]  /*0630*/  ISETP.GT.U32.OR P0, PT, R30, 0x27f, P0 ;  /* 0x0000027f1e00780c */ /* 0x000fe40000704470 */
[----:B------:R-:W-:Y:S01]  /*0640*/  ISETP.GE.U32.AND P2, PT, R36, UR16, PT ;  /* 0x0000001024007c0c */ /* 0x000fe2000bf46070 */
[----:B------:R-:W-:Y:S01]  /*0650*/  IMAD R7, R5, UR11, R4 ;  /* 0x0000000b05077c24 */ /* 0x000fe2000f8e0204 */
[----:B------:R-:W-:Y:S01]  /*0660*/  ISETP.GE.U32.AND P3, PT, R45, UR16, PT ;  /* 0x000000102d007c0c */ /* 0x000fe2000bf66070 */
[----:B------:R-:W-:Y:S01]  /*0670*/  IMAD.WIDE.U32 R2, R5, UR10, R2 ;  /* 0x0000000a05027c25 */ /* 0x000fe2000f8e0002 */
[----:B------:R-:W-:Y:S01]  /*0680*/  ULDC.64 UR10, c[0x0][0x248] ;  /* 0x00009200000a7ab9 */ /* 0x000fe20000000a00 */
[----:B------:R-:W-:Y:S01]  /*0690*/  ISETP.GE.AND.EX P2, PT, R29, UR17, PT, P2 ;  /* 0x000000111d007c0c */ /* 0x000fe2000bf46320 */
[----:B------:R-:W-:Y:S01]  /*06a0*/  UIMAD.WIDE UR10, UR6, 0x8, UR10 ;  /* 0x00000008060a78a5 */ /* 0x000fe2000f8e020a */
[----:B--2---:R-:W-:Y:S01]  /*06b0*/  @P1 IMAD R4, R10, R14, RZ ;  /* 0x0000000e0a041224 */ /* 0x004fe200078e02ff */
[----:B------:R-:W-:-:S02]  /*06c0*/  ISETP.GE.AND.EX P3, PT, R35, UR17, PT, P3 ;  /* 0x0000001123007c0c */ /* 0x000fc4000bf66330 */
[C---:B------:R-:W-:Y:S01]  /*06d0*/  ISETP.GT.U32.OR P2, PT, R30.reuse, 0x27f, P2 ;  /* 0x0000027f1e00780c */ /* 0x040fe20001744470 */
[----:B------:R-:W0:Y:S01]  /*06e0*/  @!P0 LDC.64 R22, c[0x0][0x288] ;  /* 0x0000a200ff168b82 */ /* 0x000e220000000a00 */
[----:B------:R-:W-:Y:S01]  /*06f0*/  MOV R16, UR10 ;  /* 0x0000000a00107c02 */ /* 0x000fe20008000f00 */
[----:B------:R-:W-:Y:S01]  /*0700*/  @P1 IMAD R25, R33, R15, R4 ;  /* 0x0000000f21191224 */ /* 0x000fe200078e0204 */
[----:B------:R-:W-:Y:S02]  /*0710*/  MOV R17, UR11 ;  /* 0x0000000b00117c02 */ /* 0x000fe40008000f00 */
[----:B------:R-:W-:Y:S02]  /*0720*/  ISETP.GT.U32.OR P3, PT, R30, 0x27f, P3 ;  /* 0x0000027f1e00780c */ /* 0x000fe40001f64470 */
[----:B------:R-:W-:Y:S01]  /*0730*/  IADD3 R5, R3, R7, RZ ;  /* 0x0000000703057210 */ /* 0x000fe20007ffe0ff */
[----:B------:R-:W2:Y:S01]  /*0740*/  @!P0 LDC.64 R12, c[0x0][0x228] ;  /* 0x00008a00ff0c8b82 */ /* 0x000ea20000000a00 */
[----:B------:R-:W4:Y:S01]  /*0750*/  LDG.E.64 R16, desc[UR14][R16.64] ;  /* 0x0000000e10107981 */ /* 0x000f22000c1e1b00 */
[----:B------:R-:W-:-:S05]  /*0760*/  @P1 MOV R4, R2 ;  /* 0x0000000200041202 */ /* 0x000fca0000000f00 */
[----:B------:R-:W-:Y:S01]  /*0770*/  @P1 IMAD.WIDE.U32 R14, R33, R14, R4 ;  /* 0x0000000e210e1225 */ /* 0x000fe200078e0004 */
[----:B------:R-:W2:Y:S04]  /*0780*/  @!P2 LDC.64 R20, c[0x0][0x288] ;  /* 0x0000a200ff14ab82 */ /* 0x000ea80000000a00 */
[----:B------:R-:W-:Y:S02]  /*0790*/  @P1 IADD3 R25, R15, R25, RZ ;  /* 0x000000190f191210 */ /* 0x000fe40007ffe0ff */
[C---:B------:R-:W-:Y:S02]  /*07a0*/  @P1 SHF.L.U32 R15, R14.reuse, 0x2, RZ ;  /* 0x000000020e0f1819 */ /* 0x040fe400000006ff */
[----:B------:R-:W2:Y:S01]  /*07b0*/  @!P3 LDC.64 R6, c[0x0][0x288] ;  /* 0x0000a200ff06bb82 */ /* 0x000ea20000000a00 */
[----:B------:R-:W-:Y:S01]  /*07c0*/  @P1 SHF.L.U64.HI R24, R14, 0x2, R25 ;  /* 0x000000020e181819 */ /* 0x000fe20000010219 */
[----:B0-----:R-:W-:Y:S01]  /*07d0*/  @!P0 IMAD R28, R26, R22, RZ ;  /* 0x000000161a1c8224 */ /* 0x001fe200078e02ff */
[----:B---3--:R-:W-:-:S02]  /*07e0*/  @P1 IADD3 R18, P4, R15, R18, RZ ;  /* 0x000000120f121210 */ /* 0x008fc40007f9e0ff */
[----:B-1----:R-:W-:Y:S02]  /*07f0*/  @P1 IADD3 R8, P5, R15, R8, RZ ;  /* 0x000000080f081210 */ /* 0x002fe40007fbe0ff */
[----:B------:R-:W-:Y:S01]  /*0800*/  @!P0 MOV R14, R2 ;  /* 0x00000002000e8202 */ /* 0x000fe20000000f00 */
[----:B------:R-:W0:Y:S01]  /*0810*/  @!P0 LDC.64 R10, c[0x0][0x230] ;  /* 0x00008c00ff0a8b82 */ /* 0x000e220000000a00 */
[----:B------:R-:W-:Y:S01]  /*0820*/  @!P0 MOV R15, R5 ;  /* 0x00000005000f8202 */ /* 0x000fe20000000f00 */
[----:B------:R-:W-:Y:S01]  /*0830*/  @!P0 IMAD R28, R44, R23, R28 ;  /* 0x000000172c1c8224 */ /* 0x000fe200078e021c */
[----:B------:R-:W-:Y:S01]  /*0840*/  @P1 IADD3.X R19, R24, R19, RZ, P4, !PT ;  /* 0x0000001318131210 */ /* 0x000fe200027fe4ff */
[----:B------:R-:W-:Y:S01]  /*0850*/  @!P0 IMAD.WIDE.U32 R22, R44, R22, R14 ;  /* 0x000000162c168225 */ /* 0x000fe200078e000e */
[----:B------:R-:W-:-:S03]  /*0860*/  @P1 IADD3.X R9, R24, R9, RZ, P5, !PT ;  /* 0x0000000918091210 */ /* 0x000fc60002ffe4ff */
[----:B------:R-:W1:Y:S01]  /*0870*/  @!P2 LDC.64 R14, c[0x0][0x230] ;  /* 0x00008c00ff0eab82 */ /* 0x000e620000000a00 */
[----:B--2---:R-:W-:Y:S01]  /*0880*/  @!P2 IMAD R32, R29, R20, RZ ;  /* 0x000000141d20a224 */ /* 0x004fe200078e02ff */
[----:B------:R-:W-:-:S06]  /*0890*/  @!P0 IADD3 R31, R23, R28, RZ ;  /* 0x0000001c171f8210 */ /* 0x000fcc0007ffe0ff */
[----:B------:R-:W2:Y:S01]  /*08a0*/  @!P2 LDC.64 R24, c[0x0][0x228] ;  /* 0x00008a00ff18ab82 */ /* 0x000ea20000000a00 */
[C---:B------:R-:W-:Y:S02]  /*08b0*/  @!P0 SHF.L.U32 R34, R22.reuse, 0x2, RZ ;  /* 0x0000000216228819 */ /* 0x040fe400000006ff */
[----:B------:R-:W-:Y:S02]  /*08c0*/  @!P0 SHF.L.U64.HI R31, R22, 0x2, R31 ;  /* 0x00000002161f8819 */ /* 0x000fe4000001021f */
[----:B------:R-:W-:-:S03]  /*08d0*/  @!P2 MOV R22, R2 ;  /* 0x000000020016a202 */ /* 0x000fc60000000f00 */
[----:B------:R-:W3:Y:S01]  /*08e0*/  @!P3 LDC.64 R26, c[0x0][0x230] ;  /* 0x00008c00ff1abb82 */ /* 0x000ee20000000a00 */
[----:B------:R-:W-:-:S07]  /*08f0*/  @!P2 MOV R23, R5 ;  /* 0x000000050017a202 */ /* 0x000fce0000000f00 */
[----:B------:R-:W3:Y:S01]  /*0900*/  @!P3 LDC.64 R28, c[0x0][0x228] ;  /* 0x00008a00ff1cbb82 */ /* 0x000ee20000000a00 */
[C---:B------:R-:W-:Y:S02]  /*0910*/  @!P2 IMAD R32, R36.reuse, R21, R32 ;  /* 0x000000152420a224 */ /* 0x040fe400078e0220 */
[----:B------:R-:W-:Y:S01]  /*0920*/  @!P2 IMAD.WIDE.U32 R20, R36, R20, R22 ;  /* 0x000000142414a225 */ /* 0x000fe200078e0016 */
[----:B------:R-:W-:Y:S02]  /*0930*/  @!P3 MOV R22, R2 ;  /* 0x000000020016b202 */ /* 0x000fe40000000f00 */
[----:B------:R-:W-:Y:S01]  /*0940*/  @!P3 MOV R23, R5 ;  /* 0x000000050017b202 */ /* 0x000fe20000000f00 */
[----:B------:R-:W-:Y:S01]  /*0950*/  @!P3 IMAD R35, R35, R6, RZ ;  /* 0x000000062323b224 */ /* 0x000fe200078e02ff */
[----:B------:R-:W-:Y:S02]  /*0960*/  @!P0 IADD3 R12, P5, R34, R12, RZ ;  /* 0x0000000c220c8210 */ /* 0x000fe40007fbe0ff */
[----:B------:R-:W-:Y:S01]  /*0970*/  @!P2 IADD3 R21, R21, R32, RZ ;  /* 0x000000201515a210 */ /* 0x000fe20007ffe0ff */
[----:B------:R-:W-:-:S02]  /*0980*/  @!P3 IMAD R35, R45, R7, R35 ;  /* 0x000000072d23b224 */ /* 0x000fc400078e0223 */
[----:B------:R-:W-:Y:S01]  /*0990*/  @!P3 IMAD.WIDE.U32 R6, R45, R6, R22 ;  /* 0x000000062d06b225 */ /* 0x000fe200078e0016 */
[C---:B------:R-:W-:Y:S02]  /*09a0*/  @!P2 SHF.L.U32 R22, R20.reuse, 0x2, RZ ;  /* 0x000000021416a819 */ /* 0x040fe400000006ff */
[----:B------:R-:W-:Y:S02]  /*09b0*/  @!P0 IADD3.X R13, R31, R13, RZ, P5, !PT ;  /* 0x0000000d1f0d8210 */ /* 0x000fe40002ffe4ff */
[----:B------:R-:W-:Y:S02]  /*09c0*/  @!P2 SHF.L.U64.HI R21, R20, 0x2, R21 ;  /* 0x000000021415a819 */ /* 0x000fe40000010215 */
[----:B0-----:R-:W-:Y:S02]  /*09d0*/  @!P0 IADD3 R10, P4, R34, R10, RZ ;  /* 0x0000000a220a8210 */ /* 0x001fe40007f9e0ff */
[----:B------:R-:W-:Y:S02]  /*09e0*/  @!P3 IADD3 R20, R7, R35, RZ ;  /* 0x000000230714b210 */ /* 0x000fe40007ffe0ff */
[----:B-1----:R-:W-:-:S02]  /*09f0*/  @!P2 IADD3 R14, P5, R22, R14, RZ ;  /* 0x0000000e160ea210 */ /* 0x002fc40007fbe0ff */
[----:B------:R-:W-:Y:S02]  /*0a00*/  @!P3 SHF.L.U32 R7, R6, 0x2, RZ ;  /* 0x000000020607b819 */ /* 0x000fe400000006ff */
[----:B--2---:R-:W-:Y:S02]  /*0a10*/  @!P2 IADD3 R24, P6, R22, R24, RZ ;  /* 0x000000181618a210 */ /* 0x004fe40007fde0ff */
[----:B------:R-:W-:Y:S02]  /*0a20*/  CS2R R22, SRZ ;  /* 0x0000000000167805 */ /* 0x000fe4000001ff00 */
[----:B------:R-:W-:Y:S02]  /*0a30*/  @!P0 IADD3.X R11, R31, R11, RZ, P4, !PT ;  /* 0x0000000b1f0b8210 */ /* 0x000fe400027fe4ff */
[----:B------:R-:W-:Y:S02]  /*0a40*/  @!P2 IADD3.X R15, R21, R15, RZ, P5, !PT ;  /* 0x0000000f150fa210 */ /* 0x000fe40002ffe4ff */
[----:B------:R-:W-:Y:S01]  /*0a50*/  @!P3 SHF.L.U64.HI R20, R6, 0x2, R20 ;  /* 0x000000020614b819 */ /* 0x000fe20000010214 */
[----:B------:R0:W5:Y:S01]  /*0a60*/  @P1 LDG.E.64 R22, desc[UR14][R18.64] ;  /* 0x0000000e12161981 */ /* 0x000162000c1e1b00 */
[----:B---3--:R-:W-:-:S02]  /*0a70*/  @!P3 IADD3 R26, P4, R7, R26, RZ ;  /* 0x0000001a071ab210 */ /* 0x008fc40007f9e0ff */
[----:B------:R-:W-:Y:S02]  /*0a80*/  @!P3 IADD3 R28, P5, R7, R28, RZ ;  /* 0x0000001c071cb210 */ /* 0x000fe40007fbe0ff */
[----:B------:R-:W-:Y:S02]  /*0a90*/  @!P2 IADD3.X R25, R21, R25, RZ, P6, !PT ;  /* 0x000000191519a210 */ /* 0x000fe400037fe4ff */
[C---:B------:R-:W-:Y:S02]  /*0aa0*/  @!P3 IADD3.X R27, R20.reuse, R27, RZ, P4, !PT ;  /* 0x0000001b141bb210 */ /* 0x040fe400027fe4ff */
[----:B------:R-:W-:Y:S02]  /*0ab0*/  @!P3 IADD3.X R29, R20, R29, RZ, P5, !PT ;  /* 0x0000001d141db210 */ /* 0x000fe40002ffe4ff */
[----:B------:R-:W-:Y:S02]  /*0ac0*/  CS2R R20, SRZ ;  /* 0x0000000000147805 */ /* 0x000fe4000001ff00 */
[----:B0-----:R-:W-:-:S04]  /*0ad0*/  CS2R R18, SRZ ;  /* 0x0000000000127805 */ /* 0x001fc8000001ff00 */
[----:B------:R0:W5:Y:S04]  /*0ae0*/  @!P0 LDG.E.64 R20, desc[UR14][R10.64] ;  /* 0x0000000e0a148981 */ /* 0x000168000c1e1b00 */
[----:B------:R1:W5:Y:S01]  /*0af0*/  @!P2 LDG.E.64 R18, desc[UR14][R14.64] ;  /* 0x0000000e0e12a981 */ /* 0x000362000c1e1b00 */
[----:B0-----:R-:W-:Y:S02]  /*0b00*/  CS2R R10, SRZ ;  /* 0x00000000000a7805 */ /* 0x001fe4000001ff00 */
[----:B-1----:R-:W-:-:S04]  /*0b10*/  CS2R R14, SRZ ;  /* 0x00000000000e7805 */ /* 0x002fc8000001ff00 */
[----:B------:R-:W5:Y:S04]  /*0b20*/  @!P2 LDG.E.64 R10, desc[UR14][R24.64] ;  /* 0x0000000e180aa981 */ /* 0x000f68000c1e1b00 */
[----:B------:R-:W5:Y:S01]  /*0b30*/  @!P3 LDG.E.64 R14, desc[UR14][R26.64] ;  /* 0x0000000e1a0eb981 */ /* 0x000f62000c1e1b00 */
[----:B------:R-:W-:-:S06]  /*0b40*/  CS2R R6, SRZ ;  /* 0x0000000000067805 */ /* 0x000fcc000001ff00 */
[----:B------:R0:W5:Y:S02]  /*0b50*/  @P1 LDG.E.64 R6, desc[UR14][R8.64] ;  /* 0x0000000e08061981 */ /* 0x000164000c1e1b00 */
[----:B0-----:R-:W-:-:S06]  /*0b60*/  CS2R R8, SRZ ;  /* 0x0000000000087805 */ /* 0x001fcc000001ff00 */
[----:B------:R0:W5:Y:S01]  /*0b70*/  @!P0 LDG.E.64 R8, desc[UR14][R12.64] ;  /* 0x0000000e0c088981 */ /* 0x000162000c1e1b00 */
[----:B------:R-:W-:Y:S01]  /*0b80*/  UMOV UR16, 0x3f800000 ;  /* 0x3f80000000107882 */ /* 0x000fe20000000000 */
[----:B------:R-:W-:Y:S01]  /*0b90*/  BSSY B0, `(.L_x_1604) ;  /* 0x0000021000007945 */ /* 0x000fe20003800000 */
[----:B------:R-:W-:Y:S01]  /*0ba0*/  HFMA2.MMA R32, -RZ, RZ, 0, 0 ;  /* 0x00000000ff207435 */ /* 0x000fe200000001ff */
[----:B0-----:R-:W-:Y:S02]  /*0bb0*/  CS2R R12, SRZ ;  /* 0x00000000000c7805 */ /* 0x001fe4000001ff00 */
[----:B------:R-:W-:-:S04]  /*0bc0*/  MOV R31, RZ ;  /* 0x000000ff001f7202 */ /* 0x000fc80000000f00 */
[----:B------:R0:W5:Y:S02]  /*0bd0*/  @!P3 LDG.E.64 R12, desc[UR14][R28.64] ;  /* 0x0000000e1c0cb981 */ /* 0x000164000c1e1b00 */
[----:B0-----:R-:W-:Y:S01]  /*0be0*/  CS2R R28, SRZ ;  /* 0x00000000001c7805 */ /* 0x001fe2000001ff00 */
[----:B----4-:R-:W-:-:S05]  /*0bf0*/  FFMA.FTZ R17, -R16, R16, R17 ;  /* 0x0000001010117223 */ /* 0x010fca0000010111 */
        /* <DEDUP_REMOVED lines=26> */
.L_x_1605:
[----:B------:R-:W-:Y:S05]  /*0da0*/  BSYNC B0 ;  /* 0x0000000000007941 */ /* 0x000fea0003800000 */
.L_x_1604:
        /* <DEDUP_REMOVED lines=29> */
.L_x_1606:
        /* <DEDUP_REMOVED lines=26> */
.L_x_1607:
        /* <DEDUP_REMOVED lines=33> */
.L_x_1608:
[----:B------:R-:W-:Y:S01]  /*1330*/  FMUL.FTZ R19, R22, R28 ;  /* 0x0000001c16137220 */ /* 0x000fe20000410000 */
[C---:B------:R-:W-:Y:S01]  /*1340*/  FADD.FTZ R41, -R16.reuse, R14 ;  /* 0x0000000e10297221 */ /* 0x040fe20000010100 */
[----:B------:R-:W-:Y:S02]  /*1350*/  FADD.FTZ R40, -R16, R15 ;  /* 0x0000000f10287221 */ /* 0x000fe40000010100 */
[----:B------:R-:W-:Y:S01]  /*1360*/  FFMA.FTZ R24, R35, R19, R24 ;  /* 0x0000001323187223 */ /* 0x000fe20000010018 */
[----:B------:R-:W-:Y:S01]  /*1370*/  FADD.FTZ R19, R23, R19 ;  /* 0x0000001317137221 */ /* 0x000fe20000010000 */
[----:B------:R-:W-:Y:S01]  /*1380*/  FMUL.FTZ R23, R18, R29 ;  /* 0x0000001d12177220 */ /* 0x000fe20000410000 */
[----:B------:R-:W-:Y:S01]  /*1390*/  FMUL.FTZ R41, R41, UR16 ;  /* 0x0000001029297c20 */ /* 0x000fe20008410000 */
[----:B------:R-:W-:Y:S02]  /*13a0*/  FMUL.FTZ R40, R40, UR16 ;  /* 0x0000001028287c20 */ /* 0x000fe40008410000 */
[----:B------:R-:W-:Y:S01]  /*13b0*/  FFMA.FTZ R14, R34, R23, R24 ;  /* 0x00000017220e7223 */ /* 0x000fe20000010018 */
[----:B------:R-:W-:Y:S01]  /*13c0*/  FADD.FTZ R15, R23, R19 ;  /* 0x00000013170f7221 */ /* 0x000fe20000010000 */
[----:B------:R-:W-:-:S02]  /*13d0*/  MOV R23, R12 ;  /* 0x0000000c00177202 */ /* 0x000fc40000000f00 */
        /* <DEDUP_REMOVED lines=20> */
.L_x_1609:
        /* <DEDUP_REMOVED lines=21> */
[----:B------:R-:W-:Y:S01]  /*1670*/  ISETP.NE.AND P2, PT, R30, RZ, PT ;  /* 0x000000ff1e00720c */ /* 0x000fe20003f45270 */
        /* <DEDUP_REMOVED lines=89> */
.L_x_1611:
[----:B------:R-:W-:Y:S05]  /*1c10*/  BSYNC B0 ;  /* 0x0000000000007941 */ /* 0x000fea0003800000 */
.L_x_1610:
        /* <DEDUP_REMOVED lines=158> */
.L_x_1613:
[----:B------:R-:W-:Y:S05]  /*2600*/  BSYNC B0 ;  /* 0x0000000000007941 */ /* 0x000fea0003800000 */
.L_x_1612:
        /* <DEDUP_REMOVED lines=20> */
.L_x_1615:
[----:B------:R-:W-:Y:S05]  /*2750*/  BSYNC B0 ;  /* 0x0000000000007941 */ /* 0x000fea0003800000 */
.L_x_1614:
        /* <DEDUP_REMOVED lines=34> */
.L_x_1618:
[----:B------:R-:W2:Y:S04]  /*2980*/  LDG.E.STRONG.GPU R23, desc[UR14][R18.64] ;  /* 0x0000000e12177981 */ /* 0x000ea8000c1ef900 */
[----:B--2---:R-:W-:Y:S01]  /*2990*/  CCTL.IVALL ;  /* 0x00000000ff00798f */ /* 0x004fe20002000000 */
[----:B------:R-:W-:Y:S05]  /*29a0*/  YIELD ;  /* 0x0000000000007946 */ /* 0x000fea0003800000 */
[----:B------:R-:W-:-:S13]  /*29b0*/  ISETP.NE.AND P0, PT, R23, R22, PT ;  /* 0x000000161700720c */ /* 0x000fda0003f05270 */
[----:B------:R-:W-:Y:S05]  /*29c0*/  @P0 BRA `(.L_x_1618) ;  /* 0xfffffffc00ec0947 */ /* 0x000fea000383ffff */
.L_x_1617:
        /* <DEDUP_REMOVED lines=17> */
.L_x_1622:
        /* <DEDUP_REMOVED lines=115> */
.L_x_1621:
        /* <DEDUP_REMOVED lines=61> */
.L_x_1623:
[----:B------:R-:W-:-:S13]  /*35e0*/  ISETP.NE.OR P0, PT, R18, RZ, P0 ;  /* 0x000000ff1200720c */ /* 0x000fda0000705670 */
[----:B------:R-:W-:Y:S05]  /*35f0*/  @!P0 BRA `(.L_x_1619) ;  /* 0x00000000007c8947 */ /* 0x000fea0003800000 */
.L_x_1620:
        /* <DEDUP_REMOVED lines=31> */
.L_x_1619:
        /* <DEDUP_REMOVED lines=11> */
.L_x_1625:
[----:B------:R-:W-:Y:S05]  /*38a0*/  BSYNC B0 ;  /* 0x0000000000007941 */ /* 0x000fea0003800000 */
.L_x_1624:
        /* <DEDUP_REMOVED lines=16> */
.L_x_1616:
        /* <DEDUP_REMOVED lines=43> */
.L_x_1626:
        /* <DEDUP_REMOVED lines=8> */
[----:B------:R-:W-:-:S03]  /*3ce0*/  MOV R14, R2 ;  /* 0x00000002000e7202 */ /* 0x000fc60000000f00 */
[C---:B------:R-:W-:Y:S02]  /*3cf0*/  IMAD R17, R33.reuse, UR11, R16 ;  /* 0x0000000b21117c24 */ /* 0x040fe4000f8e0210 */
        /* <DEDUP_REMOVED lines=10> */
.L_x_1628:
[----:B------:R-:W-:Y:S05]  /*3da0*/  BSYNC B0 ;  /* 0x0000000000007941 */ /* 0x000fea0003800000 */
.L_x_1627:
[----:B------:R-:W-:Y:S05]  /*3db0*/  @!P4 BRA `(.L_x_1629) ;  /* 0x000000000048c947 */ /* 0x000fea0003800000 */
        /* <DEDUP_REMOVED lines=18> */
.L_x_1629:
        /* <DEDUP_REMOVED lines=19> */
.L_x_1631:
[----:B------:R-:W-:Y:S05]  /*4010*/  BSYNC B0 ;  /* 0x0000000000007941 */ /* 0x000fea0003800000 */
.L_x_1630:
[----:B------:R-:W-:Y:S05]  /*4020*/  @!P4 BRA `(.L_x_1632) ;  /* 0x000000000048c947 */ /* 0x000fea0003800000 */
[----:B0-----:R-:W-:Y:S01]  /*4030*/  FFMA.FTZ R6, R35, R28, R32 ;  /* 0x0000001c23067223 */ /* 0x001fe20000010020 */
        /* <DEDUP_REMOVED lines=17> */
.L_x_1632:
[----:B------:R-:W-:Y:S04]  /*4150*/  BSSY B0, `(.L_x_1633) ;  /* 0x0000013000007945 */ /* 0x000fe80003800000 */
[----:B------:R-:W-:Y:S05]  /*4160*/  @P2 BRA `(.L_x_1634) ;  /* 0x0000000000442947 */ /* 0x000fea0003800000 */
[----:B------:R-:W-:Y:S01]  /*4170*/  ULDC.64 UR10, c[0x0][0x288] ;  /* 0x0000a200000a7ab9 */ /* 0x000fe20000000a00 */
[----:B0-----:R-:W-:Y:S01]  /*4180*/  MOV R6, R2 ;  /* 0x0000000200067202 */ /* 0x001fe20000000f00 */
[----:B-1----:R-:W-:Y:S01]  /*4190*/  IMAD R8, R25, UR10, RZ ;  /* 0x0000000a19087c24 */ /* 0x002fe2000f8e02ff */
        /* <DEDUP_REMOVED lines=9> */
[----:B------:R-:W-:Y:S01]  /*4230*/  FMUL.FTZ R10, R10, UR16 ;  /* 0x000000100a0a7c20 */ /* 0x000fe20008410000 */
[----:B------:R-:W-:Y:S01]  /*4240*/  IADD3 R9, R7, R9, RZ ;  /* 0x0000000907097210 */ /* 0x000fe20007ffe0ff */
[----:B------:R-:W-:-:S03]  /*4250*/  FMUL.FTZ R11, R11, UR16 ;  /* 0x000000100b0b7c20 */ /* 0x000fc60008410000 */
[----:B------:R-:W-:-:S05]  /*4260*/  LEA.HI.X R9, R6, UR11, R9, 0x2, P0 ;  /* 0x0000000b06097c11 */ /* 0x000fca00080f1409 */
[----:B------:R2:W-:Y:S02]  /*4270*/  STG.E.64 desc[UR14][R8.64], R10 ;  /* 0x0000000a08007986 */ /* 0x0005e4000c101b0e */
.L_x_1634:
[----:B------:R-:W-:Y:S05]  /*4280*/  BSYNC B0 ;  /* 0x0000000000007941 */ /* 0x000fea0003800000 */
.L_x_1633:
[----:B------:R-:W-:Y:S05]  /*4290*/  @!P4 BRA `(.L_x_1635) ;  /* 0x000000000048c947 */ /* 0x000fea0003800000 */
[----:B------:R-:W-:Y:S01]  /*42a0*/  FFMA.FTZ R32, R41, R28, R32 ;  /* 0x0000001c29207223 */ /* 0x000fe20000010020 */
[----:B------:R-:W-:-:S03]  /*42b0*/  FFMA.FTZ R31, R40, R29, R31 ;  /* 0x0000001d281f7223 */ /* 0x000fc6000001001f */
[----:B0-----:R-:W-:Y:S01]  /*42c0*/  FMUL.FTZ R6, R32, -1.4426950216293334961 ;  /* 0xbfb8aa3b20067820 */ /* 0x001fe20000410000 */
[----:B-12---:R-:W-:-:S05]  /*42d0*/  FMUL.FTZ R8, R31, -1.4426950216293334961 ;  /* 0xbfb8aa3b1f087820 */ /* 0x006fca0000410000 */
        /* <DEDUP_REMOVED lines=14> */
.L_x_1635:
        /* <DEDUP_REMOVED lines=12> */
[----:B0-----:R-:W-:Y:S01]  /*4480*/  FMUL.FTZ R6, R41, UR16 ;  /* 0x0000001029067c20 */ /* 0x001fe20008410000 */
[----:B------:R-:W-:Y:S01]  /*4490*/  LEA R4, P0, R2, UR10, 0x2 ;  /* 0x0000000a02047c11 */ /* 0x000fe2000f8010ff */
[----:B------:R-:W-:Y:S01]  /*44a0*/  FMUL.FTZ R7, R0, UR16 ;  /* 0x0000001000077c20 */ /* 0x000fe20008410000 */
[----:B------:R-:W-:-:S04]  /*44b0*/  IADD3 R5, R3, R5, RZ ;  /* 0x0000000503057210 */ /* 0x000fc80007ffe0ff */
[----:B------:R-:W-:-:S05]  /*44c0*/  LEA.HI.X R5, R2, UR11, R5, 0x2, P0 ;  /* 0x0000000b02057c11 */ /* 0x000fca00080f1405 */
[----:B------:R3:W-:Y:S02]  /*44d0*/  STG.E.64 desc[UR14][R4.64], R6 ;  /* 0x0000000604007986 */ /* 0x0007e4000c101b0e */
.L_x_1637:
[----:B------:R-:W-:Y:S05]  /*44e0*/  BSYNC B0 ;  /* 0x0000000000007941 */ /* 0x000fea0003800000 */
.L_x_1636:
[----:B------:R-:W-:Y:S01]  /*44f0*/  ULDC UR10, c[0x0][0x10] ;  /* 0x00000400000a7ab9 */ /* 0x000fe20000000800 */
[----:B------:R-:W-:Y:S02]  /*4500*/  UIADD3 UR4, UR4, 0x1, URZ ;  /* 0x0000000104047890 */ /* 0x000fe4000fffe03f */
[----:B------:R-:W-:-:S04]  /*4510*/  UIADD3 UR6, UR10, UR6, URZ ;  /* 0x000000060a067290 */ /* 0x000fc8000fffe03f */
[----:B------:R-:W-:-:S06]  /*4520*/  UISETP.GE.AND UP0, UPT, UR6, UR5, UPT ;  /* 0x000000050600728c */ /* 0x000fcc000bf06270 */
[----:B------:R-:W-:-:S13]  /*4530*/  PLOP3.LUT P0, PT, PT, PT, UP0, 0x80, 0x0 ;  /* 0x000000000000781c */ /* 0x000fda0003f0f008 */
[----:B------:R-:W-:Y:S05]  /*4540*/  @!P0 BRA `(.L_x_1638) ;  /* 0xffffffbc00748947 */ /* 0x000fea000383ffff */
.L_x_1603:
[----:B---3--:R-:W3:Y:S01]  /*4550*/  LDC R4, c[0x0][0xc] ;  /* 0x00000300ff047b82 */ /* 0x008ee20000000800 */
[----:B------:R-:W-:Y:S01]  /*4560*/  ISETP.NE.AND P1, PT, R30, RZ, PT ;  /* 0x000000ff1e00720c */ /* 0x000fe20003f25270 */
[----:B------:R-:W-:Y:S06]  /*4570*/  BSSY B0, `(.L_x_1639) ;  /* 0x0000011000007945 */ /* 0x000fec0003800000 */
[----:B0-----:R-:W0:Y:S08]  /*4580*/  LDC R7, c[0x0][0x10] ;  /* 0x00000400ff077b82 */ /* 0x001e300000000800 */
[----:B------:R-:W4:Y:S01]  /*4590*/  LDC.64 R2, c[0x0][0x258] ;  /* 0x00009600ff027b82 */ /* 0x000f220000000a00 */
[----:B---3--:R-:W-:-:S02]  /*45a0*/  ISETP.NE.AND P0, PT, R4, 0x1, PT ;  /* 0x000000010400780c */ /* 0x008fc40003f05270 */
[----:B0-----:R-:W-:-:S04]  /*45b0*/  SHF.L.U32 R0, R7, 0x1, RZ ;  /* 0x0000000107007819 */ /* 0x001fc800000006ff */
[----:B------:R-:W-:-:S05]  /*45c0*/  SEL R5, R0, RZ, P0 ;  /* 0x000000ff00057207 */ /* 0x000fca0000000000 */
[----:B----4-:R-:W-:Y:S01]  /*45d0*/  IMAD.WIDE.U32 R2, R5, 0x4, R2 ;  /* 0x0000000405027825 */ /* 0x010fe200078e0002 */
[----:B------:R-:W-:Y:S06]  /*45e0*/  @P1 BRA `(.L_x_1640) ;  /* 0x0000000000241947 */ /* 0x000fec0003800000 */
[----:B------:R-:W0:Y:S01]  /*45f0*/  S2R R0, SR_LANEID ;  /* 0x0000000000007919 */ /* 0x000e220000000000 */
[----:B------:R-:W-:Y:S02]  /*4600*/  VOTEU.ANY UR4, UPT, PT ;  /* 0x0000000000047886 */ /* 0x000fe400038e0100 */
[----:B------:R-:W-:Y:S02]  /*4610*/  UFLO.U32 UR5, UR4 ;  /* 0x00000004000572bd */ /* 0x000fe400080e0000 */
[----:B------:R-:W3:Y:S04]  /*4620*/  POPC R5, UR4 ;  /* 0x0000000400057d09 */ /* 0x000ee80008000000 */
[----:B0-----:R-:W-:-:S13]  /*4630*/  ISETP.EQ.U32.AND P0, PT, R0, UR5, PT ;  /* 0x0000000500007c0c */ /* 0x001fda000bf02070 */
[----:B------:R-:W-:Y:S06]  /*4640*/  @P0 MEMBAR.ALL.GPU ;  /* 0x0000000000000992 */ /* 0x000fec000000a000 */
[----:B------:R-:W-:-:S00]  /*4650*/  @P0 ERRBAR ;  /* 0x00000000000009ab */ /* 0x000fc00000000000 */
[----:B------:R-:W-:Y:S06]  /*4660*/  @P0 CGAERRBAR ;  /* 0x00000000000005ab */ /* 0x000fec0000000000 */
[----:B---3--:R0:W-:Y:S02]  /*4670*/  @P0 REDG.E.ADD.S32.STRONG.GPU desc[UR14][R2.64], R5 ;  /* 0x000000050200098e */ /* 0x0081e4000c10e38e */
.L_x_1640:
[----:B------:R-:W-:Y:S05]  /*4680*/  BSYNC B0 ;  /* 0x0000000000007941 */ /* 0x000fea0003800000 */
.L_x_1639:
[----:B------:R-:W3:Y:S01]  /*4690*/  S2UR UR4, SR_CTAID.X ;  /* 0x00000000000479c3 */ /* 0x000ee20000002500 */
[----:B------:R-:W-:Y:S02]  /*46a0*/  IADD3 R0, R4, -0x1, RZ ;  /* 0xffffffff04007810 */ /* 0x000fe40007ffe0ff */
[----:B0-----:R-:W-:-:S05]  /*46b0*/  IADD3 R5, R7, -0x1, RZ ;  /* 0xffffffff07057810 */ /* 0x001fca0007ffe0ff */
[----:B------:R-:W0:Y:S01]  /*46c0*/  S2UR UR5, SR_CTAID.Y ;  /* 0x00000000000579c3 */ /* 0x000e220000002600 */
[----:B---3--:R-:W-:-:S04]  /*46d0*/  ISETP.NE.AND P0, PT, R0, UR4, PT ;  /* 0x0000000400007c0c */ /* 0x008fc8000bf05270 */
[----:B0-----:R-:W-:-:S13]  /*46e0*/  ISETP.NE.OR P0, PT, R5, UR5, P0 ;  /* 0x0000000505007c0c */ /* 0x001fda0008705670 */
[----:B------:R-:W-:Y:S05]  /*46f0*/  @P0 EXIT ;  /* 0x000000000000094d */ /* 0x000fea0003800000 */
[----:B------:R-:W-:Y:S05]  /*4700*/  @P1 BRA `(.L_x_1641) ;  /* 0x0000000000201947 */ /* 0x000fea0003800000 */
[----:B------:R-:W-:-:S05]  /*4710*/  IMAD R0, R4, R7, RZ ;  /* 0x0000000704007224 */ /* 0x000fca00078e02ff */
[----:B------:R-:W-:-:S13]  /*4720*/  ISETP.NE.AND P0, PT, R0, -0x1, PT ;  /* 0xffffffff0000780c */ /* 0x000fda0003f05270 */
[----:B------:R-:W-:Y:S05]  /*4730*/  @!P0 BRA `(.L_x_1641) ;  /* 0x0000000000148947 */ /* 0x000fea0003800000 */
.L_x_1642:
[----:B------:R-:W3:Y:S04]  /*4740*/  LDG.E.STRONG.GPU R5, desc[UR14][R2.64] ;  /* 0x0000000e02057981 */ /* 0x000ee8000c1ef900 */
[----:B---3--:R-:W-:Y:S01]  /*4750*/  CCTL.IVALL ;  /* 0x00000000ff00798f */ /* 0x008fe20002000000 */
[----:B------:R-:W-:Y:S05]  /*4760*/  YIELD ;  /* 0x0000000000007946 */ /* 0x000fea0003800000 */
[----:B------:R-:W-:-:S13]  /*4770*/  ISETP.NE.AND P0, PT, R5, R0, PT ;  /* 0x000000000500720c */ /* 0x000fda0003f05270 */
[----:B------:R-:W-:Y:S05]  /*4780*/  @P0 BRA `(.L_x_1642) ;  /* 0xfffffffc00ec0947 */ /* 0x000fea000383ffff */
.L_x_1641:
        /* <DEDUP_REMOVED lines=11> */
[C---:B-12---:R-:W-:Y:S01]  /*4840*/  IMAD.WIDE.U32 R8, R2.reuse, 0x3, RZ ;  /* 0x0000000302087825 */ /* 0x046fe200078e00ff */
        /* <DEDUP_REMOVED lines=12> */
.L_x_1643:
        /* <DEDUP_REMOVED lines=25> */
.L_x_1644:
        /* <DEDUP_REMOVED lines=14> */
.L_x_3253:


//--------------------- .text._Z35group_norm_nhwc_bwd_one_pass_kernelI11Fp32IOBf16WLi256ELi40ELi640EEv26Group_norm_nhwc_bwd_params --------------------------
	.section	.text._Z35group_norm_nhwc_bwd_one_pass_kernelI11Fp32IOBf16WLi256ELi40ELi640EEv26Group_norm_nhwc_bwd_params,"ax",@progbits
	.align	128
        .global         _Z35group_norm_nhwc_bwd_one_pass_kernelI11Fp32IOBf16WLi256ELi40ELi640EEv26Group_norm_nhwc_bwd_params
        .type           _Z35group_norm_nhwc_bwd_one_pass_kernelI11Fp32IOBf16WLi256ELi40ELi640EEv26Group_norm_nhwc_bwd_params,@function
        .size           _Z35group_norm_nhwc_bwd_one_pass_kernelI11Fp32IOBf16WLi256ELi40ELi640EEv26Group_norm_nhwc_bwd_params,(.L_x_3254 - _Z35group_norm_nhwc_bwd_one_pass_kernelI11Fp32IOBf16WLi256ELi40ELi640EEv26Group_norm_nhwc_bwd_params)
        .other          _Z35group_norm_nhwc_bwd_one_pass_kernelI11Fp32IOBf16WLi256ELi40ELi640EEv26Group_norm_nhwc_bwd_params,@"STO_CUDA_ENTRY STV_DEFAULT"
_Z35group_norm_nhwc_bwd_one_pass_kernelI11Fp32IOBf16WLi256ELi40ELi640EEv26Group_norm_nhwc_bwd_params:
.text._Z35group_norm_nhwc_bwd_one_pass_kernelI11Fp32IOBf16WLi256ELi40ELi640EEv26Group_norm_nhwc_bwd_params:
        /* <DEDUP_REMOVED lines=52> */
.L_x_1696:
[----:B--234-:R-:W0:Y:S01]  /*0340*/  LDC R13, c[0x0][0x2a0] ;  /* 0x0000a800ff0d7b82 */ /* 0x01ce220000000800 */
[----:B------:R-:W-:Y:S01]  /*0350*/  ISETP.GE.AND P4, PT, R64, RZ, PT ;  /* 0x000000ff4000720c */ /* 0x000fe20003f86270 */
[----:B------:R-:W-:Y:S01]  /*0360*/  ULDC.64 UR14, c[0x0][0x290] ;  /* 0x0000a400000e7ab9 */ /* 0x000fe20000000a00 */
[----:B------:R-:W-:Y:S01]  /*0370*/  SHF.R.S32.HI R50, RZ, 0x1f, R62 ;  /* 0x0000001fff327819 */ /* 0x000fe2000001143e */
[----:B------:R-:W-:Y:S01]  /*0380*/  ULDC.64 UR12, c[0x0][0x298] ;  /* 0x0000a600000c7ab9 */ /* 0x000fe20000000a00 */
[----:B------:R-:W-:Y:S02]  /*0390*/  SHF.R.S32.HI R49, RZ, 0x1f, R61 ;  /* 0x0000001fff317819 */ /* 0x000fe4000001143d */
[----:B------:R-:W-:Y:S02]  /*03a0*/  CS2R R42, SRZ ;  /* 0x00000000002a7805 */ /* 0x000fe4000001ff00 */
[----:B------:R-:W-:Y:S01]  /*03b0*/  SHF.R.S32.HI R48, RZ, 0x1f, R60 ;  /* 0x0000001fff307819 */ /* 0x000fe2000001143c */
[----:B-1----:R-:W1:Y:S08]  /*03c0*/  @P1 LDC.64 R16, c[0x0][0x288] ;  /* 0x0000a200ff101b82 */ /* 0x002e700000000a00 */
        /* <DEDUP_REMOVED lines=28> */
[----:B------:R-:W-:Y:S02]  /*0590*/  SEL R86, R9, R8, !P0 ;  /* 0x0000000809567207 */ /* 0x000fe40004000000 */
[----:B------:R-:W-:-:S02]  /*05a0*/  ISETP.GE.AND.EX P4, PT, R50, UR15, PT, P4 ;  /* 0x0000000f32007c0c */ /* 0x000fc4000bf86340 */
[----:B------:R-:W-:Y:S01]  /*05b0*/  @P2 IADD3 R7, R7, 0x1, RZ ;  /* 0x0000000107072810 */ /* 0x000fe20007ffe0ff */
[----:B------:R-:W-:Y:S01]  /*05c0*/  IMAD R70, R86, 0x28, RZ ;  /* 0x0000002856467824 */ /* 0x000fe200078e02ff */
[----:B------:R-:W-:Y:S02]  /*05d0*/  ISETP.GT.U32.OR P4, PT, R65, 0x27f, P4 ;  /* 0x0000027f4100780c */ /* 0x000fe40002784470 */
[----:B------:R-:W-:Y:S02]  /*05e0*/  @!P5 IADD3 R7, -R7, RZ, RZ ;  /* 0x000000ff0707d210 */ /* 0x000fe40007ffe1ff */
[----:B------:R-:W-:Y:S02]  /*05f0*/  ISETP.GE.U32.AND P2, PT, R60, UR14, PT ;  /* 0x0000000e3c007c0c */ /* 0x000fe4000bf46070 */
[----:B------:R-:W-:Y:S02]  /*0600*/  SEL R7, R9, R7, !P0 ;  /* 0x0000000709077207 */ /* 0x000fe40004000000 */
[----:B------:R-:W-:-:S02]  /*0610*/  SHF.R.S32.HI R9, RZ, 0x1f, R66 ;  /* 0x0000001fff097819 */ /* 0x000fc40000011442 */
[----:B------:R-:W-:Y:S02]  /*0620*/  IADD3 R88, P0, R66, R70, RZ ;  /* 0x0000004642587210 */ /* 0x000fe40007f1e0ff */
[----:B------:R-:W-:Y:S01]  /*0630*/  SHF.R.S32.HI R6, RZ, 0x1f, R7 ;  /* 0x0000001fff067819 */ /* 0x000fe20000011407 */
[----:B------:R-:W3:Y:S01]  /*0640*/  @!P4 LDC.64 R14, c[0x0][0x288] ;  /* 0x0000a200ff0ecb82 */ /* 0x000ee20000000a00 */
[----:B------:R-:W-:Y:S02]  /*0650*/  LEA.HI.X.SX32 R89, R70, R9, 0x1, P0 ;  /* 0x0000000946597211 */ /* 0x000fe400000f0eff */
[----:B------:R-:W-:Y:S01]  /*0660*/  ISETP.GE.U32.AND P0, PT, R61, UR14, PT ;  /* 0x0000000e3d007c0c */ /* 0x000fe2000bf06070 */
[----:B------:R-:W-:Y:S01]  /*0670*/  IMAD R6, R6, UR12, RZ ;  /* 0x0000000c06067c24 */ /* 0x000fe2000f8e02ff */
[----:B------:R-:W-:Y:S01]  /*0680*/  ISETP.GE.AND.EX P2, PT, R48, UR15, PT, P2 ;  /* 0x0000000f30007c0c */ /* 0x000fe2000bf46320 */
[----:B------:R-:W-:Y:S01]  /*0690*/  IMAD.WIDE.U32 R88, R7, UR12, R88 ;  /* 0x0000000c07587c25 */ /* 0x000fe2000f8e0058 */
[----:B------:R-:W-:Y:S01]  /*06a0*/  ISETP.GE.AND.EX P0, PT, R49, UR15, PT, P0 ;  /* 0x0000000f31007c0c */ /* 0x000fe2000bf06300 */
[----:B------:R-:W4:Y:S01]  /*06b0*/  @!P4 LDC.64 R20, c[0x0][0x230] ;  /* 0x00008c00ff14cb82 */ /* 0x000f220000000a00 */
[----:B------:R-:W-:Y:S01]  /*06c0*/  ISETP.GT.U32.OR P2, PT, R65, 0x27f, P2 ;  /* 0x0000027f4100780c */ /* 0x000fe20001744470 */
[----:B------:R-:W-:Y:S01]  /*06d0*/  IMAD R91, R7, UR13, R6 ;  /* 0x0000000d075b7c24 */ /* 0x000fe2000f8e0206 */
[----:B------:R-:W-:Y:S01]  /*06e0*/  ISETP.GT.U32.OR P0, PT, R65, 0x27f, P0 ;  /* 0x0000027f4100780c */ /* 0x000fe20000704470 */
[----:B-1----:R-:W-:Y:S01]  /*06f0*/  @P1 IMAD R6, R51, R16, RZ ;  /* 0x0000001033061224 */ /* 0x002fe200078e02ff */
[----:B------:R-:W-:-:S02]  /*0700*/  @P1 MOV R90, R88 ;  /* 0x00000058005a1202 */ /* 0x000fc40000000f00 */
[----:B------:R-:W-:Y:S01]  /*0710*/  IADD3 R91, R89, R91, RZ ;  /* 0x0000005b595b7210 */ /* 0x000fe20007ffe0ff */
[----:B------:R-:W-:Y:S01]  /*0720*/  @P1 IMAD R17, R63, R17, R6 ;  /* 0x000000113f111224 */ /* 0x000fe200078e0206 */
[----:B------:R-:W1:Y:S01]  /*0730*/  @!P4 LDC.64 R12, c[0x0][0x228] ;  /* 0x00008a00ff0ccb82 */ /* 0x000e620000000a00 */
[----:B------:R-:W-:Y:S01]  /*0740*/  ISETP.GE.U32.AND P3, PT, R59, UR14, PT ;  /* 0x0000000e3b007c0c */ /* 0x000fe2000bf66070 */
[----:B------:R-:W-:-:S04]  /*0750*/  @P1 IMAD.WIDE.U32 R6, R63, R16, R90 ;  /* 0x000000103f061225 */ /* 0x000fc800078e005a */
[----:B---3--:R-:W-:Y:S02]  /*0760*/  @!P4 IMAD R16, R50, R14, RZ ;  /* 0x0000000e3210c224 */ /* 0x008fe400078e02ff */
[----:B------:R-:W3:Y:S01]  /*0770*/  @!P0 LDC.64 R10, c[0x0][0x288] ;  /* 0x0000a200ff0a8b82 */ /* 0x000ee20000000a00 */
[----:B------:R-:W-:Y:S02]  /*0780*/  @P1 IADD3 R17, R7, R17, RZ ;  /* 0x0000001107111210 */ /* 0x000fe40007ffe0ff */
[C---:B------:R-:W-:Y:S02]  /*0790*/  @P1 SHF.L.U32 R7, R6.reuse, 0x2, RZ ;  /* 0x0000000206071819 */ /* 0x040fe400000006ff */
[----:B------:R-:W-:Y:S02]  /*07a0*/  @P1 SHF.L.U64.HI R26, R6, 0x2, R17 ;  /* 0x00000002061a1819 */ /* 0x000fe40000010211 */
[C---:B--2---:R-:W-:Y:S01]  /*07b0*/  @P1 IADD3 R72, P6, R7.reuse, R72, RZ ;  /* 0x0000004807481210 */ /* 0x044fe20007fde0ff */
[----:B------:R-:W2:Y:S01]  /*07c0*/  @!P2 LDC.64 R8, c[0x0][0x288] ;  /* 0x0000a200ff08ab82 */ /* 0x000ea20000000a00 */
[----:B0-----:R-:W-:Y:S01]  /*07d0*/  @P1 IADD3 R18, P5, R7, R18, RZ ;  /* 0x0000001207121210 */ /* 0x001fe20007fbe0ff */
[----:B------:R-:W-:Y:S01]  /*07e0*/  @!P4 IMAD R7, R62, R15, R16 ;  /* 0x0000000f3e07c224 */ /* 0x000fe200078e0210 */
[----:B------:R-:W-:-:S02]  /*07f0*/  @!P4 MOV R16, R88 ;  /* 0x000000580010c202 */ /* 0x000fc40000000f00 */
[----:B------:R-:W-:Y:S02]  /*0800*/  @!P4 MOV R17, R91 ;  /* 0x0000005b0011c202 */ /* 0x000fe40000000f00 */
[C---:B------:R-:W-:Y:S01]  /*0810*/  @P1 IADD3.X R73, R26.reuse, R73, RZ, P6, !PT ;  /* 0x000000491a491210 */ /* 0x040fe200037fe4ff */
[----:B------:R-:W0:Y:S01]  /*0820*/  @!P0 LDC.64 R22, c[0x0][0x230] ;  /* 0x00008c00ff168b82 */ /* 0x000e220000000a00 */
[----:B------:R-:W-:Y:S01]  /*0830*/  @P1 IADD3.X R19, R26, R19, RZ, P5, !PT ;  /* 0x000000131a131210 */ /* 0x000fe20002ffe4ff */
[----:B------:R-:W-:Y:S01]  /*0840*/  @!P4 IMAD.WIDE.U32 R14, R62, R14, R16 ;  /* 0x0000000e3e0ec225 */ /* 0x000fe200078e0010 */
[----:B------:R-:W-:-:S04]  /*0850*/  SHF.R.S32.HI R6, RZ, 0x1f, R59 ;  /* 0x0000001fff067819 */ /* 0x000fc8000001143b */
[----:B------:R-:W-:Y:S01]  /*0860*/  @!P4 IADD3 R15, R15, R7, RZ ;  /* 0x000000070f0fc210 */ /* 0x000fe20007ffe0ff */
[----:B------:R-:W0:Y:S01]  /*0870*/  @!P0 LDC.64 R24, c[0x0][0x228] ;  /* 0x00008a00ff188b82 */ /* 0x000e220000000a00 */
[C---:B------:R-:W-:Y:S01]  /*0880*/  @!P4 SHF.L.U32 R7, R14.reuse, 0x2, RZ ;  /* 0x000000020e07c819 */ /* 0x040fe200000006ff */
[----:B---3--:R-:W-:Y:S01]  /*0890*/  @!P0 IMAD R26, R49, R10, RZ ;  /* 0x0000000a311a8224 */ /* 0x008fe200078e02ff */
[----:B------:R-:W-:Y:S02]  /*08a0*/  @!P4 SHF.L.U64.HI R16, R14, 0x2, R15 ;  /* 0x000000020e10c819 */ /* 0x000fe4000001020f */
[----:B------:R-:W-:Y:S02]  /*08b0*/  @!P0 MOV R14, R88 ;  /* 0x00000058000e8202 */ /* 0x000fe40000000f00 */
[----:B------:R-:W-:Y:S01]  /*08c0*/  @!P0 MOV R15, R91 ;  /* 0x0000005b000f8202 */ /* 0x000fe20000000f00 */
[----:B--2---:R-:W-:Y:S01]  /*08d0*/  @!P2 IMAD R17, R48, R8, RZ ;  /* 0x000000083011a224 */ /* 0x004fe200078e02ff */
[C---:B----4-:R-:W-:Y:S01]  /*08e0*/  @!P4 IADD3 R20, P5, R7.reuse, R20, RZ ;  /* 0x000000140714c210 */ /* 0x050fe20007fbe0ff */
[----:B------:R-:W2:Y:S01]  /*08f0*/  @!P2 LDC.64 R30, c[0x0][0x228] ;  /* 0x00008a00ff1eab82 */ /* 0x000ea20000000a00 */
[----:B-1----:R-:W-:Y:S01]  /*0900*/  @!P4 IADD3 R12, P6, R7, R12, RZ ;  /* 0x0000000c070cc210 */ /* 0x002fe20007fde0ff */
[C---:B------:R-:W-:Y:S01]  /*0910*/  @!P0 IMAD R7, R61.reuse, R11, R26 ;  /* 0x0000000b3d078224 */ /* 0x040fe200078e021a */
[C---:B------:R-:W-:Y:S01]  /*0920*/  @!P4 IADD3.X R21, R16.reuse, R21, RZ, P5, !PT ;  /* 0x000000151015c210 */ /* 0x040fe20002ffe4ff */
[----:B------:R-:W-:Y:S01]  /*0930*/  @!P0 IMAD.WIDE.U32 R10, R61, R10, R14 ;  /* 0x0000000a3d0a8225 */ /* 0x000fe200078e000e */
[----:B------:R-:W-:-:S02]  /*0940*/  @!P4 IADD3.X R13, R16, R13, RZ, P6, !PT ;  /* 0x0000000d100dc210 */ /* 0x000fc400037fe4ff */
[----:B------:R-:W-:Y:S01]  /*0950*/  @!P2 MOV R16, R88 ;  /* 0x000000580010a202 */ /* 0x000fe20000000f00 */
[----:B------:R-:W-:Y:S01]  /*0960*/  @!P2 IMAD R27, R60, R9, R17 ;  /* 0x000000093c1ba224 */ /* 0x000fe200078e0211 */
[----:B------:R-:W-:Y:S01]  /*0970*/  @!P2 MOV R17, R91 ;  /* 0x0000005b0011a202 */ /* 0x000fe20000000f00 */
[----:B------:R1:W5:Y:S01]  /*0980*/  @!P4 LDG.E.64 R42, desc[UR8][R20.64] ;  /* 0x00000008142ac981 */ /* 0x000362000c1e1b00 */
[----:B------:R-:W-:Y:S02]  /*0990*/  ISETP.GE.AND.EX P3, PT, R6, UR15, PT, P3 ;  /* 0x0000000f06007c0c */ /* 0x000fe4000bf66330 */
[----:B------:R-:W-:Y:S01]  /*09a0*/  @!P0 IADD3 R11, R11, R7, RZ ;  /* 0x000000070b0b8210 */ /* 0x000fe20007ffe0ff */
[----:B------:R-:W-:Y:S01]  /*09b0*/  @!P2 IMAD.WIDE.U32 R8, R60, R8, R16 ;  /* 0x000000083c08a225 */ /* 0x000fe200078e0010 */
[----:B------:R-:W-:Y:S01]  /*09c0*/  ISETP.GT.U32.OR P3, PT, R65, 0x27f, P3 ;  /* 0x0000027f4100780c */ /* 0x000fe20001f64470 */
[----:B------:R-:W3:Y:S01]  /*09d0*/  @!P2 LDC.64 R16, c[0x0][0x230] ;  /* 0x00008c00ff10ab82 */ /* 0x000ee20000000a00 */
[----:B------:R-:W-:-:S02]  /*09e0*/  @!P0 SHF.L.U32 R7, R10, 0x2, RZ ;  /* 0x000000020a078819 */ /* 0x000fc400000006ff */
[----:B------:R-:W-:Y:S02]  /*09f0*/  @!P0 SHF.L.U64.HI R10, R10, 0x2, R11 ;  /* 0x000000020a0a8819 */ /* 0x000fe4000001020b */
[C---:B0-----:R-:W-:Y:S02]  /*0a00*/  @!P0 IADD3 R22, P5, R7.reuse, R22, RZ ;  /* 0x0000001607168210 */ /* 0x041fe40007fbe0ff */
[----:B------:R-:W-:Y:S02]  /*0a10*/  @!P0 IADD3 R24, P6, R7, R24, RZ ;  /* 0x0000001807188210 */ /* 0x000fe40007fde0ff */
[----:B------:R-:W-:Y:S02]  /*0a20*/  @!P2 IADD3 R7, R9, R27, RZ ;  /* 0x0000001b0907a210 */ /* 0x000fe40007ffe0ff */
[----:B------:R-:W-:Y:S01]  /*0a30*/  @!P0 IADD3.X R23, R10, R23, RZ, P5, !PT ;  /* 0x000000170a178210 */ /* 0x000fe20002ffe4ff */
[----:B------:R-:W0:Y:S01]  /*0a40*/  @!P3 LDC.64 R14, c[0x0][0x288] ;  /* 0x0000a200ff0ebb82 */ /* 0x000e220000000a00 */
[----:B------:R-:W-:-:S02]  /*0a50*/  @!P2 SHF.L.U64.HI R34, R8, 0x2, R7 ;  /* 0x000000020822a819 */ /* 0x000fc40000010207 */
[----:B------:R-:W-:Y:S02]  /*0a60*/  @!P0 IADD3.X R25, R10, R25, RZ, P6, !PT ;  /* 0x000000190a198210 */ /* 0x000fe400037fe4ff */
[----:B------:R-:W-:Y:S02]  /*0a70*/  CS2R R10, SRZ ;  /* 0x00000000000a7805 */ /* 0x000fe4000001ff00 */
[----:B------:R-:W-:Y:S02]  /*0a80*/  SHF.R.S32.HI R7, RZ, 0x1f, R58 ;  /* 0x0000001fff077819 */ /* 0x000fe4000001143a */
[----:B------:R-:W-:Y:S01]  /*0a90*/  ISETP.GE.U32.AND P5, PT, R58, UR14, PT ;  /* 0x0000000e3a007c0c */ /* 0x000fe2000bfa6070 */
[----:B------:R-:W4:Y:S01]  /*0aa0*/  @!P3 LDC.64 R28, c[0x0][0x230] ;  /* 0x00008c00ff1cbb82 */ /* 0x000f220000000a00 */
[----:B------:R-:W-:Y:S01]  /*0ab0*/  @!P2 SHF.L.U32 R27, R8, 0x2, RZ ;  /* 0x00000002081ba819 */ /* 0x000fe200000006ff */
[----:B------:R2:W5:Y:S01]  /*0ac0*/  @!P4 LDG.E.64 R10, desc[UR8][R12.64] ;  /* 0x000000080c0ac981 */ /* 0x000562000c1e1b00 */
[----:B------:R-:W-:-:S04]  /*0ad0*/  ISETP.GE.AND.EX P5, PT, R7, UR15, PT, P5 ;  /* 0x0000000f07007c0c */ /* 0x000fc8000bfa6350 */
[----:B------:R-:W-:Y:S02]  /*0ae0*/  ISETP.GT.U32.OR P4, PT, R65, 0x27f, P5 ;  /* 0x0000027f4100780c */ /* 0x000fe40002f84470 */
[----:B------:R-:W-:Y:S02]  /*0af0*/  CS2R R40, SRZ ;  /* 0x0000000000287805 */ /* 0x000fe4000001ff00 */
[----:B------:R-:W-:Y:S01]  /*0b00*/  SHF.R.S32.HI R8, RZ, 0x1f, R57 ;  /* 0x0000001fff087819 */ /* 0x000fe20000011439 */
[----:B-1----:R-:W1:Y:S01]  /*0b10*/  @!P3 LDC.64 R20, c[0x0][0x228] ;  /* 0x00008a00ff14bb82 */ /* 0x002e620000000a00 */
[----:B------:R-:W-:Y:S02]  /*0b20*/  ISETP.GE.U32.AND P5, PT, R57, UR14, PT ;  /* 0x0000000e39007c0c */ /* 0x000fe4000bfa6070 */
[----:B--2---:R-:W-:Y:S02]  /*0b30*/  CS2R R12, SRZ ;  /* 0x00000000000c7805 */ /* 0x004fe4000001ff00 */
[----:B------:R-:W-:Y:S01]  /*0b40*/  SHF.R.S32.HI R9, RZ, 0x1f, R56 ;  /* 0x0000001fff097819 */ /* 0x000fe20000011438 */
[----:B------:R2:W5:Y:S01]  /*0b50*/  @!P0 LDG.E.64 R40, desc[UR8][R22.64] ;  /* 0x0000000816288981 */ /* 0x000562000c1e1b00 */
[----:B------:R-:W-:Y:S01]  /*0b60*/  ISETP.GE.AND.EX P5, PT, R8, UR15, PT, P5 ;  /* 0x0000000f08007c0c */ /* 0x000fe2000bfa6350 */
[----:B0-----:R-:W-:Y:S01]  /*0b70*/  @!P3 IMAD R26, R6, R14, RZ ;  /* 0x0000000e061ab224 */ /* 0x001fe200078e02ff */
[----:B------:R-:W-:Y:S01]  /*0b80*/  ISETP.GE.U32.AND P6, PT, R56, UR14, PT ;  /* 0x0000000e38007c0c */ /* 0x000fe2000bfc6070 */
[----:B------:R0:W5:Y:S01]  /*0b90*/  @!P0 LDG.E.64 R12, desc[UR8][R24.64] ;  /* 0x00000008180c8981 */ /* 0x000162000c1e1b00 */
[----:B------:R-:W1:Y:S01]  /*0ba0*/  @!P4 LDC.64 R36, c[0x0][0x288] ;  /* 0x0000a200ff24cb82 */ /* 0x000e620000000a00 */
[----:B------:R-:W-:-:S02]  /*0bb0*/  ISETP.GT.U32.OR P5, PT, R65, 0x27f, P5 ;  /* 0x0000027f4100780c */ /* 0x000fc40002fa4470 */
[----:B--2---:R-:W-:Y:S02]  /*0bc0*/  @!P3 MOV R22, R88 ;  /* 0x000000580016b202 */ /* 0x004fe40000000f00 */
[----:B------:R-:W-:Y:S01]  /*0bd0*/  @!P3 MOV R23, R91 ;  /* 0x0000005b0017b202 */ /* 0x000fe20000000f00 */
[----:B------:R-:W-:Y:S01]  /*0be0*/  @!P3 IMAD R35, R59, R15, R26 ;  /* 0x0000000f3b23b224 */ /* 0x000fe200078e021a */
[----:B------:R-:W-:Y:S01]  /*0bf0*/  ISETP.GE.AND.EX P6, PT, R9, UR15, PT, P6 ;  /* 0x0000000f09007c0c */ /* 0x000fe2000bfc6360 */
[----:B0-----:R-:W0:Y:S01]  /*0c00*/  @!P4 LDC.64 R24, c[0x0][0x228] ;  /* 0x00008a00ff18cb82 */ /* 0x001e220000000a00 */
[----:B---3--:R-:W-:Y:S01]  /*0c10*/  @!P2 IADD3 R16, P0, R27, R16, RZ ;  /* 0x000000101b10a210 */ /* 0x008fe20007f1e0ff */
[----:B------:R-:W-:Y:S01]  /*0c20*/  @!P3 IMAD.WIDE.U32 R14, R59, R14, R22 ;  /* 0x0000000e3b0eb225 */ /* 0x000fe200078e0016 */
[----:B------:R-:W-:Y:S02]  /*0c30*/  ISETP.GT.U32.OR P6, PT, R65, 0x27f, P6 ;  /* 0x0000027f4100780c */ /* 0x000fe400037c4470 */
[----:B------:R-:W-:-:S02]  /*0c40*/  @!P2 IADD3.X R17, R34, R17, RZ, P0, !PT ;  /* 0x000000112211a210 */ /* 0x000fc400007fe4ff */
[----:B------:R-:W-:Y:S01]  /*0c50*/  @!P2 IADD3 R30, P0, R27, R30, RZ ;  /* 0x0000001e1b1ea210 */ /* 0x000fe20007f1e0ff */
[----:B------:R-:W2:Y:S01]  /*0c60*/  @!P5 LDC.64 R32, c[0x0][0x288] ;  /* 0x0000a200ff20db82 */ /* 0x000ea20000000a00 */
[----:B------:R-:W-:Y:S02]  /*0c70*/  @!P3 IADD3 R15, R15, R35, RZ ;  /* 0x000000230f0fb210 */ /* 0x000fe40007ffe0ff */
[----:B------:R-:W-:Y:S02]  /*0c80*/  @!P3 SHF.L.U32 R35, R14, 0x2, RZ ;  /* 0x000000020e23b819 */ /* 0x000fe400000006ff */
[----:B------:R-:W-:Y:S02]  /*0c90*/  @!P2 IADD3.X R31, R34, R31, RZ, P0, !PT ;  /* 0x0000001f221fa210 */ /* 0x000fe400007fe4ff */
[----:B------:R-:W-:Y:S01]  /*0ca0*/  @!P3 SHF.L.U64.HI R38, R14, 0x2, R15 ;  /* 0x000000020e26b819 */ /* 0x000fe2000001020f */
[----:B------:R-:W3:Y:S01]  /*0cb0*/  @!P4 LDC.64 R26, c[0x0][0x230] ;  /* 0x00008c00ff1acb82 */ /* 0x000ee20000000a00 */
[----:B----4-:R-:W-:Y:S01]  /*0cc0*/  @!P3 IADD3 R28, P0, R35, R28, RZ ;  /* 0x0000001c231cb210 */ /* 0x010fe20007f1e0ff */
[----:B-1----:R-:W-:-:S03]  /*0cd0*/  @!P4 IMAD R22, R7, R36, RZ ;  /* 0x000000240716c224 */ /* 0x002fc600078e02ff */
[----:B------:R-:W-:Y:S02]  /*0ce0*/  @!P3 IADD3.X R29, R38, R29, RZ, P0, !PT ;  /* 0x0000001d261db210 */ /* 0x000fe400007fe4ff */
[----:B------:R-:W-:Y:S01]  /*0cf0*/  @!P3 IADD3 R20, P0, R35, R20, RZ ;  /* 0x000000142314b210 */ /* 0x000fe20007f1e0ff */
[----:B------:R-:W1:Y:S01]  /*0d00*/  @!P6 LDC.64 R14, c[0x0][0x288] ;  /* 0x0000a200ff0eeb82 */ /* 0x000e620000000a00 */
[----:B------:R-:W-:Y:S01]  /*0d10*/  @!P4 IMAD R39, R58, R37, R22 ;  /* 0x000000253a27c224 */ /* 0x000fe200078e0216 */
[----:B------:R-:W-:Y:S02]  /*0d20*/  @!P4 MOV R22, R88 ;  /* 0x000000580016c202 */ /* 0x000fe40000000f00 */
[----:B------:R-:W-:-:S04]  /*0d30*/  @!P4 MOV R23, R91 ;  /* 0x0000005b0017c202 */ /* 0x000fc80000000f00 */
[----:B------:R-:W4:Y:S01]  /*0d40*/  LDC.64 R34, c[0x0][0x248] ;  /* 0x00009200ff227b82 */ /* 0x000f220000000a00 */
[----:B------:R-:W-:Y:S01]  /*0d50*/  @!P4 IMAD.WIDE.U32 R36, R58, R36, R22 ;  /* 0x000000243a24c225 */ /* 0x000fe200078e0016 */
[----:B------:R-:W-:-:S04]  /*0d60*/  @!P3 IADD3.X R21, R38, R21, RZ, P0, !PT ;  /* 0x000000152615b210 */ /* 0x000fc800007fe4ff */
[----:B------:R-:W-:Y:S02]  /*0d70*/  @!P4 IADD3 R37, R37, R39, RZ ;  /* 0x000000272525c210 */ /* 0x000fe40007ffe0ff */
[----:B------:R-:W-:Y:S01]  /*0d80*/  @!P4 SHF.L.U32 R39, R36, 0x2, RZ ;  /* 0x000000022427c819 */ /* 0x000fe200000006ff */
[----:B--2---:R-:W-:Y:S01]  /*0d90*/  @!P5 IMAD R44, R8, R32, RZ ;  /* 0x00000020082cd224 */ /* 0x004fe200078e02ff */
[----:B------:R-:W-:Y:S01]  /*0da0*/  @!P4 SHF.L.U64.HI R38, R36, 0x2, R37 ;  /* 0x000000022426c819 */ /* 0x000fe20000010225 */
[----:B------:R-:W2:Y:S01]  /*0db0*/  @!P5 LDC.64 R22, c[0x0][0x230] ;  /* 0x00008c00ff16db82 */ /* 0x000ea20000000a00 */
[----:B------:R-:W-:Y:S02]  /*0dc0*/  @!P5 MOV R36, R88 ;  /* 0x000000580024d202 */ /* 0x000fe40000000f00 */
[----:B------:R-:W-:Y:S02]  /*0dd0*/  @!P5 MOV R37, R91 ;  /* 0x0000005b0025d202 */ /* 0x000fe40000000f00 */
[----:B---3--:R-:W-:Y:S01]  /*0de0*/  @!P4 IADD3 R26, P0, R39, R26, RZ ;  /* 0x0000001a271ac210 */ /* 0x008fe20007f1e0ff */
[----:B------:R-:W-:-:S02]  /*0df0*/  @!P5 IMAD R53, R57, R33, R44 ;  /* 0x000000213935d224 */ /* 0x000fc400078e022c */
[----:B------:R-:W-:Y:S01]  /*0e00*/  @!P5 IMAD.WIDE.U32 R32, R57, R32, R36 ;  /* 0x000000203920d225 */ /* 0x000fe200078e0024 */
[----:B------:R-:W-:Y:S01]  /*0e10*/  @!P4 IADD3.X R27, R38, R27, RZ, P0, !PT ;  /* 0x0000001b261bc210 */ /* 0x000fe200007fe4ff */
[----:B------:R-:W3:Y:S01]  /*0e20*/  @!P5 LDC.64 R68, c[0x0][0x228] ;  /* 0x00008a00ff44db82 */ /* 0x000ee20000000a00 */
[----:B0-----:R-:W-:Y:S01]  /*0e30*/  @!P4 IADD3 R24, P0, R39, R24, RZ ;  /* 0x000000182718c210 */ /* 0x001fe20007f1e0ff */
[----:B-1----:R-:W-:Y:S02]  /*0e40*/  @!P6 IMAD R39, R9, R14, RZ ;  /* 0x0000000e0927e224 */ /* 0x002fe400078e02ff */
[----:B----4-:R-:W-:Y:S01]  /*0e50*/  IMAD.WIDE R34, R64, 0x8, R34 ;  /* 0x0000000840227825 */ /* 0x010fe200078e0222 */
[----:B------:R-:W-:Y:S02]  /*0e60*/  @!P5 IADD3 R33, R33, R53, RZ ;  /* 0x000000352121d210 */ /* 0x000fe40007ffe0ff */
[----:B------:R-:W-:Y:S01]  /*0e70*/  @!P4 IADD3.X R25, R38, R25, RZ, P0, !PT ;  /* 0x000000192619c210 */ /* 0x000fe200007fe4ff */
[----:B------:R-:W-:Y:S01]  /*0e80*/  @!P6 IMAD R53, R56, R15, R39 ;  /* 0x0000000f3835e224 */ /* 0x000fe200078e0227 */
[----:B------:R-:W0:Y:S01]  /*0e90*/  @!P6 LDC.64 R46, c[0x0][0x230] ;  /* 0x00008c00ff2eeb82 */ /* 0x000e220000000a00 */
[----:B------:R1:W4:Y:S01]  /*0ea0*/  LDG.E.64 R38, desc[UR8][R34.64] ;  /* 0x0000000822267981 */ /* 0x000322000c1e1b00 */
[----:B------:R-:W-:-:S02]  /*0eb0*/  @!P5 SHF.L.U32 R37, R32, 0x2, RZ ;  /* 0x000000022025d819 */ /* 0x000fc400000006ff */
[----:B------:R-:W-:-:S04]  /*0ec0*/  @!P5 SHF.L.U64.HI R36, R32, 0x2, R33 ;  /* 0x000000022024d819 */ /* 0x000fc80000010221 */
[----:B------:R-:W1:Y:S01]  /*0ed0*/  @!P6 LDC.64 R44, c[0x0][0x228] ;  /* 0x00008a00ff2ceb82 */ /* 0x000e620000000a00 */
[----:B------:R-:W-:Y:S02]  /*0ee0*/  @!P6 MOV R32, R88 ;  /* 0x000000580020e202 */ /* 0x000fe40000000f00 */
[----:B------:R-:W-:Y:S02]  /*0ef0*/  @!P6 MOV R33, R91 ;  /* 0x0000005b0021e202 */ /* 0x000fe40000000f00 */
[----:B--2---:R-:W-:Y:S01]  /*0f00*/  @!P5 IADD3 R22, P0, R37, R22, RZ ;  /* 0x000000162516d210 */ /* 0x004fe20007f1e0ff */
[----:B------:R-:W-:-:S03]  /*0f10*/  @!P6 IMAD.WIDE.U32 R14, R56, R14, R32 ;  /* 0x0000000e380ee225 */ /* 0x000fc600078e0020 */
[----:B------:R-:W-:Y:S02]  /*0f20*/  @!P5 IADD3.X R23, R36, R23, RZ, P0, !PT ;  /* 0x000000172417d210 */ /* 0x000fe400007fe4ff */
[----:B---3--:R-:W-:Y:S02]  /*0f30*/  @!P5 IADD3 R68, P0, R37, R68, RZ ;  /* 0x000000442544d210 */ /* 0x008fe40007f1e0ff */
[----:B------:R-:W-:Y:S02]  /*0f40*/  @!P6 IADD3 R33, R15, R53, RZ ;  /* 0x000000350f21e210 */ /* 0x000fe40007ffe0ff */
[----:B------:R-:W-:Y:S02]  /*0f50*/  @!P6 SHF.L.U32 R15, R14, 0x2, RZ ;  /* 0x000000020e0fe819 */ /* 0x000fe400000006ff */
[----:B------:R-:W-:Y:S02]  /*0f60*/  @!P5 IADD3.X R69, R36, R69, RZ, P0, !PT ;  /* 0x000000452445d210 */ /* 0x000fe400007fe4ff */
[----:B------:R-:W-:-:S02]  /*0f70*/  @!P6 SHF.L.U64.HI R14, R14, 0x2, R33 ;  /* 0x000000020e0ee819 */ /* 0x000fc40000010221 */
[----:B0-----:R-:W-:-:S04]  /*0f80*/  @!P6 IADD3 R46, P0, R15, R46, RZ ;  /* 0x0000002e0f2ee210 */ /* 0x001fc80007f1e0ff */
[C---:B------:R-:W-:Y:S02]  /*0f90*/  @!P6 IADD3.X R47, R14.reuse, R47, RZ, P0, !PT ;  /* 0x0000002f0e2fe210 */ /* 0x040fe400007fe4ff */
[----:B-1----:R-:W-:Y:S02]  /*0fa0*/  @!P6 IADD3 R44, P0, R15, R44, RZ ;  /* 0x0000002c0f2ce210 */ /* 0x002fe40007f1e0ff */
[----:B------:R-:W-:Y:S02]  /*0fb0*/  CS2R R34, SRZ ;  /* 0x0000000000227805 */ /* 0x000fe4000001ff00 */
[----:B------:R-:W-:Y:S02]  /*0fc0*/  @!P6 IADD3.X R45, R14, R45, RZ, P0, !PT ;  /* 0x0000002d0e2de210 */ /* 0x000fe400007fe4ff */
[----:B------:R-:W-:Y:S02]  /*0fd0*/  CS2R R14, SRZ ;  /* 0x00000000000e7805 */ /* 0x000fe4000001ff00 */
[----:B------:R0:W5:Y:S04]  /*0fe0*/  @!P2 LDG.E.64 R34, desc[UR8][R16.64] ;  /* 0x000000081022a981 */ /* 0x000168000c1e1b00 */
[----:B------:R1:W5:Y:S01]  /*0ff0*/  @P1 LDG.E.64 R14, desc[UR8][R18.64] ;  /* 0x00000008120e1981 */ /* 0x000362000c1e1b00 */
[----:B0-----:R-:W-:-:S02]  /*1000*/  CS2R R16, SRZ ;  /* 0x0000000000107805 */ /* 0x001fc4000001ff00 */
[----:B-1----:R-:W-:-:S04]  /*1010*/  CS2R R18, SRZ ;  /* 0x0000000000127805 */ /* 0x002fc8000001ff00 */
[----:B------:R0:W5:Y:S04]  /*1020*/  @!P2 LDG.E.64 R16, desc[UR8][R30.64] ;  /* 0x000000081e10a981 */ /* 0x000168000c1e1b00 */
[----:B------:R1:W5:Y:S01]  /*1030*/  @!P3 LDG.E.64 R18, desc[UR8][R20.64] ;  /* 0x000000081412b981 */ /* 0x000362000c1e1b00 */
[----:B0-----:R-:W-:Y:S02]  /*1040*/  CS2R R30, SRZ ;  /* 0x00000000001e7805 */ /* 0x001fe4000001ff00 */
[----:B-1----:R-:W-:Y:S02]  /*1050*/  CS2R R20, SRZ ;  /* 0x0000000000147805 */ /* 0x002fe4000001ff00 */
[----:B------:R-:W-:Y:S02]  /*1060*/  CS2R R36, SRZ ;  /* 0x0000000000247805 */ /* 0x000fe4000001ff00 */
[----:B------:R0:W5:Y:S04]  /*1070*/  @!P4 LDG.E.64 R30, desc[UR8][R26.64] ;  /* 0x000000081a1ec981 */ /* 0x000168000c1e1b00 */
[----:B------:R1:W5:Y:S04]  /*1080*/  @!P4 LDG.E.64 R20, desc[UR8][R24.64] ;  /* 0x000000081814c981 */ /* 0x000368000c1e1b00 */
[----:B------:R-:W5:Y:S01]  /*1090*/  @P1 LDG.E.64 R36, desc[UR8][R72.64] ;  /* 0x0000000848241981 */ /* 0x000f62000c1e1b00 */
[----:B0-----:R-:W-:-:S02]  /*10a0*/  CS2R R26, SRZ ;  /* 0x00000000001a7805 */ /* 0x001fc4000001ff00 */
[----:B-1----:R-:W-:-:S04]  /*10b0*/  CS2R R24, SRZ ;  /* 0x0000000000187805 */ /* 0x002fc8000001ff00 */
[----:B------:R-:W5:Y:S04]  /*10c0*/  @!P6 LDG.E.64 R26, desc[UR8][R46.64] ;  /* 0x000000082e1ae981 */ /* 0x000f68000c1e1b00 */
[----:B------:R-:W5:Y:S01]  /*10d0*/  @!P6 LDG.E.64 R24, desc[UR8][R44.64] ;  /* 0x000000082c18e981 */ /* 0x000f62000c1e1b00 */
[----:B------:R-:W-:Y:S02]  /*10e0*/  MOV R67, 0x3f800000 ;  /* 0x3f80000000437802 */ /* 0x000fe40000000f00 */
[----:B------:R-:W-:-:S06]  /*10f0*/  CS2R R32, SRZ ;  /* 0x0000000000207805 */ /* 0x000fcc000001ff00 */
[----:B------:R0:W5:Y:S02]  /*1100*/  @!P3 LDG.E.64 R32, desc[UR8][R28.64] ;  /* 0x000000081c20b981 */ /* 0x000164000c1e1b00 */
[----:B0-----:R-:W-:Y:S01]  /*1110*/  CS2R R28, SRZ ;  /* 0x00000000001c7805 */ /* 0x001fe2000001ff00 */
[----:B------:R-:W-:Y:S05]  /*1120*/  BSSY B0, `(.L_x_1646) ;  /* 0x000001e000007945 */ /* 0x000fea0003800000 */
[----:B------:R0:W5:Y:S01]  /*1130*/  @!P5 LDG.E.64 R28, desc[UR8][R22.64] ;  /* 0x00000008161cd981 */ /* 0x000162000c1e1b00 */
[----:B------:R-:W-:Y:S02]  /*1140*/  MOV R53, RZ ;  /* 0x000000ff00357202 */ /* 0x000fe40000000f00 */
[----:B0-----:R-:W-:-:S06]  /*1150*/  CS2R R22, SRZ ;  /* 0x0000000000167805 */ /* 0x001fcc000001ff00 */
[----:B------:R0:W5:Y:S02]  /*1160*/  @!P5 LDG.E.64 R22, desc[UR8][R68.64] ;  /* 0x000000084416d981 */ /* 0x000164000c1e1b00 */
[----:B0-----:R-:W-:Y:S01]  /*1170*/  CS2R R68, SRZ ;  /* 0x0000000000447805 */ /* 0x001fe2000001ff00 */
[----:B----4-:R-:W-:-:S05]  /*1180*/  FFMA.FTZ R54, -R38, R38, R39 ;  /* 0x0000002626367223 */ /* 0x010fca0000010127 */
[----:B------:R-:W-:-:S13]  /*1190*/  FSETP.GTU.FTZ.AND P0, PT, R54, RZ, PT ;  /* 0x000000ff3600720b */ /* 0x000fda0003f1c000 */
[----:B------:R-:W0:Y:S02]  /*11a0*/  @P0 LDC R39, c[0x0][0x250] ;  /* 0x00009400ff270b82 */ /* 0x000e240000000800 */
[----:B0-----:R-:W-:-:S04]  /*11b0*/  @P0 FADD.FTZ R39, R54, R39 ;  /* 0x0000002736270221 */ /* 0x001fc80000010000 */
        /* <DEDUP_REMOVED lines=10> */
[----:B------:R-:W3:Y:S01]  /*1260*/  LDG.E.U16 R69, desc[UR8][R46.64] ;  /* 0x000000082e457981 */ /* 0x000ee2000c1e1500 */
[----:B--2---:R-:W-:-:S04]  /*1270*/  @P0 LEA R44, P2, R39, R44, 0x1 ;  /* 0x0000002c272c0211 */ /* 0x004fc800078408ff */
[----:B------:R-:W-:Y:S02]  /*1280*/  @P0 LEA.HI.X R45, R39, R45, R68, 0x1, P2 ;  /* 0x0000002d272d0211 */ /* 0x000fe400010f0c44 */
[----:B------:R-:W2:Y:S04]  /*1290*/  LDG.E.U16 R68, desc[UR8][R46.64+0x2] ;  /* 0x000002082e447981 */ /* 0x000ea8000c1e1500 */
[----:B------:R-:W4:Y:S04]  /*12a0*/  @P0 LDG.E.U16 R70, desc[UR8][R44.64] ;  /* 0x000000082c460981 */ /* 0x000f28000c1e1500 */
[----:B------:R-:W4:Y:S01]  /*12b0*/  @P0 LDG.E.U16 R39, desc[UR8][R44.64+0x2] ;  /* 0x000002082c270981 */ /* 0x000f22000c1e1500 */
[----:B---3--:R-:W-:-:S02]  /*12c0*/  SHF.L.U32 R69, R69, 0x10, RZ ;  /* 0x0000001045457819 */ /* 0x008fc400000006ff */
[----:B--2---:R-:W-:Y:S02]  /*12d0*/  SHF.L.U32 R68, R68, 0x10, RZ ;  /* 0x0000001044447819 */ /* 0x004fe400000006ff */
[----:B----4-:R-:W-:Y:S02]  /*12e0*/  @P0 SHF.L.U32 R54, R70, 0x10, RZ ;  /* 0x0000001046360819 */ /* 0x010fe400000006ff */
[----:B------:R-:W-:-:S07]  /*12f0*/  @P0 SHF.L.U32 R53, R39, 0x10, RZ ;  /* 0x0000001027350819 */ /* 0x000fce00000006ff */
.L_x_1647:
[----:B------:R-:W-:Y:S05]  /*1300*/  BSYNC B0 ;  /* 0x0000000000007941 */ /* 0x000fea0003800000 */
.L_x_1646:
[----:B------:R-:W-:Y:S01]  /*1310*/  ISETP.NE.AND P5, PT, RZ, UR10, PT ;  /* 0x0000000aff007c0c */ /* 0x000fe2000bfa5270 */
[C---:B-----5:R-:W-:Y:S01]  /*1320*/  FADD.FTZ R44, -R38.reuse, R36 ;  /* 0x00000024262c7221 */ /* 0x060fe20000010100 */
[C---:B------:R-:W-:Y:S01]  /*1330*/  FADD.FTZ R72, -R38.reuse, R37 ;  /* 0x0000002526487221 */ /* 0x040fe20000010100 */
[C---:B------:R-:W-:Y:S01]  /*1340*/  FADD.FTZ R78, -R38.reuse, R42 ;  /* 0x0000002a264e7221 */ /* 0x040fe20000010100 */
[----:B------:R-:W-:Y:S01]  /*1350*/  FADD.FTZ R70, -R38, R43 ;  /* 0x0000002b26467221 */ /* 0x000fe20000010100 */
[----:B------:R-:W-:Y:S01]  /*1360*/  MOV R42, R14 ;  /* 0x0000000e002a7202 */ /* 0x000fe20000000f00 */
[----:B-1----:R-:W-:Y:S01]  /*1370*/  FMUL.FTZ R73, R44, R67 ;  /* 0x000000432c497220 */ /* 0x002fe20000410000 */
        /* <DEDUP_REMOVED lines=17> */
[----:B-1----:R-:W-:-:S03]  /*1490*/  FADD.FTZ R76, -R46, 1 ;  /* 0x3f8000002e4c7421 */ /* 0x002fc60000010100 */
[----:B------:R-:W-:Y:S01]  /*14a0*/  FMUL.FTZ R42, R47, R74 ;  /* 0x0000004a2f2a7220 */ /* 0x000fe20000410000 */
[----:B------:R-:W-:Y:S01]  /*14b0*/  FFMA.FTZ R76, R39, R76, 1 ;  /* 0x3f800000274c7423 */ /* 0x000fe2000001004c */
[----:B------:R-:W-:-:S04]  /*14c0*/  FMUL.FTZ R39, R15, R46 ;  /* 0x0000002e0f277220 */ /* 0x000fc80000410000 */
[----:B------:R-:W-:-:S07]  /*14d0*/  FMUL.FTZ R39, R39, R76 ;  /* 0x0000004c27277220 */ /* 0x000fce0000410000 */
.L_x_1648:
[----:B------:R-:W-:Y:S01]  /*14e0*/  FMUL.FTZ R44, R42, R69 ;  /* 0x000000452a2c7220 */ /* 0x000fe20000410000 */
[----:B------:R-:W-:Y:S01]  /*14f0*/  MOV R37, R11 ;  /* 0x0000000b00257202 */ /* 0x000fe20000000f00 */
[-C--:B------:R-:W-:Y:S01]  /*1500*/  FMUL.FTZ R71, R78, R67.reuse ;  /* 0x000000434e477220 */ /* 0x080fe20000410000 */
        /* <DEDUP_REMOVED lines=23> */
.L_x_1649:
[----:B------:R-:W-:Y:S01]  /*1680*/  FFMA.FTZ R74, R72, R43, R45 ;  /* 0x0000002b484a7223 */ /* 0x000fe2000001002d */
[----:B------:R-:W-:Y:S01]  /*1690*/  FMUL.FTZ R46, R36, R69 ;  /* 0x00000045242e7220 */ /* 0x000fe20000410000 */
[----:B------:R-:W-:-:S03]  /*16a0*/  FADD.FTZ R45, R43, R44 ;  /* 0x0000002c2b2d7221 */ /* 0x000fc60000010000 */
[----:B------:R-:W-:Y:S01]  /*16b0*/  FFMA.FTZ R43, R71, R46, R74 ;  /* 0x0000002e472b7223 */ /* 0x000fe2000001004a */
[----:B------:R-:W-:Y:S01]  /*16c0*/  FADD.FTZ R44, R45, R46 ;  /* 0x0000002e2d2c7221 */ /* 0x000fe20000010000 */
[C---:B------:R-:W-:Y:S01]  /*16d0*/  FADD.FTZ R46, -R38.reuse, R40 ;  /* 0x00000028262e7221 */ /* 0x040fe20000010100 */
[----:B------:R-:W-:Y:S01]  /*16e0*/  FADD.FTZ R74, -R38, R41 ;  /* 0x00000029264a7221 */ /* 0x000fe20000010100 */
[----:B------:R-:W-:Y:S01]  /*16f0*/  MOV R40, R12 ;  /* 0x0000000c00287202 */ /* 0x000fe20000000f00 */
[----:B------:R-:W-:Y:S01]  /*1700*/  FMUL.FTZ R45, R37, R68 ;  /* 0x00000044252d7220 */ /* 0x000fe20000410000 */
[----:B------:R-:W-:Y:S01]  /*1710*/  MOV R41, R13 ;  /* 0x0000000d00297202 */ /* 0x000fe20000000f00 */
        /* <DEDUP_REMOVED lines=21> */
.L_x_1650:
        /* <DEDUP_REMOVED lines=31> */
.L_x_1651:
        /* <DEDUP_REMOVED lines=31> */
.L_x_1652:
        /* <DEDUP_REMOVED lines=31> */
.L_x_1653:
[----:B------:R-:W-:Y:S01]  /*1e40*/  FFMA.FTZ R82, R78, R45, R43 ;  /* 0x0000002d4e527223 */ /* 0x000fe2000001002b */
[----:B------:R-:W-:Y:S01]  /*1e50*/  FMUL.FTZ R46, R30, R69 ;  /* 0x000000451e2e7220 */ /* 0x000fe20000410000 */
[----:B------:R-:W-:Y:S01]  /*1e60*/  FADD.FTZ R47, R45, R44 ;  /* 0x0000002c2d2f7221 */ /* 0x000fe20000010000 */
[----:B------:R-:W-:Y:S02]  /*1e70*/  FMUL.FTZ R45, R31, R68 ;  /* 0x000000441f2d7220 */ /* 0x000fe40000410000 */
[----:B------:R-:W-:Y:S01]  /*1e80*/  FFMA.FTZ R43, R81, R46, R82 ;  /* 0x0000002e512b7223 */ /* 0x000fe20000010052 */
[----:B------:R-:W-:Y:S01]  /*1e90*/  FADD.FTZ R46, R47, R46 ;  /* 0x0000002e2f2e7221 */ /* 0x000fe20000010000 */
[----:B------:R-:W-:Y:S01]  /*1ea0*/  FADD.FTZ R82, -R38, R29 ;  /* 0x0000001d26527221 */ /* 0x000fe20000010100 */
[----:B------:R-:W-:Y:S01]  /*1eb0*/  MOV R29, R23 ;  /* 0x00000017001d7202 */ /* 0x000fe20000000f00 */
[----:B------:R-:W-:Y:S01]  /*1ec0*/  FFMA.FTZ R44, R80, R45, R43 ;  /* 0x0000002d502c7223 */ /* 0x000fe2000001002b */
[----:B------:R-:W-:Y:S01]  /*1ed0*/  FADD.FTZ R43, R45, R46 ;  /* 0x0000002e2d2b7221 */ /* 0x000fe20000010000 */
[----:B------:R-:W-:Y:S01]  /*1ee0*/  FADD.FTZ R46, -R38, R28 ;  /* 0x0000001c262e7221 */ /* 0x000fe20000010100 */
[----:B------:R-:W-:Y:S01]  /*1ef0*/  MOV R28, R22 ;  /* 0x00000016001c7202 */ /* 0x000fe20000000f00 */
[----:B------:R-:W-:-:S02]  /*1f00*/  FMUL.FTZ R82, R82, R67 ;  /* 0x0000004352527220 */ /* 0x000fc40000410000 */
        /* <DEDUP_REMOVED lines=20> */
.L_x_1654:
[----:B------:R-:W-:Y:S01]  /*2050*/  FMUL.FTZ R46, R28, R69 ;  /* 0x000000451c2e7220 */ /* 0x000fe20000410000 */
[----:B------:R-:W-:-:S03]  /*2060*/  FADD.FTZ R84, -R38, R27 ;  /* 0x0000001b26547221 */ /* 0x000fc60000010100 */
[----:B------:R-:W-:Y:S01]  /*2070*/  FFMA.FTZ R45, R83, R46, R44 ;  /* 0x0000002e532d7223 */ /* 0x000fe2000001002c */
[----:B------:R-:W-:Y:S01]  /*2080*/  FADD.FTZ R46, R43, R46 ;  /* 0x0000002e2b2e7221 */ /* 0x000fe20000010000 */
[----:B------:R-:W-:Y:S01]  /*2090*/  FMUL.FTZ R43, R29, R68 ;  /* 0x000000441d2b7220 */ /* 0x000fe20000410000 */
[----:B------:R-:W-:Y:S01]  /*20a0*/  FADD.FTZ R44, -R38, R26 ;  /* 0x0000001a262c7221 */ /* 0x000fe20000010100 */
[----:B------:R-:W-:Y:S01]  /*20b0*/  MOV R38, R24 ;  /* 0x0000001800267202 */ /* 0x000fe20000000f00 */
[----:B------:R-:W-:Y:S01]  /*20c0*/  FMUL.FTZ R84, R84, R67 ;  /* 0x0000004354547220 */ /* 0x000fe20000410000 */
[----:B------:R-:W-:Y:S01]  /*20d0*/  FFMA.FTZ R26, R82, R43, R45 ;  /* 0x0000002b521a7223 */ /* 0x000fe2000001002d */
[----:B------:R-:W-:Y:S01]  /*20e0*/  FADD.FTZ R27, R43, R46 ;  /* 0x0000002e2b1b7221 */ /* 0x000fe20000010000 */
[----:B------:R-:W-:Y:S01]  /*20f0*/  FMUL.FTZ R85, R44, R67 ;  /* 0x000000432c557220 */ /* 0x000fe20000410000 */
        /* <DEDUP_REMOVED lines=20> */
.L_x_1655:
[----:B------:R-:W-:Y:S01]  /*2240*/  FMUL.FTZ R44, R38, R69 ;  /* 0x00000045262c7220 */ /* 0x000fe20000410000 */
[----:B------:R-:W-:Y:S01]  /*2250*/  ISETP.GT.AND P0, PT, R52, 0x1e, PT ;  /* 0x0000001e3400780c */ /* 0x000fe20003f04270 */
[----:B------:R-:W-:Y:S01]  /*2260*/  FFMA.FTZ R46, R73, R42, RZ ;  /* 0x0000002a492e7223 */ /* 0x000fe200000100ff */
[----:B------:R-:W-:Y:S01]  /*2270*/  FADD.FTZ R47, RZ, R42 ;  /* 0x0000002aff2f7221 */ /* 0x000fe20000010000 */
[----:B------:R-:W-:Y:S01]  /*2280*/  FFMA.FTZ R45, R85, R44, R26 ;  /* 0x0000002c552d7223 */ /* 0x000fe2000001001a */
[----:B------:R-:W-:Y:S01]  /*2290*/  FADD.FTZ R44, R27, R44 ;  /* 0x0000002c1b2c7221 */ /* 0x000fe20000010000 */
[----:B------:R-:W-:Y:S01]  /*22a0*/  FMUL.FTZ R27, R43, R68 ;  /* 0x000000442b1b7220 */ /* 0x000fe20000410000 */
[----:B------:R-:W-:Y:S01]  /*22b0*/  FFMA.FTZ R42, R71, R36, R46 ;  /* 0x00000024472a7223 */ /* 0x000fe2000001002e */
[----:B------:R-:W-:Y:S01]  /*22c0*/  FADD.FTZ R87, R47, R36 ;  /* 0x000000242f577221 */ /* 0x000fe20000010000 */
[----:B------:R-:W-:Y:S01]  /*22d0*/  FADD.FTZ R36, RZ, R39 ;  /* 0x00000027ff247221 */ /* 0x000fe20000010000 */
[----:B------:R-:W-:Y:S01]  /*22e0*/  FFMA.FTZ R26, R84, R27, R45 ;  /* 0x0000001b541a7223 */ /* 0x000fe2000001002d */
[----:B------:R-:W-:Y:S01]  /*22f0*/  FADD.FTZ R27, R27, R44 ;  /* 0x0000002c1b1b7221 */ /* 0x000fe20000010000 */
[----:B------:R-:W-:Y:S01]  /*2300*/  FFMA.FTZ R47, R72, R39, RZ ;  /* 0x00000027482f7223 */ /* 0x000fe200000100ff */
[----:B------:R-:W-:Y:S01]  /*2310*/  FADD.FTZ R36, R36, R37 ;  /* 0x0000002524247221 */ /* 0x000fe20000010000 */
[----:B------:R-:W-:Y:S01]  /*2320*/  FADD.FTZ R87, R87, R40 ;  /* 0x0000002857577221 */ /* 0x000fe20000010000 */
[----:B------:R-:W0:Y:S01]  /*2330*/  SHFL.DOWN PT, R45, R26, 0x1, 0x1f ;  /* 0x08201f001a2d7f89 */ /* 0x000e2200000e0000 */
[----:B------:R-:W-:Y:S01]  /*2340*/  FFMA.FTZ R42, R75, R40, R42 ;  /* 0x000000284b2a7223 */ /* 0x000fe2000001002a */
[----:B------:R-:W-:Y:S01]  /*2350*/  FFMA.FTZ R47, R70, R37, R47 ;  /* 0x00000025462f7223 */ /* 0x000fe2000001002f */
[----:B------:R-:W-:Y:S01]  /*2360*/  FADD.FTZ R40, R36, R41 ;  /* 0x0000002924287221 */ /* 0x000fe20000010000 */
[----:B------:R-:W1:Y:S01]  /*2370*/  SHFL.DOWN PT, R44, R27, 0x1, 0x1f ;  /* 0x08201f001b2c7f89 */ /* 0x000e6200000e0000 */
[----:B------:R-:W2:Y:S01]  /*2380*/  S2UR UR11, SR_CgaCtaId ;  /* 0x00000000000b79c3 */ /* 0x000ea20000008800 */
        /* <DEDUP_REMOVED lines=9> */
[----:B------:R-:W-:Y:S01]  /*2420*/  UMOV UR6, 0x400 ;  /* 0x0000040000067882 */ /* 0x000fe20000000000 */
[----:B------:R-:W-:Y:S01]  /*2430*/  FADD.FTZ R87, R87, R30 ;  /* 0x0000001e57577221 */ /* 0x000fe20000010000 */
[----:B------:R-:W-:Y:S01]  /*2440*/  UIADD3 UR5, UR6, 0xd0, URZ ;  /* 0x000000d006057890 */ /* 0x000fe2000fffe03f */
[----:B------:R-:W-:Y:S01]  /*2450*/  FFMA.FTZ R47, R80, R31, R47 ;  /* 0x0000001f502f7223 */ /* 0x000fe2000001002f */
[----:B------:R-:W-:Y:S01]  /*2460*/  FFMA.FTZ R42, R81, R30, R42 ;  /* 0x0000001e512a7223 */ /* 0x000fe2000001002a */
[----:B------:R-:W-:Y:S01]  /*2470*/  FADD.FTZ R40, R40, R31 ;  /* 0x0000001f28287221 */ /* 0x000fe20000010000 */
[----:B------:R-:W-:Y:S01]  /*2480*/  FADD.FTZ R87, R87, R28 ;  /* 0x0000001c57577221 */ /* 0x000fe20000010000 */
[----:B------:R-:W-:Y:S01]  /*2490*/  FFMA.FTZ R47, R82, R29, R47 ;  /* 0x0000001d522f7223 */ /* 0x000fe2000001002f */
[----:B------:R-:W-:Y:S01]  /*24a0*/  ISETP.NE.AND P2, PT, R65, RZ, PT ;  /* 0x000000ff4100720c */ /* 0x000fe20003f45270 */
[----:B0-----:R-:W-:Y:S01]  /*24b0*/  @!P0 FADD.FTZ R26, R26, R45 ;  /* 0x0000002d1a1a8221 */ /* 0x001fe20000010000 */
[----:B------:R-:W-:Y:S01]  /*24c0*/  FFMA.FTZ R42, R83, R28, R42 ;  /* 0x0000001c532a7223 */ /* 0x000fe2000001002a */
[----:B------:R-:W-:Y:S01]  /*24d0*/  FADD.FTZ R40, R40, R29 ;  /* 0x0000001d28287221 */ /* 0x000fe20000010000 */
[----:B------:R-:W-:Y:S01]  /*24e0*/  FADD.FTZ R46, R87, R38 ;  /* 0x00000026572e7221 */ /* 0x000fe20000010000 */
[----:B-1----:R-:W-:Y:S01]  /*24f0*/  @!P0 FADD.FTZ R27, R27, R44 ;  /* 0x0000002c1b1b8221 */ /* 0x002fe20000010000 */
[----:B------:R-:W0:Y:S01]  /*2500*/  SHFL.DOWN PT, R45, R26, 0x2, 0x1f ;  /* 0x08401f001a2d7f89 */ /* 0x000e2200000e0000 */
[----:B------:R-:W-:Y:S01]  /*2510*/  ISETP.GT.AND P0, PT, R52, 0x1d, PT ;  /* 0x0000001d3400780c */ /* 0x000fe20003f04270 */
[----:B--2---:R-:W-:Y:S01]  /*2520*/  ULEA UR5, UR11, UR5, 0x18 ;  /* 0x000000050b057291 */ /* 0x004fe2000f8ec03f */
[----:B------:R-:W-:Y:S01]  /*2530*/  BSSY B0, `(.L_x_1656) ;  /* 0x000004e000007945 */ /* 0x000fe20003800000 */
[----:B------:R-:W1:Y:S01]  /*2540*/  SHFL.DOWN PT, R44, R27, 0x2, 0x1f ;  /* 0x08401f001b2c7f89 */ /* 0x000e6200000e0000 */
[----:B------:R-:W-:-:S03]  /*2550*/  ISETP.GT.U32.AND P3, PT, R65, 0x13, PT ;  /* 0x000000134100780c */ /* 0x000fc60003f64070 */
[----:B------:R-:W-:-:S06]  /*2560*/  LEA R87, R65, UR5, 0x4 ;  /* 0x0000000541577c11 */ /* 0x000fcc000f8e20ff */
        /* <DEDUP_REMOVED lines=15> */
[----:B------:R-:W-:Y:S01]  /*2660*/  ISETP.GT.AND P0, PT, R52, 0xf, PT ;  /* 0x0000000f3400780c */ /* 0x000fe20003f04270 */
[----:B------:R-:W-:Y:S02]  /*2670*/  FFMA.FTZ R44, R85, R38, R42 ;  /* 0x00000026552c7223 */ /* 0x000fe4000001002a */
        /* <DEDUP_REMOVED lines=10> */
[----:B------:R-:W1:Y:S04]  /*2720*/  LDS.128 R32, [UR5+0x30] ;  /* 0x00003005ff207984 */ /* 0x000e680008000c00 */
[----:B------:R-:W3:Y:S01]  /*2730*/  LDS.128 R28, [UR5+0x40] ;  /* 0x00004005ff1c7984 */ /* 0x000ee20008000c00 */
[----:B0-----:R-:W-:Y:S01]  /*2740*/  FADD.FTZ R41, R26, R36 ;  /* 0x000000241a297221 */ /* 0x001fe20000010000 */
[----:B--2---:R-:W-:-:S03]  /*2750*/  FADD.FTZ R26, R27, R37 ;  /* 0x000000251b1a7221 */ /* 0x004fc60000010000 */
[----:B------:R-:W-:Y:S01]  /*2760*/  FADD.FTZ R27, R41, R38 ;  /* 0x00000026291b7221 */ /* 0x000fe20000010000 */
[----:B------:R-:W-:Y:S01]  /*2770*/  FADD.FTZ R26, R26, R39 ;  /* 0x000000271a1a7221 */ /* 0x000fe20000010000 */
[----:B------:R-:W0:Y:S02]  /*2780*/  LDS.128 R40, [UR5+0x50] ;  /* 0x00005005ff287984 */ /* 0x000e240008000c00 */
[----:B-1----:R-:W-:Y:S01]  /*2790*/  FADD.FTZ R27, R27, R32 ;  /* 0x000000201b1b7221 */ /* 0x002fe20000010000 */
        /* <DEDUP_REMOVED lines=39> */
.L_x_1657:
[----:B------:R-:W-:Y:S05]  /*2a10*/  BSYNC B0 ;  /* 0x0000000000007941 */ /* 0x000fea0003800000 */
.L_x_1656:
        /* <DEDUP_REMOVED lines=158> */
.L_x_1659:
[----:B------:R-:W-:Y:S05]  /*3400*/  BSYNC B0 ;  /* 0x0000000000007941 */ /* 0x000fea0003800000 */
.L_x_1658:
        /* <DEDUP_REMOVED lines=18> */
.L_x_1661:
[----:B------:R-:W-:Y:S05]  /*3530*/  BSYNC B0 ;  /* 0x0000000000007941 */ /* 0x000fea0003800000 */
.L_x_1660:
        /* <DEDUP_REMOVED lines=32> */
.L_x_1664:
[----:B-1----:R-:W3:Y:S04]  /*3740*/  LDG.E.STRONG.GPU R30, desc[UR8][R28.64] ;  /* 0x000000081c1e7981 */ /* 0x002ee8000c1ef900 */
[----:B---3--:R-:W-:Y:S01]  /*3750*/  CCTL.IVALL ;  /* 0x00000000ff00798f */ /* 0x008fe20002000000 */
[----:B------:R-:W-:Y:S05]  /*3760*/  YIELD ;  /* 0x0000000000007946 */ /* 0x000fea0003800000 */
[----:B------:R-:W-:-:S13]  /*3770*/  ISETP.NE.AND P0, PT, R30, R35, PT ;  /* 0x000000231e00720c */ /* 0x000fda0003f05270 */
[----:B------:R-:W-:Y:S05]  /*3780*/  @P0 BRA `(.L_x_1664) ;  /* 0xfffffffc00ec0947 */ /* 0x000fea000383ffff */
.L_x_1663:
        /* <DEDUP_REMOVED lines=17> */
.L_x_1668:
        /* <DEDUP_REMOVED lines=115> */
.L_x_1667:
        /* <DEDUP_REMOVED lines=61> */
.L_x_1669:
[----:B------:R-:W-:-:S13]  /*43a0*/  ISETP.NE.OR P0, PT, R39, RZ, P0 ;  /* 0x000000ff2700720c */ /* 0x000fda0000705670 */
[----:B------:R-:W-:Y:S05]  /*43b0*/  @!P0 BRA `(.L_x_1665) ;  /* 0x00000000007c8947 */ /* 0x000fea0003800000 */
.L_x_1666:
        /* <DEDUP_REMOVED lines=31> */
.L_x_1665:
        /* <DEDUP_REMOVED lines=11> */
.L_x_1671:
[----:B------:R-:W-:Y:S05]  /*4660*/  BSYNC B0 ;  /* 0x0000000000007941 */ /* 0x000fea0003800000 */
.L_x_1670:
        /* <DEDUP_REMOVED lines=16> */
.L_x_1662:
        /* <DEDUP_REMOVED lines=14> */
[----:B-12---:R-:W0:Y:S01]  /*4850*/  LDS.64 R26, [UR5+0xc0] ;  /* 0x0000c005ff1a7984 */ /* 0x006e220008000a00 */
        /* <DEDUP_REMOVED lines=22> */
.L_x_1672:
        /* <DEDUP_REMOVED lines=14> */
[----:B------:R-:W-:Y:S01]  /*4aa0*/  FMUL.FTZ R14, R14, R67 ;  /* 0x000000430e0e7220 */ /* 0x000fe20000410000 */
[----:B------:R-:W-:Y:S01]  /*4ab0*/  IADD3 R33, R27, R33, RZ ;  /* 0x000000211b217210 */ /* 0x000fe20007ffe0ff */
[----:B------:R-:W-:-:S03]  /*4ac0*/  FMUL.FTZ R15, R32, R67 ;  /* 0x00000043200f7220 */ /* 0x000fc60000410000 */
[----:B------:R-:W-:-:S05]  /*4ad0*/  LEA.HI.X R29, R26, UR13, R33, 0x2, P6 ;  /* 0x0000000d1a1d7c11 */ /* 0x000fca000b0f1421 */
[----:B------:R0:W-:Y:S02]  /*4ae0*/  STG.E.64 desc[UR8][R28.64], R14 ;  /* 0x0000000e1c007986 */ /* 0x0001e4000c101b08 */
.L_x_1674:
[----:B------:R-:W-:Y:S05]  /*4af0*/  BSYNC B0 ;  /* 0x0000000000007941 */ /* 0x000fea0003800000 */
.L_x_1673:
        /* <DEDUP_REMOVED lines=19> */
.L_x_1675:
[----:B------:R-:W-:Y:S04]  /*4c30*/  BSSY B0, `(.L_x_1676) ;  /* 0x0000013000007945 */ /* 0x000fe80003800000 */
[----:B------:R-:W-:Y:S05]  /*4c40*/  @P2 BRA `(.L_x_1677) ;  /* 0x0000000000442947 */ /* 0x000fea0003800000 */
[----:B------:R-:W-:Y:S01]  /*4c50*/  ULDC.64 UR12, c[0x0][0x288] ;  /* 0x0000a200000c7ab9 */ /* 0x000fe20000000a00 */
[----:B0-----:R-:W-:Y:S01]  /*4c60*/  MOV R14, R88 ;  /* 0x00000058000e7202 */ /* 0x001fe20000000f00 */
[----:B------:R-:W-:Y:S01]  /*4c70*/  IMAD R27, R50, UR12, RZ ;  /* 0x0000000c321b7c24 */ /* 0x000fe2000f8e02ff */
[----:B------:R-:W-:Y:S01]  /*4c80*/  MOV R15, R91 ;  /* 0x0000005b000f7202 */ /* 0x000fe20000000f00 */
[-C--:B------:R-:W-:Y:S02]  /*4c90*/  FFMA.FTZ R26, R71, R30.reuse, R31 ;  /* 0x0000001e471a7223 */ /* 0x080fe4000001001f */
[----:B------:R-:W-:Y:S02]  /*4ca0*/  IMAD R29, R62, UR13, R27 ;  /* 0x0000000d3e1d7c24 */ /* 0x000fe4000f8e021b */
[----:B------:R-:W-:Y:S01]  /*4cb0*/  FFMA.FTZ R27, R70, R30, R31 ;  /* 0x0000001e461b7223 */ /* 0x000fe2000001001f */
        /* <DEDUP_REMOVED lines=10> */
.L_x_1677:
[----:B------:R-:W-:Y:S05]  /*4d60*/  BSYNC B0 ;  /* 0x0000000000007941 */ /* 0x000fea0003800000 */
.L_x_1676:
[----:B------:R-:W-:Y:S05]  /*4d70*/  @!P5 BRA `(.L_x_1678) ;  /* 0x000000000048d947 */ /* 0x000fea0003800000 */
        /* <DEDUP_REMOVED lines=18> */
.L_x_1678:
        /* <DEDUP_REMOVED lines=19> */
.L_x_1680:
[----:B------:R-:W-:Y:S05]  /*4fd0*/  BSYNC B0 ;  /* 0x0000000000007941 */ /* 0x000fea0003800000 */
.L_x_1679:
        /* <DEDUP_REMOVED lines=14> */
[----:B-12---:R-:W-:Y:S01]  /*50c0*/  FFMA.FTZ R10, R77, R69, R54 ;  /* 0x000000454d0a7223 */ /* 0x006fe20000010036 */
        /* <DEDUP_REMOVED lines=17> */
.L_x_1681:
[----:B------:R-:W-:Y:S04]  /*51e0*/  BSSY B0, `(.L_x_1682) ;  /* 0x0000013000007945 */ /* 0x000fe80003800000 */
[----:B------:R-:W-:Y:S05]  /*51f0*/  @P4 BRA `(.L_x_1683) ;  /* 0x0000000000444947 */ /* 0x000fea0003800000 */
[----:B------:R-:W-:Y:S01]  /*5200*/  ULDC.64 UR12, c[0x0][0x288] ;  /* 0x0000a200000c7ab9 */ /* 0x000fe20000000a00 */
[----:B-12---:R-:W-:Y:S01]  /*5210*/  MOV R10, R88 ;  /* 0x00000058000a7202 */ /* 0x006fe20000000f00 */
[----:B------:R-:W-:Y:S01]  /*5220*/  IMAD R13, R48, UR12, RZ ;  /* 0x0000000c300d7c24 */ /* 0x000fe2000f8e02ff */
[----:B------:R-:W-:Y:S01]  /*5230*/  MOV R11, R91 ;  /* 0x0000005b000b7202 */ /* 0x000fe20000000f00 */
[-C--:B------:R-:W-:Y:S02]  /*5240*/  FFMA.FTZ R12, R77, R30.reuse, R31 ;  /* 0x0000001e4d0c7223 */ /* 0x080fe4000001001f */
[----:B0-----:R-:W-:Y:S02]  /*5250*/  IMAD R15, R60, UR13, R13 ;  /* 0x0000000d3c0f7c24 */ /* 0x001fe4000f8e020d */
        /* <DEDUP_REMOVED lines=11> */
.L_x_1683:
[----:B------:R-:W-:Y:S05]  /*5310*/  BSYNC B0 ;  /* 0x0000000000007941 */ /* 0x000fea0003800000 */
.L_x_1682:
[----:B------:R-:W-:Y:S05]  /*5320*/  @!P5 BRA `(.L_x_1684) ;  /* 0x000000000048d947 */ /* 0x000fea0003800000 */
[----:B-12---:R-:W-:Y:S01]  /*5330*/  FFMA.FTZ R10, R79, R69, R54 ;  /* 0x000000454f0a7223 */ /* 0x006fe20000010036 */
[----:B------:R-:W-:-:S03]  /*5340*/  FFMA.FTZ R11, R78, R68, R53 ;  /* 0x000000444e0b7223 */ /* 0x000fc60000010035 */
[----:B---3--:R-:W-:Y:S01]  /*5350*/  FMUL.FTZ R12, R10, -1.4426950216293334961 ;  /* 0xbfb8aa3b0a0c7820 */ /* 0x008fe20000410000 */
        /* <DEDUP_REMOVED lines=15> */
.L_x_1684:
[----:B------:R-:W-:Y:S04]  /*5450*/  BSSY B0, `(.L_x_1685) ;  /* 0x0000013000007945 */ /* 0x000fe80003800000 */
[----:B------:R-:W-:Y:S05]  /*5460*/  @P0 BRA `(.L_x_1686) ;  /* 0x0000000000440947 */ /* 0x000fea0003800000 */
[----:B------:R-:W-:Y:S01]  /*5470*/  ULDC.64 UR12, c[0x0][0x288] ;  /* 0x0000a200000c7ab9 */ /* 0x000fe20000000a00 */
[----:B-12---:R-:W-:Y:S01]  /*5480*/  MOV R10, R88 ;  /* 0x00000058000a7202 */ /* 0x006fe20000000f00 */
[----:B---3--:R-:W-:Y:S01]  /*5490*/  IMAD R12, R6, UR12, RZ ;  /* 0x0000000c060c7c24 */ /* 0x008fe2000f8e02ff */
[----:B------:R-:W-:Y:S01]  /*54a0*/  MOV R11, R91 ;  /* 0x0000005b000b7202 */ /* 0x000fe20000000f00 */
[-CC-:B------:R-:W-:Y:S01]  /*54b0*/  FFMA.FTZ R6, R79, R30.reuse, R31.reuse ;  /* 0x0000001e4f067223 */ /* 0x180fe2000001001f */
[----:B------:R-:W-:Y:S01]  /*54c0*/  FFMA.FTZ R13, R78, R30, R31 ;  /* 0x0000001e4e0d7223 */ /* 0x000fe2000001001f */
[C---:B0-----:R-:W-:Y:S02]  /*54d0*/  IMAD R15, R59.reuse, UR13, R12 ;  /* 0x0000000d3b0f7c24 */ /* 0x041fe4000f8e020c */
[----:B------:R-:W-:Y:S01]  /*54e0*/  IMAD.WIDE.U32 R10, R59, UR12, R10 ;  /* 0x0000000c3b0a7c25 */ /* 0x000fe2000f8e000a */
[----:B------:R-:W-:-:S03]  /*54f0*/  ULDC.64 UR12, c[0x0][0x210] ;  /* 0x00008400000c7ab9 */ /* 0x000fc60000000a00 */
[----:B------:R-:W-:Y:S01]  /*5500*/  FFMA.FTZ R6, R69, R18, -R6 ;  /* 0x0000001245067223 */ /* 0x000fe20000010806 */
[----:B------:R-:W-:Y:S01]  /*5510*/  FFMA.FTZ R16, R68, R19, -R13 ;  /* 0x0000001344107223 */ /* 0x000fe2000001080d */
[----:B------:R-:W-:Y:S02]  /*5520*/  LEA R12, P0, R10, UR12, 0x2 ;  /* 0x0000000c0a0c7c11 */ /* 0x000fe4000f8010ff */
[----:B------:R-:W-:Y:S01]  /*5530*/  FMUL.FTZ R14, R6, R67 ;  /* 0x00000043060e7220 */ /* 0x000fe20000410000 */
[----:B------:R-:W-:-:S04]  /*5540*/  IADD3 R15, R11, R15, RZ ;  /* 0x0000000f0b0f7210 */ /* 0x000fc80007ffe0ff */
[----:B------:R-:W-:Y:S01]  /*5550*/  LEA.HI.X R13, R10, UR13, R15, 0x2, P0 ;  /* 0x0000000d0a0d7c11 */ /* 0x000fe200080f140f */
[----:B------:R-:W-:-:S05]  /*5560*/  FMUL.FTZ R15, R16, R67 ;  /* 0x00000043100f7220 */ /* 0x000fca0000410000 */
[----:B------:R4:W-:Y:S02]  /*5570*/  STG.E.64 desc[UR8][R12.64], R14 ;  /* 0x0000000e0c007986 */ /* 0x0009e4000c101b08 */
.L_x_1686:
[----:B------:R-:W-:Y:S05]  /*5580*/  BSYNC B0 ;  /* 0x0000000000007941 */ /* 0x000fea0003800000 */
.L_x_1685:
[----:B------:R-:W-:Y:S05]  /*5590*/  @!P5 BRA `(.L_x_1687) ;  /* 0x000000000048d947 */ /* 0x000fea0003800000 */
[----:B------:R-:W-:Y:S01]  /*55a0*/  FFMA.FTZ R6, R81, R69, R54 ;  /* 0x0000004551067223 */ /* 0x000fe20000010036 */
[----:B-12---:R-:W-:-:S03]  /*55b0*/  FFMA.FTZ R10, R80, R68, R53 ;  /* 0x00000044500a7223 */ /* 0x006fc60000010035 */
[----:B------:R-:W-:Y:S01]  /*55c0*/  FMUL.FTZ R11, R6, -1.4426950216293334961 ;  /* 0xbfb8aa3b060b7820 */ /* 0x000fe20000410000 */
[----:B0--34-:R-:W-:-:S05]  /*55d0*/  FMUL.FTZ R14, R10, -1.4426950216293334961 ;  /* 0xbfb8aa3b0a0e7820 */ /* 0x019fca0000410000 */
        /* <DEDUP_REMOVED lines=14> */
.L_x_1687:
[----:B------:R-:W-:Y:S04]  /*56c0*/  BSSY B0, `(.L_x_1688) ;  /* 0x0000013000007945 */ /* 0x000fe80003800000 */
[----:B------:R-:W-:Y:S05]  /*56d0*/  @P2 BRA `(.L_x_1689) ;  /* 0x0000000000442947 */ /* 0x000fea0003800000 */
[----:B------:R-:W-:Y:S01]  /*56e0*/  ULDC.64 UR12, c[0x0][0x288] ;  /* 0x0000a200000c7ab9 */ /* 0x000fe20000000a00 */
[----:B------:R-:W-:Y:S01]  /*56f0*/  MOV R6, R88 ;  /* 0x0000005800067202 */ /* 0x000fe20000000f00 */
[----:B-12---:R-:W-:Y:S01]  /*5700*/  IMAD R11, R7, UR12, RZ ;  /* 0x0000000c070b7c24 */ /* 0x006fe2000f8e02ff */
[----:B------:R-:W-:Y:S01]  /*5710*/  MOV R7, R91 ;  /* 0x0000005b00077202 */ /* 0x000fe20000000f00 */
[-C--:B------:R-:W-:Y:S02]  /*5720*/  FFMA.FTZ R10, R81, R30.reuse, R31 ;  /* 0x0000001e510a7223 */ /* 0x080fe4000001001f */
[----:B---34-:R-:W-:Y:S02]  /*5730*/  IMAD R13, R58, UR13, R11 ;  /* 0x0000000d3a0d7c24 */ /* 0x018fe4000f8e020b */
        /* <DEDUP_REMOVED lines=11> */
.L_x_1689:
[----:B------:R-:W-:Y:S05]  /*57f0*/  BSYNC B0 ;  /* 0x0000000000007941 */ /* 0x000fea0003800000 */
.L_x_1688:
[----:B------:R-:W-:Y:S05]  /*5800*/  @!P5 BRA `(.L_x_1690) ;  /* 0x000000000048d947 */ /* 0x000fea0003800000 */
[----:B------:R-:W-:Y:S01]  /*5810*/  FFMA.FTZ R6, R83, R69, R54 ;  /* 0x0000004553067223 */ /* 0x000fe20000010036 */
[----:B------:R-:W-:-:S03]  /*5820*/  FFMA.FTZ R7, R82, R68, R53 ;  /* 0x0000004452077223 */ /* 0x000fc60000010035 */
[----:B-12---:R-:W-:Y:S01]  /*5830*/  FMUL.FTZ R10, R6, -1.4426950216293334961 ;  /* 0xbfb8aa3b060a7820 */ /* 0x006fe20000410000 */
[----:B---34-:R-:W-:-:S05]  /*5840*/  FMUL.FTZ R12, R7, -1.4426950216293334961 ;  /* 0xbfb8aa3b070c7820 */ /* 0x018fca0000410000 */
[----:B------:R-:W1:Y:S08]  /*5850*/  MUFU.EX2 R10, R10 ;  /* 0x0000000a000a7308 */ /* 0x000e700000000800 */
[----:B------:R-:W2:Y:S01]  /*5860*/  MUFU.EX2 R12, R12 ;  /* 0x0000000c000c7308 */ /* 0x000ea20000000800 */
[----:B-1----:R-:W-:-:S07]  /*5870*/  FADD.FTZ R11, R10, 1 ;  /* 0x3f8000000a0b7421 */ /* 0x002fce0000010000 */
[----:B------:R-:W1:Y:S01]  /*5880*/  MUFU.RCP R11, R11 ;  /* 0x0000000b000b7308 */ /* 0x000e620000001000 */
[----:B--2---:R-:W-:-:S07]  /*5890*/  FADD.FTZ R13, R12, 1 ;  /* 0x3f8000000c0d7421 */ /* 0x004fce0000010000 */
        /* <DEDUP_REMOVED lines=9> */
.L_x_1690:
[----:B------:R-:W-:Y:S04]  /*5930*/  BSSY B0, `(.L_x_1691) ;  /* 0x0000013000007945 */ /* 0x000fe80003800000 */
[----:B------:R-:W-:Y:S05]  /*5940*/  @P3 BRA `(.L_x_1692) ;  /* 0x0000000000443947 */ /* 0x000fea0003800000 */
[----:B------:R-:W-:Y:S01]  /*5950*/  ULDC.64 UR12, c[0x0][0x288] ;  /* 0x0000a200000c7ab9 */ /* 0x000fe20000000a00 */
[----:B------:R-:W-:Y:S01]  /*5960*/  MOV R6, R88 ;  /* 0x0000005800067202 */ /* 0x000fe20000000f00 */
[----:B--234-:R-:W-:Y:S01]  /*5970*/  IMAD R12, R8, UR12, RZ ;  /* 0x0000000c080c7c24 */ /* 0x01cfe2000f8e02ff */
[----:B------:R-:W-:Y:S01]  /*5980*/  MOV R7, R91 ;  /* 0x0000005b00077202 */ /* 0x000fe20000000f00 */
[----:B------:R-:W-:Y:S02]  /*5990*/  FFMA.FTZ R8, R83, R30, R31 ;  /* 0x0000001e53087223 */ /* 0x000fe4000001001f */
[C---:B------:R-:W-:Y:S02]  /*59a0*/  IMAD R13, R57.reuse, UR13, R12 ;  /* 0x0000000d390d7c24 */ /* 0x040fe4000f8e020c */
[----:B-1----:R-:W-:-:S04]  /*59b0*/  IMAD.WIDE.U32 R10, R57, UR12, R6 ;  /* 0x0000000c390a7c25 */ /* 0x002fc8000f8e0006 */
[----:B------:R-:W-:Y:S01]  /*59c0*/  FFMA.FTZ R7, R82, R30, R31 ;  /* 0x0000001e52077223 */ /* 0x000fe2000001001f */
[----:B------:R-:W-:Y:S01]  /*59d0*/  ULDC.64 UR12, c[0x0][0x210] ;  /* 0x00008400000c7ab9 */ /* 0x000fe20000000a00 */
[----:B------:R-:W-:Y:S01]  /*59e0*/  FFMA.FTZ R8, R69, R22, -R8 ;  /* 0x0000001645087223 */ /* 0x000fe20000010808 */
[----:B------:R-:W-:Y:S01]  /*59f0*/  LEA R6, P0, R10, UR12, 0x2 ;  /* 0x0000000c0a067c11 */ /* 0x000fe2000f8010ff */
[----:B0-----:R-:W-:Y:S01]  /*5a00*/  FFMA.FTZ R14, R68, R23, -R7 ;  /* 0x00000017440e7223 */ /* 0x001fe20000010807 */
[----:B------:R-:W-:Y:S01]  /*5a10*/  IADD3 R13, R11, R13, RZ ;  /* 0x0000000d0b0d7210 */ /* 0x000fe20007ffe0ff */
[----:B------:R-:W-:-:S03]  /*5a20*/  FMUL.FTZ R12, R8, R67 ;  /* 0x00000043080c7220 */ /* 0x000fc60000410000 */
[----:B------:R-:W-:Y:S01]  /*5a30*/  LEA.HI.X R7, R10, UR13, R13, 0x2, P0 ;  /* 0x0000000d0a077c11 */ /* 0x000fe200080f140d */
[----:B------:R-:W-:-:S05]  /*5a40*/  FMUL.FTZ R13, R14, R67 ;  /* 0x000000430e0d7220 */ /* 0x000fca0000410000 */
[----:B------:R0:W-:Y:S02]  /*5a50*/  STG.E.64 desc[UR8][R6.64], R12 ;  /* 0x0000000c06007986 */ /* 0x0001e4000c101b08 */
.L_x_1692:
[----:B------:R-:W-:Y:S05]  /*5a60*/  BSYNC B0 ;  /* 0x0000000000007941 */ /* 0x000fea0003800000 */
.L_x_1691:
        /* <DEDUP_REMOVED lines=9> */
[----:B-12---:R-:W-:-:S07]  /*5b00*/  FADD.FTZ R10, R8, 1 ;  /* 0x3f800000080a7421 */ /* 0x006fce0000010000 */
[----:B------:R-:W3:Y:S01]  /*5b10*/  MUFU.RCP R10, R10 ;  /* 0x0000000a000a7308 */ /* 0x000ee20000001000 */
[----:B0-----:R-:W-:Y:S01]  /*5b20*/  FADD.FTZ R11, -R7, 1 ;  /* 0x3f800000070b7421 */ /* 0x001fe20000010100 */
[----:B------:R-:W-:-:S03]  /*5b30*/  FMUL.FTZ R24, R24, R7 ;  /* 0x0000000718187220 */ /* 0x000fc60000410000 */
[----:B------:R-:W-:Y:S01]  /*5b40*/  FFMA.FTZ R11, R54, R11, 1 ;  /* 0x3f800000360b7423 */ /* 0x000fe2000001000b */
[----:B---34-:R-:W-:Y:S01]  /*5b50*/  FADD.FTZ R12, -R10, 1 ;  /* 0x3f8000000a0c7421 */ /* 0x018fe20000010100 */
[----:B------:R-:W-:Y:S02]  /*5b60*/  FMUL.FTZ R25, R25, R10 ;  /* 0x0000000a19197220 */ /* 0x000fe40000410000 */
[----:B------:R-:W-:Y:S01]  /*5b70*/  FMUL.FTZ R24, R24, R11 ;  /* 0x0000000b18187220 */ /* 0x000fe20000410000 */
[----:B------:R-:W-:-:S04]  /*5b80*/  FFMA.FTZ R12, R53, R12, 1 ;  /* 0x3f800000350c7423 */ /* 0x000fc8000001000c */
[----:B------:R-:W-:-:S07]  /*5b90*/  FMUL.FTZ R25, R25, R12 ;  /* 0x0000000c19197220 */ /* 0x000fce0000410000 */
.L_x_1693:
[----:B------:R-:W-:Y:S04]  /*5ba0*/  BSSY B0, `(.L_x_1694) ;  /* 0x0000012000007945 */ /* 0x000fe80003800000 */
[----:B------:R-:W-:Y:S05]  /*5bb0*/  @P6 BRA `(.L_x_1695) ;  /* 0x0000000000406947 */ /* 0x000fea0003800000 */
[----:B------:R-:W-:Y:S01]  /*5bc0*/  ULDC.64 UR12, c[0x0][0x288] ;  /* 0x0000a200000c7ab9 */ /* 0x000fe20000000a00 */
[----:B------:R-:W-:Y:S01]  /*5bd0*/  MOV R89, R91 ;  /* 0x0000005b00597202 */ /* 0x000fe20000000f00 */
[----:B------:R-:W-:Y:S02]  /*5be0*/  IMAD R9, R9, UR12, RZ ;  /* 0x0000000c09097c24 */ /* 0x000fe4000f8e02ff */
[-CC-:B0-----:R-:W-:Y:S01]  /*5bf0*/  FFMA.FTZ R6, R85, R30.reuse, R31.reuse ;  /* 0x0000001e55067223 */ /* 0x181fe2000001001f */
[----:B------:R-:W-:Y:S01]  /*5c00*/  FFMA.FTZ R31, R84, R30, R31 ;  /* 0x0000001e541f7223 */ /* 0x000fe2000001001f */
[----:B------:R-:W-:-:S04]  /*5c10*/  IMAD.WIDE.U32 R88, R56, UR12, R88 ;  /* 0x0000000c38587c25 */ /* 0x000fc8000f8e0058 */
[----:B------:R-:W-:Y:S01]  /*5c20*/  FFMA.FTZ R24, R69, R24, -R6 ;  /* 0x0000001845187223 */ /* 0x000fe20000010806 */
[----:B------:R-:W-:Y:S01]  /*5c30*/  FFMA.FTZ R68, R68, R25, -R31 ;  /* 0x0000001944447223 */ /* 0x000fe2000001081f */
[----:B------:R-:W-:Y:S01]  /*5c40*/  IMAD R9, R56, UR13, R9 ;  /* 0x0000000d38097c24 */ /* 0x000fe2000f8e0209 */
[----:B------:R-:W-:Y:S01]  /*5c50*/  ULDC.64 UR12, c[0x0][0x210] ;  /* 0x00008400000c7ab9 */ /* 0x000fe20000000a00 */
[-C--:B------:R-:W-:Y:S01]  /*5c60*/  FMUL.FTZ R24, R24, R67.reuse ;  /* 0x0000004318187220 */ /* 0x080fe20000410000 */
[----:B------:R-:W-:Y:S01]  /*5c70*/  LEA R6, P0, R88, UR12, 0x2 ;  /* 0x0000000c58067c11 */ /* 0x000fe2000f8010ff */
[----:B------:R-:W-:Y:S01]  /*5c80*/  FMUL.FTZ R25, R68, R67 ;  /* 0x0000004344197220 */ /* 0x000fe20000410000 */
[----:B------:R-:W-:-:S04]  /*5c90*/  IADD3 R9, R89, R9, RZ ;  /* 0x0000000959097210 */ /* 0x000fc80007ffe0ff */
[----:B------:R-:W-:-:S05]  /*5ca0*/  LEA.HI.X R7, R88, UR13, R9, 0x2, P0 ;  /* 0x0000000d58077c11 */ /* 0x000fca00080f1409 */
[----:B------:R0:W-:Y:S02]  /*5cb0*/  STG.E.64 desc[UR8][R6.64], R24 ;  /* 0x0000001806007986 */ /* 0x0001e4000c101b08 */
.L_x_1695:
[----:B------:R-:W-:Y:S05]  /*5cc0*/  BSYNC B0 ;  /* 0x0000000000007941 */ /* 0x000fea0003800000 */
.L_x_1694:
[----:B0-----:R-:W0:Y:S01]  /*5cd0*/  LDC R7, c[0x0][0x10] ;  /* 0x00000400ff077b82 */ /* 0x001e220000000800 */
[----:B------:R-:W-:Y:S02]  /*5ce0*/  IADD3 R55, R55, 0x1, RZ ;  /* 0x0000000137377810 */ /* 0x000fe40007ffe0ff */
[----:B0-----:R-:W-:-:S04]  /*5cf0*/  IADD3 R64, R7, R64, RZ ;  /* 0x0000004007407210 */ /* 0x001fc80007ffe0ff */
[----:B------:R-:W-:-:S13]  /*5d00*/  ISETP.GE.AND P0, PT, R64, UR4, PT ;  /* 0x0000000440007c0c */ /* 0x000fda000bf06270 */
[----:B------:R-:W-:Y:S05]  /*5d10*/  @!P0 BRA `(.L_x_1696) ;  /* 0xffffffa400888947 */ /* 0x000fea000383ffff */
.L_x_1645:
[----:B------:R-:W0:Y:S01]  /*5d20*/  LDC R4, c[0x0][0xc] ;  /* 0x00000300ff047b82 */ /* 0x000e220000000800 */
[----:B------:R-:W-:Y:S01]  /*5d30*/  ISETP.NE.AND P1, PT, R65, RZ, PT ;  /* 0x000000ff4100720c */ /* 0x000fe20003f25270 */
[----:B------:R-:W-:Y:S06]  /*5d40*/  BSSY B0, `(.L_x_1697) ;  /* 0x0000011000007945 */ /* 0x000fec0003800000 */
[----:B------:R-:W5:Y:S08]  /*5d50*/  LDC R7, c[0x0][0x10] ;  /* 0x00000400ff077b82 */ /* 0x000f700000000800 */
[----:B------:R-:W1:Y:S01]  /*5d60*/  LDC.64 R2, c[0x0][0x258] ;  /* 0x00009600ff027b82 */ /* 0x000e620000000a00 */
[----:B0-----:R-:W-:-:S02]  /*5d70*/  ISETP.NE.AND P0, PT, R4, 0x1, PT ;  /* 0x000000010400780c */ /* 0x001fc40003f05270 */
[----:B-----5:R-:W-:-:S04]  /*5d80*/  SHF.L.U32 R0, R7, 0x1, RZ ;  /* 0x0000000107007819 */ /* 0x020fc800000006ff */
        /* <DEDUP_REMOVED lines=12> */
.L_x_1698:
[----:B------:R-:W-:Y:S05]  /*5e50*/  BSYNC B0 ;  /* 0x0000000000007941 */ /* 0x000fea0003800000 */
.L_x_1697:
        /* <DEDUP_REMOVED lines=11> */
.L_x_1700:
[----:B------:R-:W5:Y:S04]  /*5f10*/  LDG.E.STRONG.GPU R5, desc[UR8][R2.64] ;  /* 0x0000000802057981 */ /* 0x000f68000c1ef900 */
[----:B-----5:R-:W-:Y:S01]  /*5f20*/  CCTL.IVALL ;  /* 0x00000000ff00798f */ /* 0x020fe20002000000 */
[----:B------:R-:W-:Y:S05]  /*5f30*/  YIELD ;  /* 0x0000000000007946 */ /* 0x000fea0003800000 */
[----:B------:R-:W-:-:S13]  /*5f40*/  ISETP.NE.AND P0, PT, R5, R0, PT ;  /* 0x000000000500720c */ /* 0x000fda0003f05270 */
[----:B------:R-:W-:Y:S05]  /*5f50*/  @P0 BRA `(.L_x_1700) ;  /* 0xfffffffc00ec0947 */ /* 0x000fea000383ffff */
.L_x_1699:
        /* <DEDUP_REMOVED lines=13> */
[----:B---34-:R-:W0:Y:S01]  /*6030*/  LDC.64 R14, c[0x0][0x218] ;  /* 0x00008600ff0e7b82 */ /* 0x018e220000000a00 */
        /* <DEDUP_REMOVED lines=10> */
.L_x_1701:
[----:B------:R-:W-:-:S04]  /*60e0*/  LEA R6, P0, R65, UR4, 0x2 ;  /* 0x0000000441067c11 */ /* 0x000fc8000f8010ff */
[----:B------:R-:W-:Y:S02]  /*60f0*/  LEA.HI.X R7, R65, UR5, R0, 0x2, P0 ;  /* 0x0000000541077c11 */ /* 0x000fe400080f1400 */
[-C--:B------:R-:W-:Y:S02]  /*6100*/  LEA R8, P0, R18, R6.reuse, 0x2 ;  /* 0x0000000612087211 */ /* 0x080fe400078010ff */
[-C--:B--2---:R-:W-:Y:S01]  /*6110*/  LEA R12, P2, R27, R6.reuse, 0x2 ;  /* 0x000000061b0c7211 */ /* 0x084fe200078410ff */
        /* <DEDUP_REMOVED lines=19> */
[----:B---3--:R-:W-:Y:S05]  /*6250*/  @P0 BRA `(.L_x_1701) ;  /* 0xfffffffc00a00947 */ /* 0x008fea000383ffff */
[----:B------:R-:W-:Y:S05]  /*6260*/  EXIT ;  /* 0x000000000000794d */ /* 0x000fea0003800000 */
.L_x_1702:
        /* <DEDUP_REMOVED lines=9> */
.L_x_3254:


//--------------------- .text._Z35group_norm_nhwc_bwd_one_pass_kernelI11Fp32IOBf16WLi512ELi40ELi640EEv26Group_norm_nhwc_bwd_params --------------------------
	.section	.text._Z35group_norm_nhwc_bwd_one_pass_kernelI11Fp32IOBf16WLi512ELi40ELi640EEv26Group_norm_nhwc_bwd_params,"ax",@progbits
	.align	128
        .global         _Z35group_norm_nhwc_bwd_one_pass_kernelI11Fp32IOBf16WLi512ELi40ELi640EEv26Group_norm_nhwc_bwd_params
        .type           _Z35group_norm_nhwc_bwd_one_pass_kernelI11Fp32IOBf16WLi512ELi40ELi640EEv26Group_norm_nhwc_bwd_params,@function
        .size           _Z35group_norm_nhwc_bwd_one_pass_kernelI11Fp32IOBf16WLi512ELi40ELi640EEv26Group_norm_nhwc_bwd_params,(.L_x_3255 - _Z35group_norm_nhwc_bwd_one_pass_kernelI11Fp32IOBf16WLi512ELi40ELi640EEv26Group_norm_nhwc_bwd_params)
        .other          _Z35group_norm_nhwc_bwd_one_pass_kernelI11Fp32IOBf16WLi512ELi40ELi640EEv26Group_norm_nhwc_bwd_params,@"STO_CUDA_ENTRY STV_DEFAULT"
_Z35group_norm_nhwc_bwd_one_pass_kernelI11Fp32IOBf16WLi512ELi40ELi640EEv26Group_norm_nhwc_bwd_params:
.text._Z35group_norm_nhwc_bwd_one_pass_kernelI11Fp32IOBf16WLi512ELi40ELi640EEv26Group_norm_nhwc_bwd_params:
        /* <DEDUP_REMOVED lines=52> */
.L_x_1786:
[----:B------:R-:W-:Y:S01]  /*0340*/  ULDC UR14, c[0x0][0x2a0] ;  /* 0x0000a800000e7ab9 */ /* 0x000fe20000000800 */
[----:B0-----:R-:W-:Y:S01]  /*0350*/  IABS R5, UR8 ;  /* 0x0000000800057c13 */ /* 0x001fe20008000000 */
[----:B------:R-:W-:Y:S01]  /*0360*/  UMOV UR6, URZ ;  /* 0x0000003f00067c82 */ /* 0x000fe20008000000 */
[----:B------:R-:W-:Y:S01]  /*0370*/  MOV R3, UR14 ;  /* 0x0000000e00037c02 */ /* 0x000fe20008000f00 */
[----:B------:R-:W-:Y:S01]  /*0380*/  UISETP.GE.AND UP4, UPT, UR8, URZ, UPT ;  /* 0x0000003f0800728c */ /* 0x000fe2000bf86270 */
[----:B------:R-:W-:Y:S01]  /*0390*/  R2UR UR13, R5 ;  /* 0x00000000050d72ca */ /* 0x000fe200000e0000 */
[----:B------:R-:W-:Y:S01]  /*03a0*/  ULDC.64 UR18, c[0x0][0x290] ;  /* 0x0000a40000127ab9 */ /* 0x000fe20000000a00 */
[----:B------:R-:W-:Y:S01]  /*03b0*/  IABS R3, R3 ;  /* 0x0000000300037213 */ /* 0x000fe20000000000 */
[----:B------:R-:W-:Y:S01]  /*03c0*/  UISETP.NE.AND UP0, UPT, UR14, URZ, UPT ;  /* 0x0000003f0e00728c */ /* 0x000fe2000bf05270 */
[----:B------:R-:W-:Y:S01]  /*03d0*/  IADD3 R7, R2, 0x140, RZ ;  /* 0x0000014002077810 */ /* 0x000fe20007ffe0ff */
[----:B------:R-:W0:Y:S01]  /*03e0*/  @P1 LDC.64 R14, c[0x0][0x228] ;  /* 0x00008a00ff0e1b82 */ /* 0x000e220000000a00 */
[----:B------:R-:W-:-:S02]  /*03f0*/  R2UR UR15, R3 ;  /* 0x00000000030f72ca */ /* 0x000fc400000e0000 */
[----:B------:R-:W-:Y:S02]  /*0400*/  CS2R R54, SRZ ;  /* 0x0000000000367805 */ /* 0x000fe4000001ff00 */
[----:B------:R-:W-:Y:S02]  /*0410*/  ISETP.GE.U32.AND P2, PT, R7, UR18, PT ;  /* 0x0000001207007c0c */ /* 0x000fe4000bf46070 */
[----:B------:R-:W-:Y:S02]  /*0420*/  SHF.R.S32.HI R9, RZ, 0x1f, R7 ;  /* 0x0000001fff097819 */ /* 0x000fe40000011407 */
[C---:B------:R-:W-:Y:S01]  /*0430*/  IADD3 R37, R2.reuse, 0xe0, RZ ;  /* 0x000000e002257810 */ /* 0x040fe20007ffe0ff */
[----:B-1----:R-:W1:Y:S01]  /*0440*/  @P1 LDC.64 R68, c[0x0][0x230] ;  /* 0x00008c00ff441b82 */ /* 0x002e620000000a00 */
[----:B------:R-:W-:Y:S02]  /*0450*/  ISETP.GE.AND.EX P2, PT, R9, UR19, PT, P2 ;  /* 0x0000001309007c0c */ /* 0x000fe4000bf46320 */
[----:B------:R-:W-:-:S02]  /*0460*/  IADD3 R35, R2, 0xc0, RZ ;  /* 0x000000c002237810 */ /* 0x000fc40007ffe0ff */
[----:B------:R-:W-:Y:S01]  /*0470*/  ISETP.GT.U32.OR P2, PT, R0, 0x27f, P2 ;  /* 0x0000027f0000780c */ /* 0x000fe20001744470 */
[----:B--2---:R-:W2:Y:S01]  /*0480*/  I2F.RP R3, UR15 ;  /* 0x0000000f00037d06 */ /* 0x004ea20008209400 */
[----:B------:R-:W-:Y:S02]  /*0490*/  ISETP.GE.U32.AND P4, PT, R37, UR18, PT ;  /* 0x0000001225007c0c */ /* 0x000fe4000bf86070 */
[----:B------:R-:W-:Y:S02]  /*04a0*/  SHF.R.S32.HI R27, RZ, 0x1f, R37 ;  /* 0x0000001fff1b7819 */ /* 0x000fe40000011425 */
[----:B------:R-:W-:Y:S02]  /*04b0*/  ISETP.GE.U32.AND P5, PT, R35, UR18, PT ;  /* 0x0000001223007c0c */ /* 0x000fe4000bfa6070 */
[----:B---34-:R-:W-:Y:S02]  /*04c0*/  SHF.R.S32.HI R17, RZ, 0x1f, R35 ;  /* 0x0000001fff117819 */ /* 0x018fe40000011423 */
[----:B------:R-:W-:-:S02]  /*04d0*/  ISETP.GE.AND.EX P4, PT, R27, UR19, PT, P4 ;  /* 0x000000131b007c0c */ /* 0x000fc4000bf86340 */
[----:B------:R-:W-:Y:S01]  /*04e0*/  ISETP.GE.AND.EX P5, PT, R17, UR19, PT, P5 ;  /* 0x0000001311007c0c */ /* 0x000fe2000bfa6350 */
[----:B------:R-:W3:Y:S01]  /*04f0*/  @!P2 LDC.64 R18, c[0x0][0x288] ;  /* 0x0000a200ff12ab82 */ /* 0x000ee20000000a00 */
[----:B------:R-:W-:Y:S01]  /*0500*/  SHF.R.S32.HI R11, RZ, 0x1f, R2 ;  /* 0x0000001fff0b7819 */ /* 0x000fe20000011402 */
[----:B--2---:R-:W2:Y:S01]  /*0510*/  MUFU.RCP R3, R3 ;  /* 0x0000000300037308 */ /* 0x004ea20000001000 */
[C---:B------:R-:W-:Y:S02]  /*0520*/  ISETP.GT.U32.OR P4, PT, R0.reuse, 0x27f, P4 ;  /* 0x0000027f0000780c */ /* 0x040fe40002784470 */
[----:B------:R-:W-:Y:S02]  /*0530*/  ISETP.GT.U32.OR P5, PT, R0, 0x27f, P5 ;  /* 0x0000027f0000780c */ /* 0x000fe40002fa4470 */
[----:B------:R-:W-:Y:S01]  /*0540*/  SHF.R.S32.HI R13, RZ, 0x1f, R7 ;  /* 0x0000001fff0d7819 */ /* 0x000fe20000011407 */
[----:B------:R-:W4:Y:S01]  /*0550*/  @!P2 LDC.64 R20, c[0x0][0x228] ;  /* 0x00008a00ff14ab82 */ /* 0x000f220000000a00 */
[----:B------:R-:W-:-:S07]  /*0560*/  IADD3 R39, R2, 0x160, RZ ;  /* 0x0000016002277810 */ /* 0x000fce0007ffe0ff */
[----:B------:R-:W0:Y:S01]  /*0570*/  @!P4 LDC.64 R22, c[0x0][0x288] ;  /* 0x0000a200ff16cb82 */ /* 0x000e220000000a00 */
[----:B--2---:R-:W-:Y:S02]  /*0580*/  IADD3 R4, R3, 0xffffffe, RZ ;  /* 0x0ffffffe03047810 */ /* 0x004fe40007ffe0ff */
[----:B------:R-:W-:Y:S01]  /*0590*/  SHF.R.S32.HI R3, RZ, 0x1f, R86 ;  /* 0x0000001fff037819 */ /* 0x000fe20000011456 */
[----:B---3--:R-:W-:-:S04]  /*05a0*/  @!P2 IMAD R12, R13, R18, RZ ;  /* 0x000000120d0ca224 */ /* 0x008fc800078e02ff */
[----:B------:R-:W2:Y:S01]  /*05b0*/  @!P5 LDC.64 R24, c[0x0][0x288] ;  /* 0x0000a200ff18db82 */ /* 0x000ea20000000a00 */
[----:B------:R-:W3:Y:S01]  /*05c0*/  F2I.FTZ.U32.TRUNC.NTZ R4, R4 ;  /* 0x0000000400047305 */ /* 0x000ee2000021f000 */
[----:B------:R-:W-:Y:S01]  /*05d0*/  @!P2 IMAD R19, R7, R19, R12 ;  /* 0x000000130713a224 */ /* 0x000fe200078e020c */
[----:B---3--:R-:W-:Y:S01]  /*05e0*/  R2UR UR7, R4 ;  /* 0x00000000040772ca */ /* 0x008fe200000e0000 */
[----:B0-----:R-:W-:-:S04]  /*05f0*/  @!P4 IMAD R30, R27, R22, RZ ;  /* 0x000000161b1ec224 */ /* 0x001fc800078e02ff */
[----:B------:R-:W0:Y:S01]  /*0600*/  @P1 LDC.64 R4, c[0x0][0x288] ;  /* 0x0000a200ff041b82 */ /* 0x000e220000000a00 */
[----:B--2---:R-:W-:-:S04]  /*0610*/  @!P5 IMAD R16, R17, R24, RZ ;  /* 0x000000181110d224 */ /* 0x004fc800078e02ff */
[----:B------:R-:W-:-:S03]  /*0620*/  @!P5 IMAD R33, R35, R25, R16 ;  /* 0x000000192321d224 */ /* 0x000fc600078e0210 */
[----:B------:R-:W-:Y:S01]  /*0630*/  UIADD3 UR5, URZ, -UR7, URZ ;  /* 0x800000073f057290 */ /* 0x000fe2000fffe03f */
[----:B------:R-:W2:Y:S03]  /*0640*/  @!P4 LDC.64 R16, c[0x0][0x228] ;  /* 0x00008a00ff10cb82 */ /* 0x000ea60000000a00 */
        /* <DEDUP_REMOVED lines=30> */
[----:B0-----:R-:W-:Y:S01]  /*0830*/  @P1 IMAD R3, R11, R4, RZ ;  /* 0x000000040b031224 */ /* 0x001fe200078e02ff */
[-C--:B------:R-:W-:Y:S02]  /*0840*/  @P1 MOV R10, R8.reuse ;  /* 0x00000008000a1202 */ /* 0x080fe40000000f00 */
[----:B------:R-:W-:Y:S02]  /*0850*/  CS2R R62, SRZ ;  /* 0x00000000003e7805 */ /* 0x000fe4000001ff00 */
[----:B------:R-:W-:Y:S01]  /*0860*/  @!P2 MOV R12, R8 ;  /* 0x00000008000ca202 */ /* 0x000fe20000000f00 */
[----:B------:R-:W-:Y:S01]  /*0870*/  @P1 IMAD R3, R2, R5, R3 ;  /* 0x0000000502031224 */ /* 0x000fe200078e0203 */
[----:B------:R-:W-:-:S02]  /*0880*/  IADD3 R11, R9, UR5, RZ ;  /* 0x00000005090b7c10 */ /* 0x000fc4000fffe0ff */
[----:B------:R-:W-:Y:S02]  /*0890*/  CS2R R60, SRZ ;  /* 0x00000000003c7805 */ /* 0x000fe4000001ff00 */
[----:B------:R-:W-:Y:S02]  /*08a0*/  @!P5 MOV R26, R8 ;  /* 0x00000008001ad202 */ /* 0x000fe40000000f00 */
[----:B------:R-:W-:Y:S02]  /*08b0*/  CS2R R58, SRZ ;  /* 0x00000000003a7805 */ /* 0x000fe4000001ff00 */
[-C--:B------:R-:W-:Y:S01]  /*08c0*/  @!P2 MOV R13, R11.reuse ;  /* 0x0000000b000da202 */ /* 0x080fe20000000f00 */
[----:B------:R-:W-:Y:S01]  /*08d0*/  @P1 IMAD.WIDE.U32 R4, R2, R4, R10 ;  /* 0x0000000402041225 */ /* 0x000fe200078e000a */
[----:B------:R-:W-:Y:S02]  /*08e0*/  @!P5 MOV R27, R11 ;  /* 0x0000000b001bd202 */ /* 0x000fe40000000f00 */
[----:B------:R-:W-:-:S02]  /*08f0*/  CS2R R56, SRZ ;  /* 0x0000000000387805 */ /* 0x000fc4000001ff00 */
[C---:B------:R-:W-:Y:S01]  /*0900*/  IADD3 R67, R2.reuse, 0x20, RZ ;  /* 0x0000002002437810 */ /* 0x040fe20007ffe0ff */
[----:B------:R-:W-:Y:S01]  /*0910*/  @!P2 IMAD.WIDE.U32 R12, R7, R18, R12 ;  /* 0x00000012070ca225 */ /* 0x000fe200078e000c */
[----:B------:R-:W-:Y:S02]  /*0920*/  @P1 IADD3 R5, R5, R3, RZ ;  /* 0x0000000305051210 */ /* 0x000fe40007ffe0ff */
[----:B------:R-:W-:Y:S02]  /*0930*/  CS2R R42, SRZ ;  /* 0x00000000002a7805 */ /* 0x000fe4000001ff00 */
[----:B------:R-:W-:Y:S01]  /*0940*/  IADD3 R3, R2, 0x100, RZ ;  /* 0x0000010002037810 */ /* 0x000fe20007ffe0ff */
[----:B------:R-:W-:Y:S01]  /*0950*/  @!P5 IMAD.WIDE.U32 R24, R35, R24, R26 ;  /* 0x000000182318d225 */ /* 0x000fe200078e001a */
[----:B------:R-:W-:Y:S02]  /*0960*/  @P1 SHF.L.U32 R49, R4, 0x2, RZ ;  /* 0x0000000204311819 */ /* 0x000fe400000006ff */
[----:B------:R-:W-:-:S02]  /*0970*/  IADD3 R65, R2, 0x40, RZ ;  /* 0x0000004002417810 */ /* 0x000fc40007ffe0ff */
[C---:B------:R-:W-:Y:S02]  /*0980*/  IADD3 R52, R2.reuse, 0x60, RZ ;  /* 0x0000006002347810 */ /* 0x040fe40007ffe0ff */
[----:B------:R-:W-:Y:S02]  /*0990*/  IADD3 R77, R2, 0x80, RZ ;  /* 0x00000080024d7810 */ /* 0x000fe40007ffe0ff */
[----:B------:R-:W-:Y:S02]  /*09a0*/  CS2R R72, SRZ ;  /* 0x0000000000487805 */ /* 0x000fe4000001ff00 */
[----:B------:R-:W-:Y:S01]  /*09b0*/  ISETP.GE.U32.AND P3, PT, R3, UR18, PT ;  /* 0x0000001203007c0c */ /* 0x000fe2000bf66070 */
[----:B------:R-:W-:Y:S01]  /*09c0*/  ULDC.64 UR6, c[0x0][0x248] ;  /* 0x0000920000067ab9 */ /* 0x000fe20000000a00 */
[----:B------:R-:W-:Y:S02]  /*09d0*/  SHF.R.S32.HI R29, RZ, 0x1f, R3 ;  /* 0x0000001fff1d7819 */ /* 0x000fe40000011403 */
[----:B------:R-:W-:-:S02]  /*09e0*/  @P1 SHF.L.U64.HI R6, R4, 0x2, R5 ;  /* 0x0000000204061819 */ /* 0x000fc40000010205 */
[----:B------:R-:W0:Y:S01]  /*09f0*/  @!P2 LDC.64 R4, c[0x0][0x230] ;  /* 0x00008c00ff04ab82 */ /* 0x000e220000000a00 */
[----:B------:R-:W-:Y:S02]  /*0a00*/  ISETP.GE.AND.EX P3, PT, R29, UR19, PT, P3 ;  /* 0x000000131d007c0c */ /* 0x000fe4000bf66330 */
[C---:B------:R-:W-:Y:S02]  /*0a10*/  @P1 IADD3 R48, P6, R49.reuse, R14, RZ ;  /* 0x0000000e31301210 */ /* 0x040fe40007fde0ff */
[----:B------:R-:W-:Y:S02]  /*0a20*/  ISETP.GT.U32.OR P3, PT, R0, 0x27f, P3 ;  /* 0x0000027f0000780c */ /* 0x000fe40001f64470 */
[----:B-1----:R-:W-:Y:S02]  /*0a30*/  @P1 IADD3 R68, P0, R49, R68, RZ ;  /* 0x0000004431441210 */ /* 0x002fe40007f1e0ff */
[----:B------:R-:W-:Y:S02]  /*0a40*/  @P1 IADD3.X R49, R6, R15, RZ, P6, !PT ;  /* 0x0000000f06311210 */ /* 0x000fe400037fe4ff */
[----:B------:R-:W1:Y:S01]  /*0a50*/  @!P5 LDC.64 R14, c[0x0][0x230] ;  /* 0x00008c00ff0edb82 */ /* 0x000e620000000a00 */
[----:B------:R-:W-:-:S02]  /*0a60*/  @!P2 IADD3 R13, R13, R19, RZ ;  /* 0x000000130d0da210 */ /* 0x000fc40007ffe0ff */
[----:B------:R-:W-:Y:S02]  /*0a70*/  @P1 IADD3.X R69, R6, R69, RZ, P0, !PT ;  /* 0x0000004506451210 */ /* 0x000fe400007fe4ff */
[C---:B------:R-:W-:Y:S02]  /*0a80*/  @!P2 SHF.L.U32 R31, R12.reuse, 0x2, RZ ;  /* 0x000000020c1fa819 */ /* 0x040fe400000006ff */
[----:B------:R-:W-:Y:S01]  /*0a90*/  @!P2 SHF.L.U64.HI R28, R12, 0x2, R13 ;  /* 0x000000020c1ca819 */ /* 0x000fe2000001020d */
[----:B------:R-:W3:Y:S01]  /*0aa0*/  @!P4 LDC.64 R18, c[0x0][0x230] ;  /* 0x00008c00ff12cb82 */ /* 0x000ee20000000a00 */
[----:B------:R-:W-:Y:S02]  /*0ab0*/  @!P4 MOV R26, R8 ;  /* 0x00000008001ac202 */ /* 0x000fe40000000f00 */
[----:B------:R-:W-:Y:S02]  /*0ac0*/  @!P4 MOV R27, R11 ;  /* 0x0000000b001bc202 */ /* 0x000fe40000000f00 */
[----:B0-----:R-:W-:-:S02]  /*0ad0*/  @!P2 IADD3 R4, P0, R31, R4, RZ ;  /* 0x000000041f04a210 */ /* 0x001fc40007f1e0ff */
[----:B----4-:R-:W-:Y:S01]  /*0ae0*/  @!P2 IADD3 R20, P6, R31, R20, RZ ;  /* 0x000000141f14a210 */ /* 0x010fe20007fde0ff */
[----:B------:R-:W0:Y:S01]  /*0af0*/  @!P5 LDC.64 R6, c[0x0][0x228] ;  /* 0x00008a00ff06db82 */ /* 0x000e220000000a00 */
[----:B------:R-:W-:Y:S01]  /*0b00*/  @!P4 IMAD R31, R37, R23, R30 ;  /* 0x00000017251fc224 */ /* 0x000fe200078e021e */
[----:B------:R-:W-:Y:S01]  /*0b10*/  @!P5 IADD3 R23, R25, R33, RZ ;  /* 0x000000211917d210 */ /* 0x000fe20007ffe0ff */
[----:B------:R-:W-:Y:S01]  /*0b20*/  @!P4 IMAD.WIDE.U32 R26, R37, R22, R26 ;  /* 0x00000016251ac225 */ /* 0x000fe200078e001a */
[----:B------:R-:W-:Y:S02]  /*0b30*/  @!P5 SHF.L.U32 R25, R24, 0x2, RZ ;  /* 0x000000021819d819 */ /* 0x000fe400000006ff */
[C---:B------:R-:W-:Y:S02]  /*0b40*/  @!P2 IADD3.X R5, R28.reuse, R5, RZ, P0, !PT ;  /* 0x000000051c05a210 */ /* 0x040fe400007fe4ff */
[----:B------:R-:W4:Y:S01]  /*0b50*/  @!P3 LDC.64 R12, c[0x0][0x288] ;  /* 0x0000a200ff0cbb82 */ /* 0x000f220000000a00 */
[----:B------:R-:W-:-:S02]  /*0b60*/  @!P2 IADD3.X R21, R28, R21, RZ, P6, !PT ;  /* 0x000000151c15a210 */ /* 0x000fc400037fe4ff */
[----:B------:R-:W-:Y:S01]  /*0b70*/  @!P5 SHF.L.U64.HI R28, R24, 0x2, R23 ;  /* 0x00000002181cd819 */ /* 0x000fe20000010217 */
[----:B------:R-:W5:Y:S01]  /*0b80*/  @!P2 LDG.E.64 R54, desc[UR22][R4.64] ;  /* 0x000000160436a981 */ /* 0x000f62000c1e1b00 */
[----:B------:R-:W-:Y:S02]  /*0b90*/  @!P4 IADD3 R23, R27, R31, RZ ;  /* 0x0000001f1b17c210 */ /* 0x000fe40007ffe0ff */
[----:B-1----:R-:W-:Y:S01]  /*0ba0*/  @!P5 IADD3 R22, P0, R25, R14, RZ ;  /* 0x0000000e1916d210 */ /* 0x002fe20007f1e0ff */
[----:B------:R-:W1:Y:S01]  /*0bb0*/  @!P3 LDC.64 R30, c[0x0][0x228] ;  /* 0x00008a00ff1ebb82 */ /* 0x000e620000000a00 */
[C---:B------:R-:W-:Y:S02]  /*0bc0*/  @!P4 SHF.L.U32 R27, R26.reuse, 0x2, RZ ;  /* 0x000000021a1bc819 */ /* 0x040fe400000006ff */
[----:B------:R-:W-:Y:S02]  /*0bd0*/  @!P4 SHF.L.U64.HI R26, R26, 0x2, R23 ;  /* 0x000000021a1ac819 */ /* 0x000fe40000010217 */
[----:B------:R-:W-:-:S02]  /*0be0*/  @!P5 IADD3.X R23, R28, R15, RZ, P0, !PT ;  /* 0x0000000f1c17d210 */ /* 0x000fc400007fe4ff */
[----:B---3--:R-:W-:Y:S02]  /*0bf0*/  @!P4 IADD3 R18, P0, R27, R18, RZ ;  /* 0x000000121b12c210 */ /* 0x008fe40007f1e0ff */
[----:B------:R-:W-:Y:S01]  /*0c00*/  IADD3 R35, R2, 0x120, RZ ;  /* 0x0000012002237810 */ /* 0x000fe20007ffe0ff */
[----:B------:R-:W5:Y:S01]  /*0c10*/  @!P5 LDG.E.64 R62, desc[UR22][R22.64] ;  /* 0x00000016163ed981 */ /* 0x000f62000c1e1b00 */
[----:B0-----:R-:W-:Y:S02]  /*0c20*/  @!P5 IADD3 R24, P6, R25, R6, RZ ;  /* 0x000000061918d210 */ /* 0x001fe40007fde0ff */
[----:B------:R-:W-:Y:S02]  /*0c30*/  @!P4 IADD3.X R19, R26, R19, RZ, P0, !PT ;  /* 0x000000131a13c210 */ /* 0x000fe400007fe4ff */
[----:B------:R-:W-:Y:S01]  /*0c40*/  ISETP.GE.U32.AND P0, PT, R35, UR18, PT ;  /* 0x0000001223007c0c */ /* 0x000fe2000bf06070 */
[----:B----4-:R-:W-:Y:S01]  /*0c50*/  @!P3 IMAD R14, R29, R12, RZ ;  /* 0x0000000c1d0eb224 */ /* 0x010fe200078e02ff */
[----:B------:R-:W-:Y:S01]  /*0c60*/  SHF.R.S32.HI R29, RZ, 0x1f, R35 ;  /* 0x0000001fff1d7819 */ /* 0x000fe20000011423 */
[----:B------:R-:W5:Y:S01]  /*0c70*/  @!P4 LDG.E.64 R60, desc[UR22][R18.64] ;  /* 0x00000016123cc981 */ /* 0x000f62000c1e1b00 */
[----:B------:R-:W-:-:S02]  /*0c80*/  @!P5 IADD3.X R25, R28, R7, RZ, P6, !PT ;  /* 0x000000071c19d210 */ /* 0x000fc400037fe4ff */
[----:B--2---:R-:W-:Y:S02]  /*0c90*/  @!P4 IADD3 R6, P6, R27, R16, RZ ;  /* 0x000000101b06c210 */ /* 0x004fe40007fde0ff */
[----:B------:R-:W-:Y:S02]  /*0ca0*/  ISETP.GE.AND.EX P0, PT, R29, UR19, PT, P0 ;  /* 0x000000131d007c0c */ /* 0x000fe4000bf06300 */
[----:B------:R-:W-:Y:S01]  /*0cb0*/  @!P4 IADD3.X R7, R26, R17, RZ, P6, !PT ;  /* 0x000000111a07c210 */ /* 0x000fe200037fe4ff */
[----:B------:R-:W-:Y:S01]  /*0cc0*/  @!P3 IMAD R17, R3, R13, R14 ;  /* 0x0000000d0311b224 */ /* 0x000fe200078e020e */
[----:B------:R-:W-:Y:S01]  /*0cd0*/  ISETP.GT.U32.OR P0, PT, R0, 0x27f, P0 ;  /* 0x0000027f0000780c */ /* 0x000fe20000704470 */
[----:B------:R-:W0:Y:S01]  /*0ce0*/  @!P3 LDC.64 R26, c[0x0][0x230] ;  /* 0x00008c00ff1abb82 */ /* 0x000e220000000a00 */
[----:B------:R-:W-:Y:S02]  /*0cf0*/  @!P3 MOV R14, R8 ;  /* 0x00000008000eb202 */ /* 0x000fe40000000f00 */
[----:B------:R-:W-:-:S03]  /*0d00*/  @!P3 MOV R15, R11 ;  /* 0x0000000b000fb202 */ /* 0x000fc60000000f00 */
[----:B------:R-:W-:Y:S01]  /*0d10*/  @!P3 IMAD.WIDE.U32 R14, R3, R12, R14 ;  /* 0x0000000c030eb225 */ /* 0x000fe200078e000e */
[----:B------:R-:W-:Y:S02]  /*0d20*/  CS2R R12, SRZ ;  /* 0x00000000000c7805 */ /* 0x000fe4000001ff00 */
[----:B------:R-:W-:-:S03]  /*0d30*/  SHF.R.S32.HI R37, RZ, 0x1f, R39 ;  /* 0x0000001fff257819 */ /* 0x000fc60000011427 */
[----:B------:R-:W2:Y:S01]  /*0d40*/  @!P0 LDC.64 R32, c[0x0][0x288] ;  /* 0x0000a200ff208b82 */ /* 0x000ea20000000a00 */
[----:B------:R-:W-:Y:S01]  /*0d50*/  @!P3 IADD3 R3, R15, R17, RZ ;  /* 0x000000110f03b210 */ /* 0x000fe20007ffe0ff */
[----:B------:R0:W5:Y:S01]  /*0d60*/  @!P2 LDG.E.64 R12, desc[UR22][R20.64] ;  /* 0x00000016140ca981 */ /* 0x000162000c1e1b00 */
[----:B------:R-:W-:Y:S02]  /*0d70*/  ISETP.GE.U32.AND P2, PT, R39, UR18, PT ;  /* 0x0000001227007c0c */ /* 0x000fe4000bf46070 */
[C---:B------:R-:W-:Y:S02]  /*0d80*/  @!P3 SHF.L.U32 R17, R14.reuse, 0x2, RZ ;  /* 0x000000020e11b819 */ /* 0x040fe400000006ff */
[----:B------:R-:W-:Y:S02]  /*0d90*/  @!P3 SHF.L.U64.HI R16, R14, 0x2, R3 ;  /* 0x000000020e10b819 */ /* 0x000fe40000010203 */
[----:B------:R-:W-:Y:S02]  /*0da0*/  CS2R R14, SRZ ;  /* 0x00000000000e7805 */ /* 0x000fe4000001ff00 */
[----:B------:R-:W-:-:S02]  /*0db0*/  ISETP.GE.AND.EX P2, PT, R37, UR19, PT, P2 ;  /* 0x0000001325007c0c */ /* 0x000fc4000bf46320 */
[----:B------:R-:W-:Y:S02]  /*0dc0*/  IADD3 R3, R2, 0x1c0, RZ ;  /* 0x000001c002037810 */ /* 0x000fe40007ffe0ff */
[----:B------:R-:W-:Y:S01]  /*0dd0*/  ISETP.GT.U32.OR P2, PT, R0, 0x27f, P2 ;  /* 0x0000027f0000780c */ /* 0x000fe20001744470 */
[----:B------:R3:W5:Y:S01]  /*0de0*/  @!P5 LDG.E.64 R14, desc[UR22][R24.64] ;  /* 0x00000016180ed981 */ /* 0x000762000c1e1b00 */
[----:B------:R-:W-:Y:S02]  /*0df0*/  ISETP.GE.U32.AND P5, PT, R3, UR18, PT ;  /* 0x0000001203007c0c */ /* 0x000fe4000bfa6070 */
[----:B------:R-:W-:Y:S02]  /*0e00*/  SHF.R.S32.HI R88, RZ, 0x1f, R3 ;  /* 0x0000001fff587819 */ /* 0x000fe40000011403 */
[----:B0-----:R-:W-:Y:S02]  /*0e10*/  @!P3 IADD3 R20, P6, R17, R26, RZ ;  /* 0x0000001a1114b210 */ /* 0x001fe40007fde0ff */
[----:B------:R-:W-:-:S02]  /*0e20*/  ISETP.GE.AND.EX P5, PT, R88, UR19, PT, P5 ;  /* 0x0000001358007c0c */ /* 0x000fc4000bfa6350 */
[----:B------:R-:W-:Y:S02]  /*0e30*/  @!P3 IADD3.X R21, R16, R27, RZ, P6, !PT ;  /* 0x0000001b1015b210 */ /* 0x000fe400037fe4ff */
[----:B------:R-:W-:Y:S01]  /*0e40*/  ISETP.GT.U32.OR P5, PT, R0, 0x27f, P5 ;  /* 0x0000027f0000780c */ /* 0x000fe20002fa4470 */
[----:B------:R-:W0:Y:S01]  /*0e50*/  @!P2 LDC.64 R26, c[0x0][0x288] ;  /* 0x0000a200ff1aab82 */ /* 0x000e220000000a00 */
[----:B-1----:R-:W-:Y:S01]  /*0e60*/  @!P3 IADD3 R4, P6, R17, R30, RZ ;  /* 0x0000001e1104b210 */ /* 0x002fe20007fde0ff */
[----:B--2---:R-:W-:Y:S01]  /*0e70*/  @!P0 IMAD R30, R29, R32, RZ ;  /* 0x000000201d1e8224 */ /* 0x004fe200078e02ff */
[----:B---3--:R-:W-:Y:S01]  /*0e80*/  @!P0 MOV R24, R8 ;  /* 0x0000000800188202 */ /* 0x008fe20000000f00 */
[----:B------:R-:W5:Y:S01]  /*0e90*/  @!P3 LDG.E.64 R58, desc[UR22][R20.64] ;  /* 0x00000016143ab981 */ /* 0x000f62000c1e1b00 */
[----:B------:R-:W-:-:S03]  /*0ea0*/  @!P0 MOV R25, R11 ;  /* 0x0000000b00198202 */ /* 0x000fc60000000f00 */
[----:B------:R-:W1:Y:S01]  /*0eb0*/  @!P0 LDC.64 R28, c[0x0][0x230] ;  /* 0x00008c00ff1c8b82 */ /* 0x000e620000000a00 */
[C---:B------:R-:W-:Y:S02]  /*0ec0*/  @!P0 IMAD R23, R35.reuse, R33, R30 ;  /* 0x0000002123178224 */ /* 0x040fe400078e021e */
[----:B------:R-:W-:-:S05]  /*0ed0*/  @!P0 IMAD.WIDE.U32 R24, R35, R32, R24 ;  /* 0x0000002023188225 */ /* 0x000fca00078e0018 */
[----:B------:R-:W2:Y:S01]  /*0ee0*/  @!P0 LDC.64 R34, c[0x0][0x228] ;  /* 0x00008a00ff228b82 */ /* 0x000ea20000000a00 */
[----:B------:R-:W-:Y:S02]  /*0ef0*/  @!P3 IADD3.X R5, R16, R31, RZ, P6, !PT ;  /* 0x0000001f1005b210 */ /* 0x000fe400037fe4ff */
[----:B------:R-:W-:-:S05]  /*0f00*/  CS2R R16, SRZ ;  /* 0x0000000000107805 */ /* 0x000fca000001ff00 */
[----:B------:R-:W3:Y:S01]  /*0f10*/  @!P5 LDC.64 R32, c[0x0][0x288] ;  /* 0x0000a200ff20db82 */ /* 0x000ee20000000a00 */
[----:B------:R-:W-:Y:S01]  /*0f20*/  IADD3 R22, R2, 0x1a0, RZ ;  /* 0x000001a002167810 */ /* 0x000fe20007ffe0ff */
[----:B------:R4:W5:Y:S06]  /*0f30*/  @!P4 LDG.E.64 R16, desc[UR22][R6.64] ;  /* 0x000000160610c981 */ /* 0x00096c000c1e1b00 */
[----:B------:R-:W3:Y:S01]  /*0f40*/  @!P2 LDC.64 R30, c[0x0][0x230] ;  /* 0x00008c00ff1eab82 */ /* 0x000ee20000000a00 */
[----:B------:R-:W-:Y:S02]  /*0f50*/  ISETP.GE.U32.AND P4, PT, R22, UR18, PT ;  /* 0x0000001216007c0c */ /* 0x000fe4000bf86070 */
[----:B------:R-:W-:-:S02]  /*0f60*/  @!P0 IADD3 R25, R25, R23, RZ ;  /* 0x0000001719198210 */ /* 0x000fc40007ffe0ff */
[----:B------:R-:W-:Y:S01]  /*0f70*/  SHF.R.S32.HI R40, RZ, 0x1f, R22 ;  /* 0x0000001fff287819 */ /* 0x000fe20000011416 */
[----:B0-----:R-:W-:Y:S01]  /*0f80*/  @!P2 IMAD R38, R37, R26, RZ ;  /* 0x0000001a2526a224 */ /* 0x001fe200078e02ff */
[C---:B------:R-:W-:Y:S02]  /*0f90*/  @!P0 SHF.L.U32 R23, R24.reuse, 0x2, RZ ;  /* 0x0000000218178819 */ /* 0x040fe400000006ff */
[----:B----4-:R-:W-:Y:S02]  /*0fa0*/  @!P2 MOV R6, R8 ;  /* 0x000000080006a202 */ /* 0x010fe40000000f00 */
[----:B------:R-:W-:Y:S02]  /*0fb0*/  @!P2 MOV R7, R11 ;  /* 0x0000000b0007a202 */ /* 0x000fe40000000f00 */
[----:B------:R-:W-:Y:S02]  /*0fc0*/  @!P0 SHF.L.U64.HI R36, R24, 0x2, R25 ;  /* 0x0000000218248819 */ /* 0x000fe40000010219 */
[----:B------:R-:W-:Y:S01]  /*0fd0*/  ISETP.GE.AND.EX P4, PT, R40, UR19, PT, P4 ;  /* 0x0000001328007c0c */ /* 0x000fe2000bf86340 */
[----:B------:R-:W-:Y:S01]  /*0fe0*/  @!P2 IMAD R27, R39, R27, R38 ;  /* 0x0000001b271ba224 */ /* 0x000fe200078e0226 */
[----:B-1----:R-:W-:Y:S01]  /*0ff0*/  @!P0 IADD3 R24, P6, R23, R28, RZ ;  /* 0x0000001c17188210 */ /* 0x002fe20007fde0ff */
[----:B------:R-:W-:Y:S01]  /*1000*/  @!P2 IMAD.WIDE.U32 R6, R39, R26, R6 ;  /* 0x0000001a2706a225 */ /* 0x000fe200078e0006 */
[----:B------:R-:W-:Y:S01]  /*1010*/  ISETP.GT.U32.OR P4, PT, R0, 0x27f, P4 ;  /* 0x0000027f0000780c */ /* 0x000fe20002784470 */
[----:B------:R-:W0:Y:S01]  /*1020*/  @!P5 LDC.64 R38, c[0x0][0x228] ;  /* 0x00008a00ff26db82 */ /* 0x000e220000000a00 */
[----:B------:R-:W-:-:S02]  /*1030*/  @!P0 IADD3.X R25, R36, R29, RZ, P6, !PT ;  /* 0x0000001d24198210 */ /* 0x000fc400037fe4ff */
[----:B--2---:R-:W-:Y:S01]  /*1040*/  @!P0 IADD3 R26, P6, R23, R34, RZ ;  /* 0x00000022171a8210 */ /* 0x004fe20007fde0ff */
[----:B---3--:R-:W-:Y:S01]  /*1050*/  @!P5 IMAD R18, R88, R32, RZ ;  /* 0x000000205812d224 */ /* 0x008fe200078e02ff */
[----:B------:R-:W-:Y:S02]  /*1060*/  @!P2 IADD3 R7, R7, R27, RZ ;  /* 0x0000001b0707a210 */ /* 0x000fe40007ffe0ff */
[----:B------:R-:W-:Y:S01]  /*1070*/  @!P5 MOV R19, R11 ;  /* 0x0000000b0013d202 */ /* 0x000fe20000000f00 */
[----:B------:R-:W1:Y:S01]  /*1080*/  @!P2 LDC.64 R28, c[0x0][0x228] ;  /* 0x00008a00ff1cab82 */ /* 0x000e620000000a00 */
[----:B------:R-:W-:Y:S02]  /*1090*/  @!P2 SHF.L.U32 R23, R6, 0x2, RZ ;  /* 0x000000020617a819 */ /* 0x000fe400000006ff */
[----:B------:R-:W-:Y:S02]  /*10a0*/  CS2R R20, SRZ ;  /* 0x0000000000147805 */ /* 0x000fe4000001ff00 */
[----:B------:R-:W-:Y:S01]  /*10b0*/  @!P0 IADD3.X R27, R36, R35, RZ, P6, !PT ;  /* 0x00000023241b8210 */ /* 0x000fe200037fe4ff */
[----:B------:R-:W-:Y:S01]  /*10c0*/  @!P5 IMAD R37, R3, R33, R18 ;  /* 0x000000210325d224 */ /* 0x000fe200078e0212 */
[----:B------:R-:W-:Y:S01]  /*10d0*/  @!P2 SHF.L.U64.HI R36, R6, 0x2, R7 ;  /* 0x000000020624a819 */ /* 0x000fe20000010207 */
[----:B------:R-:W5:Y:S01]  /*10e0*/  @!P0 LDG.E.64 R56, desc[UR22][R24.64] ;  /* 0x0000001618388981 */ /* 0x000f62000c1e1b00 */
[----:B------:R-:W-:Y:S01]  /*10f0*/  @!P2 IADD3 R6, P6, R23, R30, RZ ;  /* 0x0000001e1706a210 */ /* 0x000fe20007fde0ff */
[----:B------:R-:W2:Y:S01]  /*1100*/  @!P5 LDC.64 R34, c[0x0][0x230] ;  /* 0x00008c00ff22db82 */ /* 0x000ea20000000a00 */
[----:B------:R-:W-:Y:S01]  /*1110*/  @!P5 MOV R18, R8 ;  /* 0x000000080012d202 */ /* 0x000fe20000000f00 */
[----:B------:R-:W5:Y:S01]  /*1120*/  @!P0 LDG.E.64 R20, desc[UR22][R26.64] ;  /* 0x000000161a148981 */ /* 0x000f62000c1e1b00 */
[----:B------:R-:W-:-:S03]  /*1130*/  @!P2 IADD3.X R7, R36, R31, RZ, P6, !PT ;  /* 0x0000001f2407a210 */ /* 0x000fc600037fe4ff */
[----:B------:R-:W-:Y:S02]  /*1140*/  @!P5 IMAD.WIDE.U32 R32, R3, R32, R18 ;  /* 0x000000200320d225 */ /* 0x000fe400078e0012 */
[----:B------:R-:W3:Y:S01]  /*1150*/  @!P4 LDC.64 R30, c[0x0][0x288] ;  /* 0x0000a200ff1ecb82 */ /* 0x000ee20000000a00 */
[----:B------:R-:W-:Y:S02]  /*1160*/  CS2R R18, SRZ ;  /* 0x0000000000127805 */ /* 0x000fe4000001ff00 */
[----:B------:R-:W-:Y:S01]  /*1170*/  IADD3 R3, R2, 0x180, RZ ;  /* 0x0000018002037810 */ /* 0x000fe20007ffe0ff */
[----:B------:R-:W5:Y:S03]  /*1180*/  @!P2 LDG.E.64 R42, desc[UR22][R6.64] ;  /* 0x00000016062aa981 */ /* 0x000f66000c1e1b00 */
[----:B------:R-:W-:Y:S01]  /*1190*/  SHF.R.S32.HI R44, RZ, 0x1f, R3 ;  /* 0x0000001fff2c7819 */ /* 0x000fe20000011403 */
[----:B------:R3:W5:Y:S01]  /*11a0*/  @!P3 LDG.E.64 R18, desc[UR22][R4.64] ;  /* 0x000000160412b981 */ /* 0x000762000c1e1b00 */
[----:B------:R-:W-:-:S04]  /*11b0*/  ISETP.GE.U32.AND P3, PT, R3, UR18, PT ;  /* 0x0000001203007c0c */ /* 0x000fc8000bf66070 */
[----:B------:R-:W-:Y:S02]  /*11c0*/  ISETP.GE.AND.EX P3, PT, R44, UR19, PT, P3 ;  /* 0x000000132c007c0c */ /* 0x000fe4000bf66330 */
[----:B-1----:R-:W-:Y:S02]  /*11d0*/  @!P2 IADD3 R28, P6, R23, R28, RZ ;  /* 0x0000001c171ca210 */ /* 0x002fe40007fde0ff */
[----:B------:R-:W-:Y:S02]  /*11e0*/  ISETP.GT.U32.OR P3, PT, R0, 0x27f, P3 ;  /* 0x0000027f0000780c */ /* 0x000fe40001f64470 */
[----:B------:R-:W-:Y:S02]  /*11f0*/  @!P5 IADD3 R33, R33, R37, RZ ;  /* 0x000000252121d210 */ /* 0x000fe40007ffe0ff */
[----:B------:R-:W-:Y:S02]  /*1200*/  @!P5 SHF.L.U32 R23, R32, 0x2, RZ ;  /* 0x000000022017d819 */ /* 0x000fe400000006ff */
[----:B------:R-:W-:-:S02]  /*1210*/  @!P2 IADD3.X R29, R36, R29, RZ, P6, !PT ;  /* 0x0000001d241da210 */ /* 0x000fc400037fe4ff */
[----:B------:R-:W-:Y:S01]  /*1220*/  @!P5 SHF.L.U64.HI R32, R32, 0x2, R33 ;  /* 0x000000022020d819 */ /* 0x000fe20000010221 */
[----:B---3--:R-:W-:Y:S01]  /*1230*/  @!P4 IMAD R4, R40, R30, RZ ;  /* 0x0000001e2804c224 */ /* 0x008fe200078e02ff */
[C---:B--2---:R-:W-:Y:S01]  /*1240*/  @!P5 IADD3 R34, P6, R23.reuse, R34, RZ ;  /* 0x000000221722d210 */ /* 0x044fe20007fde0ff */
[----:B------:R-:W1:Y:S03]  /*1250*/  @!P4 LDC.64 R40, c[0x0][0x230] ;  /* 0x00008c00ff28cb82 */ /* 0x000e660000000a00 */
[----:B------:R-:W-:Y:S01]  /*1260*/  @!P5 IADD3.X R35, R32, R35, RZ, P6, !PT ;  /* 0x000000232023d210 */ /* 0x000fe200037fe4ff */
[----:B------:R-:W-:Y:S01]  /*1270*/  @!P4 IMAD R37, R22, R31, R4 ;  /* 0x0000001f1625c224 */ /* 0x000fe200078e0204 */
[----:B0-----:R-:W-:Y:S02]  /*1280*/  @!P5 IADD3 R38, P6, R23, R38, RZ ;  /* 0x000000261726d210 */ /* 0x001fe40007fde0ff */
[----:B------:R-:W-:Y:S01]  /*1290*/  SHF.R.S32.HI R70, RZ, 0x1f, R67 ;  /* 0x0000001fff467819 */ /* 0x000fe20000011443 */
[----:B------:R-:W0:Y:S01]  /*12a0*/  @!P3 LDC.64 R4, c[0x0][0x288] ;  /* 0x0000a200ff04bb82 */ /* 0x000e220000000a00 */
[----:B------:R-:W-:-:S02]  /*12b0*/  ISETP.GE.U32.AND P0, PT, R67, UR18, PT ;  /* 0x0000001243007c0c */ /* 0x000fc4000bf06070 */
[----:B------:R-:W-:Y:S02]  /*12c0*/  @!P5 IADD3.X R39, R32, R39, RZ, P6, !PT ;  /* 0x000000272027d210 */ /* 0x000fe400037fe4ff */
[----:B------:R-:W-:Y:S02]  /*12d0*/  @!P4 MOV R32, R8 ;  /* 0x000000080020c202 */ /* 0x000fe40000000f00 */
[----:B------:R-:W-:Y:S02]  /*12e0*/  @!P4 MOV R33, R11 ;  /* 0x0000000b0021c202 */ /* 0x000fe40000000f00 */
[----:B------:R-:W-:Y:S01]  /*12f0*/  ISETP.GE.AND.EX P0, PT, R70, UR19, PT, P0 ;  /* 0x0000001346007c0c */ /* 0x000fe2000bf06300 */
[----:B------:R-:W-:Y:S01]  /*1300*/  @!P4 IMAD.WIDE.U32 R30, R22, R30, R32 ;  /* 0x0000001e161ec225 */ /* 0x000fe200078e0020 */
[----:B------:R-:W-:Y:S02]  /*1310*/  CS2R R22, SRZ ;  /* 0x0000000000167805 */ /* 0x000fe4000001ff00 */
[----:B------:R-:W-:Y:S01]  /*1320*/  ISETP.GT.U32.OR P0, PT, R0, 0x27f, P0 ;  /* 0x0000027f0000780c */ /* 0x000fe20000704470 */
[----:B------:R-:W2:Y:S01]  /*1330*/  @!P3 LDC.64 R32, c[0x0][0x228] ;  /* 0x00008a00ff20bb82 */ /* 0x000ea20000000a00 */
[----:B------:R-:W-:-:S02]  /*1340*/  SHF.R.S32.HI R66, RZ, 0x1f, R65 ;  /* 0x0000001fff427819 */ /* 0x000fc40000011441 */
[----:B------:R3:W5:Y:S01]  /*1350*/  @!P2 LDG.E.64 R22, desc[UR22][R28.64] ;  /* 0x000000161c16a981 */ /* 0x000762000c1e1b00 */
[----:B------:R-:W-:-:S04]  /*1360*/  ISETP.GE.U32.AND P2, PT, R65, UR18, PT ;  /* 0x0000001241007c0c */ /* 0x000fc8000bf46070 */
[----:B------:R-:W-:Y:S01]  /*1370*/  ISETP.GE.AND.EX P2, PT, R66, UR19, PT, P2 ;  /* 0x0000001342007c0c */ /* 0x000fe2000bf46320 */
[----:B0-----:R-:W-:-:S03]  /*1380*/  @!P3 IMAD R24, R44, R4, RZ ;  /* 0x000000042c18b224 */ /* 0x001fc600078e02ff */
[----:B------:R-:W0:Y:S01]  /*1390*/  @!P0 LDC.64 R26, c[0x0][0x288] ;  /* 0x0000a200ff1a8b82 */ /* 0x000e220000000a00 */
[----:B------:R-:W-:Y:S02]  /*13a0*/  @!P4 IADD3 R25, R31, R37, RZ ;  /* 0x000000251f19c210 */ /* 0x000fe40007ffe0ff */
[----:B------:R-:W-:Y:S01]  /*13b0*/  ISETP.GT.U32.OR P2, PT, R0, 0x27f, P2 ;  /* 0x0000027f0000780c */ /* 0x000fe20001744470 */
[----:B------:R-:W-:Y:S01]  /*13c0*/  @!P3 IMAD R53, R3, R5, R24 ;  /* 0x000000050335b224 */ /* 0x000fe200078e0218 */
[----:B------:R-:W-:Y:S02]  /*13d0*/  @!P4 SHF.L.U64.HI R50, R30, 0x2, R25 ;  /* 0x000000021e32c819 */ /* 0x000fe40000010219 */
[----:B------:R-:W-:Y:S02]  /*13e0*/  CS2R R36, SRZ ;  /* 0x0000000000247805 */ /* 0x000fe4000001ff00 */
[----:B------:R-:W-:Y:S01]  /*13f0*/  SHF.R.S32.HI R64, RZ, 0x1f, R52 ;  /* 0x0000001fff407819 */ /* 0x000fe20000011434 */
[----:B------:R-:W4:Y:S01]  /*1400*/  @!P4 LDC.64 R44, c[0x0][0x228] ;  /* 0x00008a00ff2ccb82 */ /* 0x000f220000000a00 */
[----:B------:R-:W-:-:S02]  /*1410*/  ISETP.GE.U32.AND P6, PT, R52, UR18, PT ;  /* 0x0000001234007c0c */ /* 0x000fc4000bfc6070 */
[----:B------:R-:W-:Y:S02]  /*1420*/  CS2R R24, SRZ ;  /* 0x0000000000187805 */ /* 0x000fe4000001ff00 */
[----:B------:R-:W-:Y:S01]  /*1430*/  @!P3 MOV R46, R8 ;  /* 0x00000008002eb202 */ /* 0x000fe20000000f00 */
[----:B------:R0:W5:Y:S01]  /*1440*/  @!P5 LDG.E.64 R36, desc[UR22][R34.64] ;  /* 0x000000162224d981 */ /* 0x000162000c1e1b00 */
[----:B------:R-:W-:Y:S01]  /*1450*/  ISETP.GE.AND.EX P6, PT, R64, UR19, PT, P6 ;  /* 0x0000001340007c0c */ /* 0x000fe2000bfc6360 */
[----:B---3--:R-:W3:Y:S02]  /*1460*/  @!P3 LDC.64 R28, c[0x0][0x230] ;  /* 0x00008c00ff1cbb82 */ /* 0x008ee40000000a00 */
[----:B------:R2:W5:Y:S01]  /*1470*/  @!P5 LDG.E.64 R24, desc[UR22][R38.64] ;  /* 0x000000162618d981 */ /* 0x000562000c1e1b00 */
[----:B------:R-:W-:Y:S02]  /*1480*/  ISETP.GT.U32.OR P5, PT, R0, 0x27f, P6 ;  /* 0x0000027f0000780c */ /* 0x000fe400037a4470 */
[----:B------:R-:W-:-:S03]  /*1490*/  @!P3 MOV R47, R11 ;  /* 0x0000000b002fb202 */ /* 0x000fc60000000f00 */
[----:B------:R-:W2:Y:S01]  /*14a0*/  @!P2 LDC.64 R6, c[0x0][0x288] ;  /* 0x0000a200ff06ab82 */ /* 0x000ea20000000a00 */
[----:B------:R-:W-:Y:S01]  /*14b0*/  @!P3 IMAD.WIDE.U32 R46, R3, R4, R46 ;  /* 0x00000004032eb225 */ /* 0x000fe200078e002e */
[----:B------:R-:W-:-:S03]  /*14c0*/  @!P4 SHF.L.U32 R51, R30, 0x2, RZ ;  /* 0x000000021e33c819 */ /* 0x000fc600000006ff */
[----:B0-----:R-:W-:Y:S01]  /*14d0*/  @!P0 IMAD R34, R70, R26, RZ ;  /* 0x0000001a46228224 */ /* 0x001fe200078e02ff */
[----:B------:R-:W-:Y:S02]  /*14e0*/  @!P3 IADD3 R35, R47, R53, RZ ;  /* 0x000000352f23b210 */ /* 0x000fe40007ffe0ff */
[----:B------:R-:W0:Y:S01]  /*14f0*/  @!P0 LDC.64 R30, c[0x0][0x230] ;  /* 0x00008c00ff1e8b82 */ /* 0x000e220000000a00 */
[----:B-1----:R-:W-:Y:S01]  /*1500*/  @!P4 IADD3 R40, P6, R51, R40, RZ ;  /* 0x000000283328c210 */ /* 0x002fe20007fde0ff */
[----:B------:R-:W-:Y:S01]  /*1510*/  @!P0 IMAD R27, R67, R27, R34 ;  /* 0x0000001b431b8224 */ /* 0x000fe200078e0222 */
[C---:B------:R-:W-:Y:S02]  /*1520*/  @!P3 SHF.L.U32 R3, R46.reuse, 0x2, RZ ;  /* 0x000000022e03b819 */ /* 0x040fe400000006ff */
[----:B------:R-:W-:-:S03]  /*1530*/  @!P3 SHF.L.U64.HI R46, R46, 0x2, R35 ;  /* 0x000000022e2eb819 */ /* 0x000fc60000010223 */
[----:B------:R-:W1:Y:S01]  /*1540*/  @!P5 LDC.64 R74, c[0x0][0x288] ;  /* 0x0000a200ff4adb82 */ /* 0x000e620000000a00 */
[----:B------:R-:W-:Y:S02]  /*1550*/  @!P0 MOV R34, R8 ;  /* 0x0000000800228202 */ /* 0x000fe40000000f00 */
[----:B------:R-:W-:Y:S02]  /*1560*/  @!P0 MOV R35, R11 ;  /* 0x0000000b00238202 */ /* 0x000fe40000000f00 */
[----:B------:R-:W-:-:S03]  /*1570*/  @!P4 IADD3.X R41, R50, R41, RZ, P6, !PT ;  /* 0x000000293229c210 */ /* 0x000fc600037fe4ff */
[----:B------:R-:W1:Y:S01]  /*1580*/  @!P0 LDC.64 R4, c[0x0][0x228] ;  /* 0x00008a00ff048b82 */ /* 0x000e620000000a00 */
[----:B----4-:R-:W-:Y:S01]  /*1590*/  @!P4 IADD3 R44, P6, R51, R44, RZ ;  /* 0x0000002c332cc210 */ /* 0x010fe20007fde0ff */
[----:B------:R-:W-:-:S03]  /*15a0*/  @!P0 IMAD.WIDE.U32 R34, R67, R26, R34 ;  /* 0x0000001a43228225 */ /* 0x000fc600078e0022 */
[----:B------:R-:W-:Y:S02]  /*15b0*/  @!P4 IADD3.X R45, R50, R45, RZ, P6, !PT ;  /* 0x0000002d322dc210 */ /* 0x000fe400037fe4ff */
[----:B---3--:R-:W-:Y:S01]  /*15c0*/  @!P3 IADD3 R28, P6, R3, R28, RZ ;  /* 0x0000001c031cb210 */ /* 0x008fe20007fde0ff */
[----:B--2---:R-:W-:Y:S01]  /*15d0*/  @!P2 IMAD R26, R66, R6, RZ ;  /* 0x00000006421aa224 */ /* 0x004fe200078e02ff */
[----:B------:R-:W-:Y:S02]  /*15e0*/  @!P0 IADD3 R27, R35, R27, RZ ;  /* 0x0000001b231b8210 */ /* 0x000fe40007ffe0ff */
[----:B------:R-:W-:Y:S02]  /*15f0*/  CS2R R38, SRZ ;  /* 0x0000000000267805 */ /* 0x000fe4000001ff00 */
[----:B------:R-:W-:Y:S02]  /*1600*/  @!P3 IADD3.X R29, R46, R29, RZ, P6, !PT ;  /* 0x0000001d2e1db210 */ /* 0x000fe400037fe4ff */
[----:B------:R-:W-:-:S02]  /*1610*/  CS2R R50, SRZ ;  /* 0x0000000000327805 */ /* 0x000fc4000001ff00 */
[----:B------:R-:W-:Y:S01]  /*1620*/  @!P3 IADD3 R32, P6, R3, R32, RZ ;  /* 0x000000200320b210 */ /* 0x000fe20007fde0ff */
[----:B------:R-:W-:Y:S01]  /*1630*/  @!P2 IMAD R35, R65, R7, R26 ;  /* 0x000000074123a224 */ /* 0x000fe200078e021a */
[C---:B------:R-:W-:Y:S01]  /*1640*/  @!P0 SHF.L.U32 R3, R34.reuse, 0x2, RZ ;  /* 0x0000000222038819 */ /* 0x040fe200000006ff */
[----:B------:R-:W5:Y:S01]  /*1650*/  @!P4 LDG.E.64 R38, desc[UR22][R40.64] ;  /* 0x000000162826c981 */ /* 0x000f62000c1e1b00 */
[----:B------:R-:W-:Y:S01]  /*1660*/  @!P0 SHF.L.U64.HI R34, R34, 0x2, R27 ;  /* 0x0000000222228819 */ /* 0x000fe2000001021b */
[----:B------:R-:W2:Y:S01]  /*1670*/  @!P5 LDC.64 R66, c[0x0][0x228] ;  /* 0x00008a00ff42db82 */ /* 0x000ea20000000a00 */
[----:B------:R-:W-:Y:S02]  /*1680*/  @!P2 MOV R26, R8 ;  /* 0x00000008001aa202 */ /* 0x000fe40000000f00 */
[----:B------:R-:W-:Y:S02]  /*1690*/  @!P2 MOV R27, R11 ;  /* 0x0000000b001ba202 */ /* 0x000fe40000000f00 */
[----:B------:R-:W-:-:S02]  /*16a0*/  @!P3 IADD3.X R33, R46, R33, RZ, P6, !PT ;  /* 0x000000212e21b210 */ /* 0x000fc400037fe4ff */
[----:B0-----:R-:W-:Y:S01]  /*16b0*/  @!P0 IADD3 R30, P6, R3, R30, RZ ;  /* 0x0000001e031e8210 */ /* 0x001fe20007fde0ff */
[----:B------:R-:W-:Y:S01]  /*16c0*/  @!P2 IMAD.WIDE.U32 R6, R65, R6, R26 ;  /* 0x000000064106a225 */ /* 0x000fe200078e001a */
[----:B------:R-:W0:Y:S02]  /*16d0*/  @!P2 LDC.64 R46, c[0x0][0x230] ;  /* 0x00008c00ff2eab82 */ /* 0x000e240000000a00 */
[----:B------:R-:W-:Y:S01]  /*16e0*/  @!P0 IADD3.X R31, R34, R31, RZ, P6, !PT ;  /* 0x0000001f221f8210 */ /* 0x000fe200037fe4ff */
[----:B-1----:R-:W-:Y:S01]  /*16f0*/  @!P5 IMAD R26, R64, R74, RZ ;  /* 0x0000004a401ad224 */ /* 0x002fe200078e02ff */
[----:B------:R-:W-:Y:S02]  /*1700*/  @!P0 IADD3 R4, P6, R3, R4, RZ ;  /* 0x0000000403048210 */ /* 0x000fe40007fde0ff */
[----:B------:R-:W-:Y:S01]  /*1710*/  @!P2 IADD3 R3, R7, R35, RZ ;  /* 0x000000230703a210 */ /* 0x000fe20007ffe0ff */
[----:B------:R-:W-:Y:S01]  /*1720*/  @!P5 IMAD R7, R52, R75, R26 ;  /* 0x0000004b3407d224 */ /* 0x000fe200078e021a */
[----:B------:R-:W-:-:S02]  /*1730*/  CS2R R26, SRZ ;  /* 0x00000000001a7805 */ /* 0x000fc4000001ff00 */
[----:B------:R-:W-:Y:S01]  /*1740*/  SHF.R.S32.HI R35, RZ, 0x1f, R77 ;  /* 0x0000001fff237819 */ /* 0x000fe2000001144d */
[----:B------:R-:W1:Y:S01]  /*1750*/  @!P5 LDC.64 R64, c[0x0][0x230] ;  /* 0x00008c00ff40db82 */ /* 0x000e620000000a00 */
[----:B------:R-:W5:Y:S04]  /*1760*/  @!P0 LDG.E.64 R72, desc[UR22][R30.64] ;  /* 0x000000161e488981 */ /* 0x000f68000c1e1b00 */
[----:B------:R3:W5:Y:S01]  /*1770*/  @!P4 LDG.E.64 R26, desc[UR22][R44.64] ;  /* 0x000000162c1ac981 */ /* 0x000762000c1e1b00 */
[----:B------:R-:W-:-:S04]  /*1780*/  ISETP.GE.U32.AND P4, PT, R77, UR18, PT ;  /* 0x000000124d007c0c */ /* 0x000fc8000bf86070 */
[----:B------:R-:W-:-:S04]  /*1790*/  ISETP.GE.AND.EX P4, PT, R35, UR19, PT, P4 ;  /* 0x0000001323007c0c */ /* 0x000fc8000bf86340 */
[----:B------:R-:W-:Y:S01]  /*17a0*/  ISETP.GT.U32.OR P4, PT, R0, 0x27f, P4 ;  /* 0x0000027f0000780c */ /* 0x000fe20002784470 */
[----:B---3--:R-:W3:Y:S01]  /*17b0*/  @!P2 LDC.64 R44, c[0x0][0x228] ;  /* 0x00008a00ff2cab82 */ /* 0x008ee20000000a00 */
[----:B------:R-:W-:Y:S02]  /*17c0*/  @!P0 IADD3.X R5, R34, R5, RZ, P6, !PT ;  /* 0x0000000522058210 */ /* 0x000fe400037fe4ff */
[----:B------:R-:W-:-:S03]  /*17d0*/  @!P2 SHF.L.U32 R34, R6, 0x2, RZ ;  /* 0x000000020622a819 */ /* 0x000fc600000006ff */
[----:B------:R4:W5:Y:S06]  /*17e0*/  @!P0 LDG.E.64 R50, desc[UR22][R4.64] ;  /* 0x0000001604328981 */ /* 0x00096c000c1e1b00 */
[----:B------:R-:W2:Y:S01]  /*17f0*/  @!P4 LDC.64 R78, c[0x0][0x288] ;  /* 0x0000a200ff4ecb82 */ /* 0x000ea20000000a00 */
[----:B----4-:R-:W-:Y:S02]  /*1800*/  @!P5 MOV R4, R8 ;  /* 0x000000080004d202 */ /* 0x010fe40000000f00 */
[----:B------:R-:W-:Y:S02]  /*1810*/  @!P5 MOV R5, R11 ;  /* 0x0000000b0005d202 */ /* 0x000fe40000000f00 */
[----:B------:R-:W-:Y:S01]  /*1820*/  @!P2 SHF.L.U64.HI R6, R6, 0x2, R3 ;  /* 0x000000020606a819 */ /* 0x000fe20000010203 */
[----:B------:R-:W-:Y:S01]  /*1830*/  UIMAD.WIDE UR6, UR8, 0x8, UR6 ;  /* 0x00000008080678a5 */ /* 0x000fe2000f8e0206 */
[----:B0-----:R-:W-:Y:S01]  /*1840*/  @!P2 IADD3 R46, P0, R34, R46, RZ ;  /* 0x0000002e222ea210 */ /* 0x001fe20007f1e0ff */
[----:B------:R-:W-:Y:S01]  /*1850*/  @!P5 IMAD.WIDE.U32 R74, R52, R74, R4 ;  /* 0x0000004a344ad225 */ /* 0x000fe200078e0004 */
[----:B------:R-:W-:-:S02]  /*1860*/  CS2R R40, SRZ ;  /* 0x0000000000287805 */ /* 0x000fc4000001ff00 */
[----:B------:R-:W-:Y:S01]  /*1870*/  IADD3 R81, R2, 0xa0, RZ ;  /* 0x000000a002517810 */ /* 0x000fe20007ffe0ff */
[----:B------:R-:W0:Y:S01]  /*1880*/  @!P4 LDC.64 R30, c[0x0][0x230] ;  /* 0x00008c00ff1ecb82 */ /* 0x000e220000000a00 */
[----:B------:R-:W-:Y:S02]  /*1890*/  @!P2 IADD3.X R47, R6, R47, RZ, P0, !PT ;  /* 0x0000002f062fa210 */ /* 0x000fe400007fe4ff */
[----:B---3--:R-:W-:Y:S01]  /*18a0*/  @!P2 IADD3 R44, P0, R34, R44, RZ ;  /* 0x0000002c222ca210 */ /* 0x008fe20007f1e0ff */
[----:B------:R3:W5:Y:S01]  /*18b0*/  @!P3 LDG.E.64 R40, desc[UR22][R28.64] ;  /* 0x000000161c28b981 */ /* 0x000762000c1e1b00 */
[----:B------:R-:W-:Y:S02]  /*18c0*/  @!P5 IADD3 R7, R75, R7, RZ ;  /* 0x000000074b07d210 */ /* 0x000fe40007ffe0ff */
[----:B------:R-:W-:Y:S02]  /*18d0*/  @!P5 SHF.L.U32 R5, R74, 0x2, RZ ;  /* 0x000000024a05d819 */ /* 0x000fe400000006ff */
[----:B------:R-:W-:Y:S01]  /*18e0*/  @!P2 IADD3.X R45, R6, R45, RZ, P0, !PT ;  /* 0x0000002d062da210 */ /* 0x000fe200007fe4ff */
[----:B--2---:R-:W-:Y:S01]  /*18f0*/  @!P4 IMAD R4, R35, R78, RZ ;  /* 0x0000004e2304c224 */ /* 0x004fe200078e02ff */
[----:B------:R-:W-:-:S02]  /*1900*/  @!P5 SHF.L.U64.HI R74, R74, 0x2, R7 ;  /* 0x000000024a4ad819 */ /* 0x000fc40000010207 */
[----:B-1----:R-:W-:Y:S01]  /*1910*/  @!P5 IADD3 R64, P0, R5, R64, RZ ;  /* 0x000000400540d210 */ /* 0x002fe20007f1e0ff */
[----:B------:R-:W-:Y:S01]  /*1920*/  @!P4 IMAD R75, R77, R79, R4 ;  /* 0x0000004f4d4bc224 */ /* 0x000fe200078e0204 */
[----:B------:R-:W-:Y:S02]  /*1930*/  MOV R4, UR6 ;  /* 0x0000000600047c02 */ /* 0x000fe40008000f00 */
[----:B------:R-:W-:Y:S02]  /*1940*/  @!P5 IADD3.X R65, R74, R65, RZ, P0, !PT ;  /* 0x000000414a41d210 */ /* 0x000fe400007fe4ff */
[----:B------:R-:W-:Y:S02]  /*1950*/  @!P5 IADD3 R66, P0, R5, R66, RZ ;  /* 0x000000420542d210 */ /* 0x000fe40007f1e0ff */
[----:B------:R-:W-:Y:S02]  /*1960*/  MOV R5, UR7 ;  /* 0x0000000700057c02 */ /* 0x000fe40008000f00 */
[----:B---3--:R-:W-:-:S04]  /*1970*/  CS2R R28, SRZ ;  /* 0x00000000001c7805 */ /* 0x008fc8000001ff00 */
[----:B------:R-:W2:Y:S01]  /*1980*/  LDG.E.64 R4, desc[UR22][R4.64] ;  /* 0x0000001604047981 */ /* 0x000ea2000c1e1b00 */
[----:B------:R-:W-:-:S03]  /*1990*/  SHF.R.S32.HI R76, RZ, 0x1f, R81 ;  /* 0x0000001fff4c7819 */ /* 0x000fc60000011451 */
[----:B------:R1:W5:Y:S01]  /*19a0*/  @!P3 LDG.E.64 R28, desc[UR22][R32.64] ;  /* 0x00000016201cb981 */ /* 0x000362000c1e1b00 */
[----:B------:R-:W-:-:S04]  /*19b0*/  ISETP.GE.U32.AND P3, PT, R81, UR18, PT ;  /* 0x0000001251007c0c */ /* 0x000fc8000bf66070 */
[----:B------:R-:W-:-:S04]  /*19c0*/  ISETP.GE.AND.EX P3, PT, R76, UR19, PT, P3 ;  /* 0x000000134c007c0c */ /* 0x000fc8000bf66330 */
[----:B------:R-:W-:Y:S01]  /*19d0*/  ISETP.GT.U32.OR P3, PT, R0, 0x27f, P3 ;  /* 0x0000027f0000780c */ /* 0x000fe20001f64470 */
[----:B-1----:R-:W1:-:S12]  /*19e0*/  @!P4 LDC.64 R32, c[0x0][0x228] ;  /* 0x00008a00ff20cb82 */ /* 0x002e580000000a00 */
[----:B------:R-:W3:Y:S01]  /*19f0*/  @!P3 LDC.64 R70, c[0x0][0x288] ;  /* 0x0000a200ff46bb82 */ /* 0x000ee20000000a00 */
[----:B------:R-:W-:Y:S02]  /*1a00*/  @!P4 MOV R6, R8 ;  /* 0x000000080006c202 */ /* 0x000fe40000000f00 */
[----:B------:R-:W-:-:S05]  /*1a10*/  @!P4 MOV R7, R11 ;  /* 0x0000000b0007c202 */ /* 0x000fca0000000f00 */
[----:B------:R-:W4:Y:S01]  /*1a20*/  @!P3 LDC.64 R34, c[0x0][0x230] ;  /* 0x00008c00ff22bb82 */ /* 0x000f220000000a00 */
[----:B------:R-:W-:Y:S01]  /*1a30*/  @!P4 IMAD.WIDE.U32 R78, R77, R78, R6 ;  /* 0x0000004e4d4ec225 */ /* 0x000fe200078e0006 */
[----:B------:R-:W-:-:S04]  /*1a40*/  @!P3 MOV R77, R11 ;  /* 0x0000000b004db202 */ /* 0x000fc80000000f00 */
[----:B------:R-:W-:Y:S02]  /*1a50*/  @!P4 IADD3 R75, R79, R75, RZ ;  /* 0x0000004b4f4bc210 */ /* 0x000fe40007ffe0ff */
[----:B------:R-:W4:Y:S01]  /*1a60*/  @!P3 LDC.64 R6, c[0x0][0x228] ;  /* 0x00008a00ff06bb82 */ /* 0x000f220000000a00 */
[----:B------:R-:W-:Y:S02]  /*1a70*/  @!P4 SHF.L.U32 R80, R78, 0x2, RZ ;  /* 0x000000024e50c819 */ /* 0x000fe400000006ff */
[----:B------:R-:W-:Y:S01]  /*1a80*/  @!P5 IADD3.X R67, R74, R67, RZ, P0, !PT ;  /* 0x000000434a43d210 */ /* 0x000fe200007fe4ff */
[----:B---3--:R-:W-:Y:S01]  /*1a90*/  @!P3 IMAD R79, R76, R70, RZ ;  /* 0x000000464c4fb224 */ /* 0x008fe200078e02ff */
[----:B------:R-:W-:Y:S02]  /*1aa0*/  @!P3 MOV R76, R8 ;  /* 0x00000008004cb202 */ /* 0x000fe40000000f00 */
[----:B------:R-:W-:Y:S01]  /*1ab0*/  @!P4 SHF.L.U64.HI R78, R78, 0x2, R75 ;  /* 0x000000024e4ec819 */ /* 0x000fe2000001024b */
[C---:B------:R-:W-:Y:S01]  /*1ac0*/  @!P3 IMAD R79, R81.reuse, R71, R79 ;  /* 0x00000047514fb224 */ /* 0x040fe200078e024f */
[----:B0-----:R-:W-:Y:S01]  /*1ad0*/  @!P4 IADD3 R30, P0, R80, R30, RZ ;  /* 0x0000001e501ec210 */ /* 0x001fe20007f1e0ff */
[----:B------:R-:W-:-:S03]  /*1ae0*/  @!P3 IMAD.WIDE.U32 R70, R81, R70, R76 ;  /* 0x000000465146b225 */ /* 0x000fc600078e004c */
[----:B------:R-:W-:Y:S02]  /*1af0*/  @!P4 IADD3.X R31, R78, R31, RZ, P0, !PT ;  /* 0x0000001f4e1fc210 */ /* 0x000fe400007fe4ff */
[----:B-1----:R-:W-:Y:S02]  /*1b00*/  @!P4 IADD3 R32, P0, R80, R32, RZ ;  /* 0x000000205020c210 */ /* 0x002fe40007f1e0ff */
[----:B------:R-:W-:Y:S02]  /*1b10*/  @!P3 IADD3 R80, R71, R79, RZ ;  /* 0x0000004f4750b210 */ /* 0x000fe40007ffe0ff */
[----:B------:R-:W-:Y:S02]  /*1b20*/  @!P3 SHF.L.U32 R79, R70, 0x2, RZ ;  /* 0x00000002464fb819 */ /* 0x000fe400000006ff */
[----:B------:R-:W-:Y:S02]  /*1b30*/  @!P4 IADD3.X R33, R78, R33, RZ, P0, !PT ;  /* 0x000000214e21c210 */ /* 0x000fe400007fe4ff */
[----:B------:R-:W-:-:S02]  /*1b40*/  @!P3 SHF.L.U64.HI R78, R70, 0x2, R80 ;  /* 0x00000002464eb819 */ /* 0x000fc40000010250 */
[----:B----4-:R-:W-:-:S04]  /*1b50*/  @!P3 IADD3 R34, P0, R79, R34, RZ ;  /* 0x000000224f22b210 */ /* 0x010fc80007f1e0ff */
[----:B------:R-:W-:Y:S02]  /*1b60*/  @!P3 IADD3.X R35, R78, R35, RZ, P0, !PT ;  /* 0x000000234e23b210 */ /* 0x000fe400007fe4ff */
[----:B------:R-:W-:-:S04]  /*1b70*/  @!P3 IADD3 R6, P0, R79, R6, RZ ;  /* 0x000000064f06b210 */ /* 0x000fc80007f1e0ff */
[----:B------:R-:W-:Y:S02]  /*1b80*/  @!P3 IADD3.X R7, R78, R7, RZ, P0, !PT ;  /* 0x000000074e07b210 */ /* 0x000fe400007fe4ff */
[----:B------:R-:W-:-:S06]  /*1b90*/  CS2R R78, SRZ ;  /* 0x00000000004e7805 */ /* 0x000fcc000001ff00 */
[----:B------:R0:W3:Y:S01]  /*1ba0*/  @P1 LDG.E.64 R78, desc[UR22][R68.64] ;  /* 0x00000016444e1981 */ /* 0x0000e2000c1e1b00 */
[----:B------:R-:W-:-:S04]  /*1bb0*/  IADD3 R3, R2, 0x1e0, RZ ;  /* 0x000001e002037810 */ /* 0x000fc80007ffe0ff */
[----:B------:R-:W-:Y:S02]  /*1bc0*/  ISETP.GE.U32.AND P6, PT, R3, UR18, PT ;  /* 0x0000001203007c0c */ /* 0x000fe4000bfc6070 */
[----:B------:R-:W-:-:S04]  /*1bd0*/  SHF.R.S32.HI R87, RZ, 0x1f, R3 ;  /* 0x0000001fff577819 */ /* 0x000fc80000011403 */
[----:B------:R-:W-:-:S04]  /*1be0*/  ISETP.GE.AND.EX P6, PT, R87, UR19, PT, P6 ;  /* 0x0000001357007c0c */ /* 0x000fc8000bfc6360 */
[----:B------:R-:W-:-:S13]  /*1bf0*/  ISETP.GT.U32.OR P6, PT, R0, 0x27f, P6 ;  /* 0x0000027f0000780c */ /* 0x000fda00037c4470 */
[----:B------:R-:W1:Y:S08]  /*1c00*/  @!P6 LDC.64 R52, c[0x0][0x288] ;  /* 0x0000a200ff34eb82 */ /* 0x000e700000000a00 */
[----:B------:R-:W4:Y:S01]  /*1c10*/  @!P6 LDC.64 R74, c[0x0][0x230] ;  /* 0x00008c00ff4aeb82 */ /* 0x000f220000000a00 */
[----:B------:R-:W-:-:S07]  /*1c20*/  @!P6 MOV R70, R8 ;  /* 0x000000080046e202 */ /* 0x000fce0000000f00 */
[----:B------:R-:W0:Y:S01]  /*1c30*/  @!P6 LDC.64 R76, c[0x0][0x228] ;  /* 0x00008a00ff4ceb82 */ /* 0x000e220000000a00 */
[----:B-1----:R-:W-:-:S04]  /*1c40*/  @!P6 IMAD R71, R87, R52, RZ ;  /* 0x000000345747e224 */ /* 0x002fc800078e02ff */
[----:B------:R-:W-:Y:S01]  /*1c50*/  @!P6 IMAD R53, R3, R53, R71 ;  /* 0x000000350335e224 */ /* 0x000fe200078e0247 */
[----:B------:R-:W-:-:S03]  /*1c60*/  @!P6 MOV R71, R11 ;  /* 0x0000000b0047e202 */ /* 0x000fc60000000f00 */
[----:B------:R-:W-:-:S05]  /*1c70*/  @!P6 IMAD.WIDE.U32 R70, R3, R52, R70 ;  /* 0x000000340346e225 */ /* 0x000fca00078e0046 */
[----:B------:R-:W-:Y:S02]  /*1c80*/  @!P6 IADD3 R53, R71, R53, RZ ;  /* 0x000000354735e210 */ /* 0x000fe40007ffe0ff */
[C---:B------:R-:W-:Y:S02]  /*1c90*/  @!P6 SHF.L.U32 R3, R70.reuse, 0x2, RZ ;  /* 0x000000024603e819 */ /* 0x040fe400000006ff */
[----:B------:R-:W-:Y:S02]  /*1ca0*/  @!P6 SHF.L.U64.HI R53, R70, 0x2, R53 ;  /* 0x000000024635e819 */ /* 0x000fe40000010235 */
[----:B----4-:R-:W-:-:S04]  /*1cb0*/  @!P6 IADD3 R74, P0, R3, R74, RZ ;  /* 0x0000004a034ae210 */ /* 0x010fc80007f1e0ff */
[----:B------:R-:W-:Y:S02]  /*1cc0*/  @!P6 IADD3.X R75, R53, R75, RZ, P0, !PT ;  /* 0x0000004b354be210 */ /* 0x000fe400007fe4ff */
[----:B0-----:R-:W-:-:S04]  /*1cd0*/  @!P6 IADD3 R76, P0, R3, R76, RZ ;  /* 0x0000004c034ce210 */ /* 0x001fc80007f1e0ff */
[----:B------:R-:W-:Y:S02]  /*1ce0*/  @!P6 IADD3.X R77, R53, R77, RZ, P0, !PT ;  /* 0x0000004d354de210 */ /* 0x000fe400007fe4ff */
[----:B------:R-:W-:Y:S02]  /*1cf0*/  CS2R R52, SRZ ;  /* 0x0000000000347805 */ /* 0x000fe4000001ff00 */
[----:B------:R-:W-:Y:S02]  /*1d00*/  CS2R R70, SRZ ;  /* 0x0000000000467805 */ /* 0x000fe4000001ff00 */
[----:B------:R-:W-:Y:S02]  /*1d10*/  CS2R R68, SRZ ;  /* 0x0000000000447805 */ /* 0x000fe4000001ff00 */
[----:B------:R0:W5:Y:S04]  /*1d20*/  @P1 LDG.E.64 R52, desc[UR22][R48.64] ;  /* 0x0000001630341981 */ /* 0x000168000c1e1b00 */
[----:B------:R1:W5:Y:S04]  /*1d30*/  @!P2 LDG.E.64 R70, desc[UR22][R46.64] ;  /* 0x000000162e46a981 */ /* 0x000368000c1e1b00 */
[----:B------:R4:W5:Y:S01]  /*1d40*/  @!P5 LDG.E.64 R68, desc[UR22][R64.64] ;  /* 0x000000164044d981 */ /* 0x000962000c1e1b00 */
[----:B0-----:R-:W-:-:S02]  /*1d50*/  CS2R R48, SRZ ;  /* 0x0000000000307805 */ /* 0x001fc4000001ff00 */
[----:B-1----:R-:W-:-:S04]  /*1d60*/  CS2R R46, SRZ ;  /* 0x00000000002e7805 */ /* 0x002fc8000001ff00 */
[----:B------:R0:W5:Y:S01]  /*1d70*/  @!P2 LDG.E.64 R48, desc[UR22][R44.64] ;  /* 0x000000162c30a981 */ /* 0x000162000c1e1b00 */
[----:B----4-:R-:W-:-:S03]  /*1d80*/  CS2R R64, SRZ ;  /* 0x0000000000407805 */ /* 0x010fc6000001ff00 */
[----:B------:R1:W5:Y:S04]  /*1d90*/  @!P5 LDG.E.64 R46, desc[UR22][R66.64] ;  /* 0x00000016422ed981 */ /* 0x000368000c1e1b00 */
[----:B------:R4:W5:Y:S01]  /*1da0*/  @!P3 LDG.E.64 R64, desc[UR22][R34.64] ;  /* 0x000000162240b981 */ /* 0x000962000c1e1b00 */
[----:B0-----:R-:W-:Y:S02]  /*1db0*/  CS2R R44, SRZ ;  /* 0x00000000002c7805 */ /* 0x001fe4000001ff00 */
[----:B-1----:R-:W-:-:S04]  /*1dc0*/  CS2R R66, SRZ ;  /* 0x0000000000427805 */ /* 0x002fc8000001ff00 */
[----:B------:R0:W5:Y:S01]  /*1dd0*/  @!P4 LDG.E.64 R44, desc[UR22][R32.64] ;  /* 0x00000016202cc981 */ /* 0x000162000c1e1b00 */
[----:B----4-:R-:W-:-:S03]  /*1de0*/  CS2R R34, SRZ ;  /* 0x0000000000227805 */ /* 0x010fc6000001ff00 */
[----:B------:R1:W5:Y:S01]  /*1df0*/  @!P4 LDG.E.64 R66, desc[UR22][R30.64] ;  /* 0x000000161e42c981 */ /* 0x000362000c1e1b00 */
[----:B------:R-:W-:Y:S01]  /*1e00*/  UMOV UR26, 0x3f800000 ;  /* 0x3f800000001a7882 */ /* 0x000fe20000000000 */
[----:B--2---:R-:W-:Y:S02]  /*1e10*/  R2UR UR6, R4 ;  /* 0x00000000040672ca */ /* 0x004fe400000e0000 */
[----:B0-----:R-:W-:Y:S02]  /*1e20*/  CS2R R32, SRZ ;  /* 0x0000000000207805 */ /* 0x001fe4000001ff00 */
[----:B-1----:R-:W-:Y:S01]  /*1e30*/  CS2R R30, SRZ ;  /* 0x00000000001e7805 */ /* 0x002fe2000001ff00 */
[----:B------:R-:W-:Y:S01]  /*1e40*/  BSSY B0, `(.L_x_1704) ;  /* 0x0000026000007945 */ /* 0x000fe20003800000 */
[----:B------:R-:W-:Y:S01]  /*1e50*/  HFMA2.MMA R3, -RZ, RZ, 0, 0 ;  /* 0x00000000ff037435 */ /* 0x000fe200000001ff */
[----:B------:R-:W5:Y:S01]  /*1e60*/  @!P6 LDG.E.64 R34, desc[UR22][R74.64] ;  /* 0x000000164a22e981 */ /* 0x000f62000c1e1b00 */
[----:B------:R-:W-:-:S03]  /*1e70*/  ISETP.NE.AND P5, PT, RZ, UR25, PT ;  /* 0x00000019ff007c0c */ /* 0x000fc6000bfa5270 */
[----:B------:R0:W5:Y:S02]  /*1e80*/  @!P3 LDG.E.64 R30, desc[UR22][R6.64] ;  /* 0x00000016061eb981 */ /* 0x000164000c1e1b00 */
[----:B------:R-:W-:Y:S02]  /*1e90*/  MOV R4, UR6 ;  /* 0x0000000600047c02 */ /* 0x000fe40008000f00 */
[----:B------:R3:W5:Y:S03]  /*1ea0*/  @!P6 LDG.E.64 R32, desc[UR22][R76.64] ;  /* 0x000000164c20e981 */ /* 0x000766000c1e1b00 */
        /* <DEDUP_REMOVED lines=9> */
[----:B------:R-:W-:Y:S02]  /*1f40*/  ISETP.GT.U32.AND P0, PT, R0, 0x27f, PT ;  /* 0x0000027f0000780c */ /* 0x000fe40003f04070 */
[----:B0-----:R-:W-:-:S09]  /*1f50*/  MOV R6, RZ ;  /* 0x000000ff00067202 */ /* 0x001fd20000000f00 */
[----:B------:R-:W-:Y:S01]  /*1f60*/  @UP0 UMOV UR26, UR5 ;  /* 0x00000005001a0c82 */ /* 0x000fe20008000000 */
[----:B---3--:R-:W-:Y:S01]  /*1f70*/  FADD.FTZ R76, R78, -UR6 ;  /* 0x800000064e4c7e21 */ /* 0x008fe20008010000 */
[----:B------:R-:W-:Y:S01]  /*1f80*/  FADD.FTZ R75, R79, -UR6 ;  /* 0x800000064f4b7e21 */ /* 0x000fe20008010000 */
[----:B------:R-:W-:Y:S06]  /*1f90*/  @P0 BRA `(.L_x_1705) ;  /* 0x0000000000400947 */ /* 0x000fec0003800000 */
[----:B------:R-:W-:Y:S02]  /*1fa0*/  ISETP.NE.AND P0, PT, RZ, UR25, PT ;  /* 0x00000019ff007c0c */ /* 0x000fe4000bf05270 */
[----:B------:R-:W-:-:S04]  /*1fb0*/  IADD3 R3, R86, UR17, RZ ;  /* 0x0000001156037c10 */ /* 0x000fc8000fffe0ff */
[----:B------:R-:W-:-:S07]  /*1fc0*/  SHF.R.S32.HI R74, RZ, 0x1f, R3 ;  /* 0x0000001fff4a7819 */ /* 0x000fce0000011403 */
[----:B------:R-:W0:Y:S02]  /*1fd0*/  @P0 LDC.64 R6, c[0x0][0x240] ;  /* 0x00009000ff060b82 */ /* 0x000e240000000a00 */
[----:B0-----:R-:W-:-:S04]  /*1fe0*/  @P0 LEA R6, P2, R3, R6, 0x1 ;  /* 0x0000000603060211 */ /* 0x001fc800078408ff */
[----:B------:R-:W-:-:S05]  /*1ff0*/  @P0 LEA.HI.X R7, R3, R7, R74, 0x1, P2 ;  /* 0x0000000703070211 */ /* 0x000fca00010f0c4a */
[----:B------:R-:W2:Y:S04]  /*2000*/  @P0 LDG.E.U16 R74, desc[UR22][R6.64] ;  /* 0x00000016064a0981 */ /* 0x000ea8000c1e1500 */
[----:B------:R0:W3:Y:S02]  /*2010*/  @P0 LDG.E.U16 R77, desc[UR22][R6.64+0x2] ;  /* 0x00000216064d0981 */ /* 0x0000e4000c1e1500 */
[----:B0-----:R-:W0:Y:S02]  /*2020*/  LDC.64 R6, c[0x0][0x238] ;  /* 0x00008e00ff067b82 */ /* 0x001e240000000a00 */
[----:B0-----:R-:W-:-:S05]  /*2030*/  IMAD.WIDE R6, R3, 0x2, R6 ;  /* 0x0000000203067825 */ /* 0x001fca00078e0206 */
[----:B------:R-:W4:Y:S04]  /*2040*/  LDG.E.U16 R3, desc[UR22][R6.64] ;  /* 0x0000001606037981 */ /* 0x000f28000c1e1500 */
[----:B------:R-:W4:Y:S01]  /*2050*/  LDG.E.U16 R6, desc[UR22][R6.64+0x2] ;  /* 0x0000021606067981 */ /* 0x000f22000c1e1500 */
[----:B--2---:R-:W-:Y:S02]  /*2060*/  @P0 SHF.L.U32 R4, R74, 0x10, RZ ;  /* 0x000000104a040819 */ /* 0x004fe400000006ff */
[----:B---3--:R-:W-:Y:S02]  /*2070*/  @P0 SHF.L.U32 R5, R77, 0x10, RZ ;  /* 0x000000104d050819 */ /* 0x008fe400000006ff */
[----:B----4-:R-:W-:Y:S02]  /*2080*/  SHF.L.U32 R3, R3, 0x10, RZ ;  /* 0x0000001003037819 */ /* 0x010fe400000006ff */
[----:B------:R-:W-:-:S07]  /*2090*/  SHF.L.U32 R6, R6, 0x10, RZ ;  /* 0x0000001006067819 */ /* 0x000fce00000006ff */
.L_x_1705:
[----:B------:R-:W-:Y:S05]  /*20a0*/  BSYNC B0 ;  /* 0x0000000000007941 */ /* 0x000fea0003800000 */
.L_x_1704:
[----:B-----5:R-:W-:Y:S01]  /*20b0*/  MOV R79, R52 ;  /* 0x00000034004f7202 */ /* 0x020fe20000000f00 */
        /* <DEDUP_REMOVED lines=22> */
.L_x_1706:
        /* <DEDUP_REMOVED lines=31> */
.L_x_1707:
[----:B------:R-:W-:Y:S01]  /*2410*/  FMUL.FTZ R84, R72, R3 ;  /* 0x0000000348547220 */ /* 0x000fe20000410000 */
[----:B------:R-:W-:Y:S01]  /*2420*/  FFMA.FTZ R83, R76, R79, RZ ;  /* 0x0000004f4c537223 */ /* 0x000fe200000100ff */
[----:B------:R-:W-:Y:S01]  /*2430*/  FADD.FTZ R82, RZ, R79 ;  /* 0x0000004fff527221 */ /* 0x000fe20000010000 */
[----:B------:R-:W-:Y:S01]  /*2440*/  FMUL.FTZ R79, R78, R6 ;  /* 0x000000064e4f7220 */ /* 0x000fe20000410000 */
[C---:B------:R-:W-:Y:S01]  /*2450*/  FFMA.FTZ R73, R77.reuse, R84, R7 ;  /* 0x000000544d497223 */ /* 0x040fe20000010007 */
[----:B------:R-:W-:Y:S01]  /*2460*/  FADD.FTZ R70, R70, -UR6 ;  /* 0x8000000646467e21 */ /* 0x000fe20008010000 */
[----:B------:R-:W-:Y:S01]  /*2470*/  FADD.FTZ R80, R80, R84 ;  /* 0x0000005450507221 */ /* 0x000fe20000010000 */
[----:B------:R-:W-:Y:S01]  /*2480*/  FFMA.FTZ R7, R77, R72, R83 ;  /* 0x000000484d077223 */ /* 0x000fe20000010053 */
[----:B------:R-:W-:Y:S01]  /*2490*/  FADD.FTZ R84, R71, -UR6 ;  /* 0x8000000647547e21 */ /* 0x000fe20008010000 */
[----:B------:R-:W-:Y:S01]  /*24a0*/  FADD.FTZ R72, R82, R72 ;  /* 0x0000004852487221 */ /* 0x000fe20000010000 */
[----:B------:R-:W-:Y:S01]  /*24b0*/  FFMA.FTZ R73, R74, R79, R73 ;  /* 0x0000004f4a497223 */ /* 0x000fe20000010049 */
[----:B------:R-:W-:Y:S01]  /*24c0*/  FMUL.FTZ R82, R70, UR26 ;  /* 0x0000001a46527c20 */ /* 0x000fe20008410000 */
[----:B------:R-:W-:Y:S01]  /*24d0*/  FADD.FTZ R79, R79, R80 ;  /* 0x000000504f4f7221 */ /* 0x000fe20000010000 */
[----:B------:R-:W-:Y:S01]  /*24e0*/  FFMA.FTZ R71, R75, R81, RZ ;  /* 0x000000514b477223 */ /* 0x000fe200000100ff */
[----:B------:R-:W-:Y:S01]  /*24f0*/  FADD.FTZ R70, RZ, R81 ;  /* 0x00000051ff467221 */ /* 0x000fe20000010000 */
        /* <DEDUP_REMOVED lines=22> */
.L_x_1708:
[----:B------:R-:W-:Y:S01]  /*2660*/  FMUL.FTZ R84, R83, R3 ;  /* 0x0000000353547220 */ /* 0x000fe20000410000 */
[----:B------:R-:W-:Y:S01]  /*2670*/  FFMA.FTZ R71, R74, R78, R71 ;  /* 0x0000004e4a477223 */ /* 0x000fe20000010047 */
[----:B------:R-:W-:Y:S01]  /*2680*/  FADD.FTZ R78, R70, R78 ;  /* 0x0000004e464e7221 */ /* 0x000fe20000010000 */
[----:B------:R-:W-:Y:S01]  /*2690*/  FADD.FTZ R72, R72, R83 ;  /* 0x0000005348487221 */ /* 0x000fe20000010000 */
[----:B------:R-:W-:Y:S01]  /*26a0*/  FFMA.FTZ R70, R82, R84, R73 ;  /* 0x0000005452467223 */ /* 0x000fe20000010049 */
[----:B------:R-:W-:Y:S01]  /*26b0*/  FADD.FTZ R79, R79, R84 ;  /* 0x000000544f4f7221 */ /* 0x000fe20000010000 */
[----:B------:R-:W-:Y:S01]  /*26c0*/  FMUL.FTZ R73, R80, R6 ;  /* 0x0000000650497220 */ /* 0x000fe20000410000 */
[----:B------:R-:W-:Y:S01]  /*26d0*/  FFMA.FTZ R7, R82, R83, R7 ;  /* 0x0000005352077223 */ /* 0x000fe20000010007 */
[----:B------:R-:W-:Y:S01]  /*26e0*/  FADD.FTZ R68, R68, -UR6 ;  /* 0x8000000644447e21 */ /* 0x000fe20008010000 */
[----:B------:R-:W-:Y:S01]  /*26f0*/  FADD.FTZ R83, R69, -UR6 ;  /* 0x8000000645537e21 */ /* 0x000fe20008010000 */
        /* <DEDUP_REMOVED lines=25> */
.L_x_1709:
        /* <DEDUP_REMOVED lines=35> */
.L_x_1710:
        /* <DEDUP_REMOVED lines=35> */
.L_x_1711:
        /* <DEDUP_REMOVED lines=35> */
.L_x_1712:
        /* <DEDUP_REMOVED lines=35> */
.L_x_1713:
        /* <DEDUP_REMOVED lines=35> */
.L_x_1714:
        /* <DEDUP_REMOVED lines=35> */
.L_x_1715:
        /* <DEDUP_REMOVED lines=35> */
.L_x_1716:
        /* <DEDUP_REMOVED lines=35> */
.L_x_1717:
        /* <DEDUP_REMOVED lines=35> */
.L_x_1718:
        /* <DEDUP_REMOVED lines=33> */
.L_x_1719:
        /* <DEDUP_REMOVED lines=31> */
.L_x_1720:
        /* <DEDUP_REMOVED lines=31> */
.L_x_1721:
        /* <DEDUP_REMOVED lines=114> */
.L_x_1723:
[----:B------:R-:W-:Y:S05]  /*4950*/  BSYNC B0 ;  /* 0x0000000000007941 */ /* 0x000fea0003800000 */
.L_x_1722:
        /* <DEDUP_REMOVED lines=158> */
.L_x_1725:
[----:B------:R-:W-:Y:S05]  /*5340*/  BSYNC B0 ;  /* 0x0000000000007941 */ /* 0x000fea0003800000 */
.L_x_1724:
        /* <DEDUP_REMOVED lines=20> */
.L_x_1727:
[----:B------:R-:W-:Y:S05]  /*5490*/  BSYNC B0 ;  /* 0x0000000000007941 */ /* 0x000fea0003800000 */
.L_x_1726:
        /* <DEDUP_REMOVED lines=40> */
.L_x_1730:
[----:B------:R-:W-:Y:S02]  /*5720*/  MOV R36, UR18 ;  /* 0x0000001200247c02 */ /* 0x000fe40008000f00 */
[----:B------:R-:W-:-:S05]  /*5730*/  MOV R37, UR19 ;  /* 0x0000001300257c02 */ /* 0x000fca0008000f00 */
[----:B------:R-:W2:Y:S04]  /*5740*/  LDG.E.STRONG.GPU R36, desc[UR22][R36.64] ;  /* 0x0000001624247981 */ /* 0x000ea8000c1ef900 */
[----:B--2---:R-:W-:Y:S01]  /*5750*/  CCTL.IVALL ;  /* 0x00000000ff00798f */ /* 0x004fe20002000000 */
[----:B------:R-:W-:Y:S05]  /*5760*/  YIELD ;  /* 0x0000000000007946 */ /* 0x000fea0003800000 */
[----:B------:R-:W-:-:S13]  /*5770*/  ISETP.NE.AND P0, PT, R36, R7, PT ;  /* 0x000000072400720c */ /* 0x000fda0003f05270 */
[----:B------:R-:W-:Y:S05]  /*5780*/  @P0 BRA `(.L_x_1730) ;  /* 0xfffffffc00e40947 */ /* 0x000fea000383ffff */
.L_x_1729:
        /* <DEDUP_REMOVED lines=19> */
.L_x_1734:
        /* <DEDUP_REMOVED lines=165> */
.L_x_1733:
        /* <DEDUP_REMOVED lines=87> */
.L_x_1735:
[----:B------:R-:W-:-:S13]  /*6880*/  ISETP.NE.OR P0, PT, RZ, UR16, P0 ;  /* 0x00000010ff007c0c */ /* 0x000fda0008705670 */
[----:B------:R-:W-:Y:S05]  /*6890*/  @!P0 BRA `(.L_x_1731) ;  /* 0x0000000000b08947 */ /* 0x000fea0003800000 */
.L_x_1732:
        /* <DEDUP_REMOVED lines=44> */
.L_x_1731:
        /* <DEDUP_REMOVED lines=14> */
.L_x_1737:
[----:B------:R-:W-:Y:S05]  /*6c40*/  BSYNC B0 ;  /* 0x0000000000007941 */ /* 0x000fea0003800000 */
.L_x_1736:
        /* <DEDUP_REMOVED lines=25> */
.L_x_1728:
        /* <DEDUP_REMOVED lines=30> */
.L_x_1738:
[----:B------:R-:W-:Y:S04]  /*6fc0*/  BSSY B0, `(.L_x_1739) ;  /* 0x0000016000007945 */ /* 0x000fe80003800000 */
[----:B------:R-:W-:Y:S05]  /*6fd0*/  @!P1 BRA `(.L_x_1740) ;  /* 0x0000000000509947 */ /* 0x000fea0003800000 */
[----:B------:R-:W-:Y:S01]  /*6fe0*/  MOV R7, UR5 ;  /* 0x0000000500077c02 */ /* 0x000fe20008000f00 */
[----:B------:R-:W-:Y:S01]  /*6ff0*/  ULDC.64 UR6, c[0x0][0x288] ;  /* 0x0000a20000067ab9 */ /* 0x000fe20000000a00 */
[----:B-----5:R-:W-:Y:S02]  /*7000*/  SHF.R.S32.HI R35, RZ, 0x1f, R2 ;  /* 0x0000001fff237819 */ /* 0x020fe40000011402 */
[----:B0-----:R-:W-:Y:S01]  /*7010*/  MOV R36, R8 ;  /* 0x0000000800247202 */ /* 0x001fe20000000f00 */
[----:B------:R-:W-:Y:S01]  /*7020*/  FFMA.FTZ R76, R76, R7, UR13 ;  /* 0x0000000d4c4c7e23 */ /* 0x000fe20008010007 */
[----:B------:R-:W-:Y:S01]  /*7030*/  MOV R37, R11 ;  /* 0x0000000b00257202 */ /* 0x000fe20000000f00 */
[----:B------:R-:W-:Y:S01]  /*7040*/  IMAD R7, R35, UR6, RZ ;  /* 0x0000000623077c24 */ /* 0x000fe2000f8e02ff */
[----:B------:R-:W-:Y:S01]  /*7050*/  MOV R34, UR5 ;  /* 0x0000000500227c02 */ /* 0x000fe20008000f00 */
[----:B------:R-:W-:Y:S01]  /*7060*/  FFMA.FTZ R52, R3, R52, -R76 ;  /* 0x0000003403347223 */ /* 0x000fe2000001084c */
[----:B------:R-:W-:-:S04]  /*7070*/  IMAD.WIDE.U32 R36, R2, UR6, R36 ;  /* 0x0000000602247c25 */ /* 0x000fc8000f8e0024 */
[----:B------:R-:W-:Y:S01]  /*7080*/  FFMA.FTZ R75, R75, R34, UR13 ;  /* 0x0000000d4b4b7e23 */ /* 0x000fe20008010022 */
[----:B------:R-:W-:Y:S01]  /*7090*/  IMAD R7, R2, UR7, R7 ;  /* 0x0000000702077c24 */ /* 0x000fe2000f8e0207 */
[----:B------:R-:W-:Y:S02]  /*70a0*/  ULDC.64 UR6, c[0x0][0x210] ;  /* 0x0000840000067ab9 */ /* 0x000fe40000000a00 */
[----:B------:R-:W-:Y:S01]  /*70b0*/  FFMA.FTZ R53, R6, R53, -R75 ;  /* 0x0000003506357223 */ /* 0x000fe2000001084b */
[----:B------:R-:W-:Y:S02]  /*70c0*/  LEA R34, P0, R36, UR6, 0x2 ;  /* 0x0000000624227c11 */ /* 0x000fe4000f8010ff */
[----:B------:R-:W-:Y:S01]  /*70d0*/  IADD3 R7, R37, R7, RZ ;  /* 0x0000000725077210 */ /* 0x000fe20007ffe0ff */
[----:B------:R-:W-:-:S03]  /*70e0*/  FMUL.FTZ R37, R53, UR26 ;  /* 0x0000001a35257c20 */ /* 0x000fc60008410000 */
[----:B------:R-:W-:Y:S01]  /*70f0*/  LEA.HI.X R35, R36, UR7, R7, 0x2, P0 ;  /* 0x0000000724237c11 */ /* 0x000fe200080f1407 */
[----:B------:R-:W-:-:S05]  /*7100*/  FMUL.FTZ R36, R52, UR26 ;  /* 0x0000001a34247c20 */ /* 0x000fca0008410000 */
[----:B------:R1:W-:Y:S02]  /*7110*/  STG.E.64 desc[UR22][R34.64], R36 ;  /* 0x0000002422007986 */ /* 0x0003e4000c101b16 */
.L_x_1740:
[----:B------:R-:W-:Y:S05]  /*7120*/  BSYNC B0 ;  /* 0x0000000000007941 */ /* 0x000fea0003800000 */
.L_x_1739:
        /* <DEDUP_REMOVED lines=26> */
.L_x_1741:
[----:B------:R-:W-:Y:S04]  /*72d0*/  BSSY B0, `(.L_x_1742) ;  /* 0x0000015000007945 */ /* 0x000fe80003800000 */
[----:B------:R-:W-:Y:S05]  /*72e0*/  @P0 BRA `(.L_x_1743) ;  /* 0x00000000004c0947 */ /* 0x000fea0003800000 */
[----:B-1----:R-:W-:Y:S01]  /*72f0*/  MOV R34, UR5 ;  /* 0x0000000500227c02 */ /* 0x002fe20008000f00 */
[----:B------:R-:W-:Y:S01]  /*7300*/  ULDC.64 UR14, c[0x0][0x288] ;  /* 0x0000a200000e7ab9 */ /* 0x000fe20000000a00 */
[----:B------:R-:W-:Y:S01]  /*7310*/  MOV R35, R11 ;  /* 0x0000000b00237202 */ /* 0x000fe20000000f00 */
[----:B------:R-:W-:Y:S01]  /*7320*/  IMAD R36, R40, UR14, RZ ;  /* 0x0000000e28247c24 */ /* 0x000fe2000f8e02ff */
[----:B------:R-:W-:Y:S01]  /*7330*/  MOV R7, UR5 ;  /* 0x0000000500077c02 */ /* 0x000fe20008000f00 */
[----:B------:R-:W-:Y:S02]  /*7340*/  FFMA.FTZ R34, R77, R34, UR13 ;  /* 0x0000000d4d227e23 */ /* 0x000fe40008010022 */
[----:B------:R-:W-:Y:S02]  /*7350*/  IMAD R37, R39, UR15, R36 ;  /* 0x0000000f27257c24 */ /* 0x000fe4000f8e0224 */
[----:B------:R-:W-:Y:S01]  /*7360*/  FFMA.FTZ R50, R3, R50, -R34 ;  /* 0x0000003203327223 */ /* 0x000fe20000010822 */
[----:B------:R-:W-:Y:S01]  /*7370*/  MOV R34, R8 ;  /* 0x0000000800227202 */ /* 0x000fe20000000f00 */
[----:B------:R-:W-:-:S04]  /*7380*/  FFMA.FTZ R7, R74, R7, UR13 ;  /* 0x0000000d4a077e23 */ /* 0x000fc80008010007 */
[----:B------:R-:W-:Y:S01]  /*7390*/  IMAD.WIDE.U32 R34, R39, UR14, R34 ;  /* 0x0000000e27227c25 */ /* 0x000fe2000f8e0022 */
[----:B------:R-:W-:-:S03]  /*73a0*/  ULDC.64 UR14, c[0x0][0x210] ;  /* 0x00008400000e7ab9 */ /* 0x000fc60000000a00 */
[----:B------:R-:W-:Y:S01]  /*73b0*/  FFMA.FTZ R7, R6, R51, -R7 ;  /* 0x0000003306077223 */ /* 0x000fe20000010807 */
[----:B------:R-:W-:-:S03]  /*73c0*/  IADD3 R37, R35, R37, RZ ;  /* 0x0000002523257210 */ /* 0x000fc60007ffe0ff */
[----:B------:R-:W-:Y:S01]  /*73d0*/  FMUL.FTZ R35, R7, UR26 ;  /* 0x0000001a07237c20 */ /* 0x000fe20008410000 */
[----:B------:R-:W-:-:S04]  /*73e0*/  LEA R36, P0, R34, UR14, 0x2 ;  /* 0x0000000e22247c11 */ /* 0x000fc8000f8010ff */
[----:B------:R-:W-:Y:S01]  /*73f0*/  LEA.HI.X R37, R34, UR15, R37, 0x2, P0 ;  /* 0x0000000f22257c11 */ /* 0x000fe200080f1425 */
[----:B------:R-:W-:-:S05]  /*7400*/  FMUL.FTZ R34, R50, UR26 ;  /* 0x0000001a32227c20 */ /* 0x000fca0008410000 */
[----:B------:R0:W-:Y:S03]  /*7410*/  STG.E.64 desc[UR22][R36.64], R34 ;  /* 0x0000002224007986 */ /* 0x0001e6000c101b16 */
.L_x_1743:
[----:B------:R-:W-:Y:S05]  /*7420*/  BSYNC B0 ;  /* 0x0000000000007941 */ /* 0x000fea0003800000 */
.L_x_1742:
        /* <DEDUP_REMOVED lines=45> */
.L_x_1744:
[----:B------:R-:W-:Y:S04]  /*7700*/  BSSY B0, `(.L_x_1745) ;  /* 0x0000015000007945 */ /* 0x000fe80003800000 */
[----:B------:R-:W-:Y:S05]  /*7710*/  @P4 BRA `(.L_x_1746) ;  /* 0x00000000004c4947 */ /* 0x000fea0003800000 */
[----:B01----:R-:W-:Y:S01]  /*7720*/  MOV R35, UR5 ;  /* 0x0000000500237c02 */ /* 0x003fe20008000f00 */
[----:B------:R-:W-:Y:S01]  /*7730*/  ULDC.64 UR14, c[0x0][0x288] ;  /* 0x0000a200000e7ab9 */ /* 0x000fe20000000a00 */
[----:B------:R-:W-:Y:S01]  /*7740*/  MOV R34, UR5 ;  /* 0x0000000500227c02 */ /* 0x000fe20008000f00 */
[----:B------:R-:W-:Y:S02]  /*7750*/  IMAD R36, R76, UR14, RZ ;  /* 0x0000000e4c247c24 */ /* 0x000fe4000f8e02ff */
[----:B------:R-:W-:Y:S01]  /*7760*/  FFMA.FTZ R82, R82, R35, UR13 ;  /* 0x0000000d52527e23 */ /* 0x000fe20008010023 */
[----:B------:R-:W-:Y:S01]  /*7770*/  MOV R35, R11 ;  /* 0x0000000b00237202 */ /* 0x000fe20000000f00 */
[----:B------:R-:W-:Y:S01]  /*7780*/  FFMA.FTZ R81, R81, R34, UR13 ;  /* 0x0000000d51517e23 */ /* 0x000fe20008010022 */
[----:B------:R-:W-:Y:S01]  /*7790*/  MOV R34, R8 ;  /* 0x0000000800227202 */ /* 0x000fe20000000f00 */
[----:B------:R-:W-:Y:S02]  /*77a0*/  IMAD R37, R75, UR15, R36 ;  /* 0x0000000f4b257c24 */ /* 0x000fe4000f8e0224 */
[----:B------:R-:W-:Y:S01]  /*77b0*/  FFMA.FTZ R82, R3, R48, -R82 ;  /* 0x0000003003527223 */ /* 0x000fe20000010852 */
[----:B------:R-:W-:Y:S01]  /*77c0*/  FFMA.FTZ R81, R6, R49, -R81 ;  /* 0x0000003106517223 */ /* 0x000fe20000010851 */
        /* <DEDUP_REMOVED lines=8> */
.L_x_1746:
[----:B------:R-:W-:Y:S05]  /*7850*/  BSYNC B0 ;  /* 0x0000000000007941 */ /* 0x000fea0003800000 */
.L_x_1745:
        /* <DEDUP_REMOVED lines=19> */
.L_x_1747:
        /* <DEDUP_REMOVED lines=21> */
.L_x_1749:
[----:B------:R-:W-:Y:S05]  /*7ae0*/  BSYNC B0 ;  /* 0x0000000000007941 */ /* 0x000fea0003800000 */
.L_x_1748:
[----:B------:R-:W-:Y:S05]  /*7af0*/  @!P5 BRA `(.L_x_1750) ;  /* 0x000000000048d947 */ /* 0x000fea0003800000 */
[----:B012---:R-:W-:Y:S01]  /*7b00*/  FFMA.FTZ R34, R85, R3, R4 ;  /* 0x0000000355227223 */ /* 0x007fe20000010004 */
[----:B------:R-:W-:-:S03]  /*7b10*/  FFMA.FTZ R35, R80, R6, R5 ;  /* 0x0000000650237223 */ /* 0x000fc60000010005 */
[----:B---3--:R-:W-:Y:S01]  /*7b20*/  FMUL.FTZ R36, R34, -1.4426950216293334961 ;  /* 0xbfb8aa3b22247820 */ /* 0x008fe20000410000 */
        /* <DEDUP_REMOVED lines=15> */
.L_x_1750:
[----:B------:R-:W-:Y:S04]  /*7c20*/  BSSY B0, `(.L_x_1751) ;  /* 0x0000015000007945 */ /* 0x000fe80003800000 */
[----:B------:R-:W-:Y:S05]  /*7c30*/  @P0 BRA `(.L_x_1752) ;  /* 0x00000000004c0947 */ /* 0x000fea0003800000 */
[----:B------:R-:W-:Y:S01]  /*7c40*/  ULDC.64 UR14, c[0x0][0x288] ;  /* 0x0000a200000e7ab9 */ /* 0x000fe20000000a00 */
[----:B012---:R-:W-:Y:S01]  /*7c50*/  MOV R34, R8 ;  /* 0x0000000800227202 */ /* 0x007fe20000000f00 */
[----:B---3--:R-:W-:Y:S01]  /*7c60*/  IMAD R37, R52, UR14, RZ ;  /* 0x0000000e34257c24 */ /* 0x008fe2000f8e02ff */
[----:B------:R-:W-:Y:S02]  /*7c70*/  MOV R35, R11 ;  /* 0x0000000b00237202 */ /* 0x000fe40000000f00 */
[----:B------:R-:W-:Y:S01]  /*7c80*/  MOV R36, UR5 ;  /* 0x0000000500247c02 */ /* 0x000fe20008000f00 */
[C---:B------:R-:W-:Y:S01]  /*7c90*/  IMAD R39, R51.reuse, UR15, R37 ;  /* 0x0000000f33277c24 */ /* 0x040fe2000f8e0225 */
[----:B------:R-:W-:Y:S01]  /*7ca0*/  MOV R41, UR5 ;  /* 0x0000000500297c02 */ /* 0x000fe20008000f00 */
[----:B------:R-:W-:Y:S01]  /*7cb0*/  IMAD.WIDE.U32 R34, R51, UR14, R34 ;  /* 0x0000000e33227c25 */ /* 0x000fe2000f8e0022 */
[----:B------:R-:W-:-:S03]  /*7cc0*/  ULDC.64 UR14, c[0x0][0x210] ;  /* 0x00008400000e7ab9 */ /* 0x000fc60000000a00 */
[----:B------:R-:W-:Y:S01]  /*7cd0*/  FFMA.FTZ R36, R85, R36, UR13 ;  /* 0x0000000d55247e23 */ /* 0x000fe20008010024 */
[----:B------:R-:W-:Y:S01]  /*7ce0*/  FFMA.FTZ R37, R80, R41, UR13 ;  /* 0x0000000d50257e23 */ /* 0x000fe20008010029 */
[----:B------:R-:W-:Y:S02]  /*7cf0*/  IADD3 R35, R35, R39, RZ ;  /* 0x0000002723237210 */ /* 0x000fe40007ffe0ff */
[----:B------:R-:W-:Y:S01]  /*7d00*/  FFMA.FTZ R38, R3, R44, -R36 ;  /* 0x0000002c03267223 */ /* 0x000fe20000010824 */
[----:B------:R-:W-:Y:S01]  /*7d10*/  LEA R36, P0, R34, UR14, 0x2 ;  /* 0x0000000e22247c11 */ /* 0x000fe2000f8010ff */
[----:B------:R-:W-:Y:S02]  /*7d20*/  FFMA.FTZ R39, R6, R45, -R37 ;  /* 0x0000002d06277223 */ /* 0x000fe40000010825 */
[----:B------:R-:W-:Y:S01]  /*7d30*/  FMUL.FTZ R38, R38, UR26 ;  /* 0x0000001a26267c20 */ /* 0x000fe20008410000 */
[----:B------:R-:W-:Y:S01]  /*7d40*/  LEA.HI.X R37, R34, UR15, R35, 0x2, P0 ;  /* 0x0000000f22257c11 */ /* 0x000fe200080f1423 */
[----:B------:R-:W-:-:S05]  /*7d50*/  FMUL.FTZ R39, R39, UR26 ;  /* 0x0000001a27277c20 */ /* 0x000fca0008410000 */
[----:B------:R4:W-:Y:S03]  /*7d60*/  STG.E.64 desc[UR22][R36.64], R38 ;  /* 0x0000002624007986 */ /* 0x0009e6000c101b16 */
.L_x_1752:
[----:B------:R-:W-:Y:S05]  /*7d70*/  BSYNC B0 ;  /* 0x0000000000007941 */ /* 0x000fea0003800000 */
.L_x_1751:
[----:B------:R-:W-:Y:S05]  /*7d80*/  @!P5 BRA `(.L_x_1753) ;  /* 0x000000000048d947 */ /* 0x000fea0003800000 */
[----:B012---:R-:W-:Y:S01]  /*7d90*/  FFMA.FTZ R34, R73, R3, R4 ;  /* 0x0000000349227223 */ /* 0x007fe20000010004 */
[----:B------:R-:W-:-:S03]  /*7da0*/  FFMA.FTZ R35, R72, R6, R5 ;  /* 0x0000000648237223 */ /* 0x000fc60000010005 */
[----:B---34-:R-:W-:Y:S01]  /*7db0*/  FMUL.FTZ R36, R34, -1.4426950216293334961 ;  /* 0xbfb8aa3b22247820 */ /* 0x018fe20000410000 */
        /* <DEDUP_REMOVED lines=15> */
.L_x_1753:
[----:B------:R-:W-:Y:S04]  /*7eb0*/  BSSY B0, `(.L_x_1754) ;  /* 0x0000015000007945 */ /* 0x000fe80003800000 */
[----:B------:R-:W-:Y:S05]  /*7ec0*/  @P2 BRA `(.L_x_1755) ;  /* 0x00000000004c2947 */ /* 0x000fea0003800000 */
[----:B------:R-:W-:Y:S01]  /*7ed0*/  ULDC.64 UR14, c[0x0][0x288] ;  /* 0x0000a200000e7ab9 */ /* 0x000fe20000000a00 */
[----:B01234-:R-:W-:Y:S01]  /*7ee0*/  MOV R36, UR5 ;  /* 0x0000000500247c02 */ /* 0x01ffe20008000f00 */
[----:B------:R-:W-:Y:S01]  /*7ef0*/  IMAD R37, R50, UR14, RZ ;  /* 0x0000000e32257c24 */ /* 0x000fe2000f8e02ff */
[----:B------:R-:W-:Y:S02]  /*7f00*/  MOV R34, R8 ;  /* 0x0000000800227202 */ /* 0x000fe40000000f00 */
[----:B------:R-:W-:Y:S01]  /*7f10*/  MOV R35, R11 ;  /* 0x0000000b00237202 */ /* 0x000fe20000000f00 */
[----:B------:R-:W-:Y:S01]  /*7f20*/  FFMA.FTZ R36, R73, R36, UR13 ;  /* 0x0000000d49247e23 */ /* 0x000fe20008010024 */
[----:B------:R-:W-:Y:S01]  /*7f30*/  MOV R41, UR5 ;  /* 0x0000000500297c02 */ /* 0x000fe20008000f00 */
[C---:B------:R-:W-:Y:S02]  /*7f40*/  IMAD R39, R43.reuse, UR15, R37 ;  /* 0x0000000f2b277c24 */ /* 0x040fe4000f8e0225 */
[----:B------:R-:W-:Y:S01]  /*7f50*/  IMAD.WIDE.U32 R34, R43, UR14, R34 ;  /* 0x0000000e2b227c25 */ /* 0x000fe2000f8e0022 */
[----:B------:R-:W-:-:S03]  /*7f60*/  ULDC.64 UR14, c[0x0][0x210] ;  /* 0x00008400000e7ab9 */ /* 0x000fc60000000a00 */
[----:B------:R-:W-:Y:S01]  /*7f70*/  FFMA.FTZ R37, R72, R41, UR13 ;  /* 0x0000000d48257e23 */ /* 0x000fe20008010029 */
[----:B------:R-:W-:Y:S01]  /*7f80*/  FFMA.FTZ R36, R3, R30, -R36 ;  /* 0x0000001e03247223 */ /* 0x000fe20000010824 */
[----:B------:R-:W-:Y:S02]  /*7f90*/  LEA R30, P0, R34, UR14, 0x2 ;  /* 0x0000000e221e7c11 */ /* 0x000fe4000f8010ff */
[----:B------:R-:W-:Y:S01]  /*7fa0*/  FFMA.FTZ R37, R6, R31, -R37 ;  /* 0x0000001f06257223 */ /* 0x000fe20000010825 */
[----:B------:R-:W-:Y:S01]  /*7fb0*/  IADD3 R39, R35, R39, RZ ;  /* 0x0000002723277210 */ /* 0x000fe20007ffe0ff */
[----:B------:R-:W-:Y:S02]  /*7fc0*/  FMUL.FTZ R36, R36, UR26 ;  /* 0x0000001a24247c20 */ /* 0x000fe40008410000 */
[----:B------:R-:W-:Y:S01]  /*7fd0*/  FMUL.FTZ R37, R37, UR26 ;  /* 0x0000001a25257c20 */ /* 0x000fe20008410000 */
[----:B------:R-:W-:-:S05]  /*7fe0*/  LEA.HI.X R31, R34, UR15, R39, 0x2, P0 ;  /* 0x0000000f221f7c11 */ /* 0x000fca00080f1427 */
[----:B------:R0:W-:Y:S02]  /*7ff0*/  STG.E.64 desc[UR22][R30.64], R36 ;  /* 0x000000241e007986 */ /* 0x0001e4000c101b16 */
.L_x_1755:
[----:B------:R-:W-:Y:S05]  /*8000*/  BSYNC B0 ;  /* 0x0000000000007941 */ /* 0x000fea0003800000 */
.L_x_1754:
[C---:B------:R-:W-:Y:S02]  /*8010*/  IADD3 R43, R2.reuse, 0x100, RZ ;  /* 0x00000100022b7810 */ /* 0x040fe40007ffe0ff */
[C---:B01234-:R-:W-:Y:S02]  /*8020*/  IADD3 R36, R2.reuse, 0x120, RZ ;  /* 0x0000012002247810 */ /* 0x05ffe40007ffe0ff */
        /* <DEDUP_REMOVED lines=9> */
[----:B------:R-:W-:-:S02]  /*80c0*/  SHF.R.S32.HI R38, RZ, 0x1f, R36 ;  /* 0x0000001fff267819 */ /* 0x000fc40000011424 */
        /* <DEDUP_REMOVED lines=11> */
[----:B------:R-:W-:-:S02]  /*8180*/  IADD3 R41, R2, 0x160, RZ ;  /* 0x0000016002297810 */ /* 0x000fc40007ffe0ff */
        /* <DEDUP_REMOVED lines=20> */
.L_x_1756:
[----:B------:R-:W-:Y:S04]  /*82d0*/  BSSY B0, `(.L_x_1757) ;  /* 0x0000015000007945 */ /* 0x000fe80003800000 */
[----:B------:R-:W-:Y:S05]  /*82e0*/  @P6 BRA `(.L_x_1758) ;  /* 0x00000000004c6947 */ /* 0x000fea0003800000 */
[----:B------:R-:W-:Y:S01]  /*82f0*/  ULDC.64 UR14, c[0x0][0x288] ;  /* 0x0000a200000e7ab9 */ /* 0x000fe20000000a00 */
[----:B------:R-:W-:Y:S01]  /*8300*/  MOV R34, UR5 ;  /* 0x0000000500227c02 */ /* 0x000fe20008000f00 */
        /* <DEDUP_REMOVED lines=13> */
[----:B------:R-:W-:-:S03]  /*83e0*/  FMUL.FTZ R34, R34, UR26 ;  /* 0x0000001a22227c20 */ /* 0x000fc60008410000 */
[----:B------:R-:W-:Y:S01]  /*83f0*/  LEA.HI.X R15, R30, UR15, R35, 0x2, P6 ;  /* 0x0000000f1e0f7c11 */ /* 0x000fe2000b0f1423 */
[----:B------:R-:W-:-:S05]  /*8400*/  FMUL.FTZ R35, R7, UR26 ;  /* 0x0000001a07237c20 */ /* 0x000fca0008410000 */
[----:B------:R0:W-:Y:S02]  /*8410*/  STG.E.64 desc[UR22][R14.64], R34 ;  /* 0x000000220e007986 */ /* 0x0001e4000c101b16 */
.L_x_1758:
[----:B------:R-:W-:Y:S05]  /*8420*/  BSYNC B0 ;  /* 0x0000000000007941 */ /* 0x000fea0003800000 */
.L_x_1757:
        /* <DEDUP_REMOVED lines=19> */
.L_x_1759:
[----:B------:R-:W-:Y:S04]  /*8560*/  BSSY B0, `(.L_x_1760) ;  /* 0x0000015000007945 */ /* 0x000fe80003800000 */
[----:B------:R-:W-:Y:S05]  /*8570*/  @P0 BRA `(.L_x_1761) ;  /* 0x00000000004c0947 */ /* 0x000fea0003800000 */
[----:B------:R-:W-:Y:S01]  /*8580*/  ULDC.64 UR14, c[0x0][0x288] ;  /* 0x0000a200000e7ab9 */ /* 0x000fe20000000a00 */
[----:B------:R-:W-:Y:S01]  /*8590*/  MOV R30, UR5 ;  /* 0x00000005001e7c02 */ /* 0x000fe20008000f00 */
[----:B------:R-:W-:Y:S01]  /*85a0*/  IMAD R45, R45, UR14, RZ ;  /* 0x0000000e2d2d7c24 */ /* 0x000fe2000f8e02ff */
[----:B0-----:R-:W-:Y:S02]  /*85b0*/  MOV R14, R8 ;  /* 0x00000008000e7202 */ /* 0x001fe40000000f00 */
        /* <DEDUP_REMOVED lines=15> */
.L_x_1761:
[----:B------:R-:W-:Y:S05]  /*86b0*/  BSYNC B0 ;  /* 0x0000000000007941 */ /* 0x000fea0003800000 */
.L_x_1760:
        /* <DEDUP_REMOVED lines=19> */
.L_x_1762:
[----:B------:R-:W-:Y:S04]  /*87f0*/  BSSY B0, `(.L_x_1763) ;  /* 0x0000015000007945 */ /* 0x000fe80003800000 */
[----:B------:R-:W-:Y:S05]  /*8800*/  @P2 BRA `(.L_x_1764) ;  /* 0x00000000004c2947 */ /* 0x000fea0003800000 */
[----:B------:R-:W-:Y:S01]  /*8810*/  ULDC.64 UR14, c[0x0][0x288] ;  /* 0x0000a200000e7ab9 */ /* 0x000fe20000000a00 */
[----:B0-----:R-:W-:Y:S01]  /*8820*/  MOV R14, R8 ;  /* 0x00000008000e7202 */ /* 0x001fe20000000f00 */
[----:B------:R-:W-:Y:S01]  /*8830*/  IMAD R44, R44, UR14, RZ ;  /* 0x0000000e2c2c7c24 */ /* 0x000fe2000f8e02ff */
[----:B------:R-:W-:Y:S02]  /*8840*/  MOV R15, R11 ;  /* 0x0000000b000f7202 */ /* 0x000fe40000000f00 */
[----:B-1----:R-:W-:Y:S02]  /*8850*/  MOV R16, UR5 ;  /* 0x0000000500107c02 */ /* 0x002fe40008000f00 */
[----:B------:R-:W-:Y:S01]  /*8860*/  MOV R7, UR5 ;  /* 0x0000000500077c02 */ /* 0x000fe20008000f00 */
[----:B------:R-:W-:-:S04]  /*8870*/  IMAD.WIDE.U32 R14, R43, UR14, R14 ;  /* 0x0000000e2b0e7c25 */ /* 0x000fc8000f8e000e */
[----:B------:R-:W-:Y:S01]  /*8880*/  FFMA.FTZ R16, R67, R16, UR13 ;  /* 0x0000000d43107e23 */ /* 0x000fe20008010010 */
[----:B------:R-:W-:Y:S02]  /*8890*/  IMAD R43, R43, UR15, R44 ;  /* 0x0000000f2b2b7c24 */ /* 0x000fe4000f8e022c */
[----:B------:R-:W-:Y:S01]  /*88a0*/  FFMA.FTZ R7, R66, R7, UR13 ;  /* 0x0000000d42077e23 */ /* 0x000fe20008010007 */
[----:B------:R-:W-:Y:S01]  /*88b0*/  ULDC.64 UR14, c[0x0][0x210] ;  /* 0x00008400000e7ab9 */ /* 0x000fe20000000a00 */
[----:B------:R-:W-:Y:S01]  /*88c0*/  FFMA.FTZ R18, R3, R18, -R16 ;  /* 0x0000001203127223 */ /* 0x000fe20000010810 */
[----:B------:R-:W-:Y:S01]  /*88d0*/  LEA R16, P0, R14, UR14, 0x2 ;  /* 0x0000000e0e107c11 */ /* 0x000fe2000f8010ff */
[----:B------:R-:W-:Y:S01]  /*88e0*/  FFMA.FTZ R19, R6, R19, -R7 ;  /* 0x0000001306137223 */ /* 0x000fe20000010807 */
[----:B------:R-:W-:Y:S01]  /*88f0*/  IADD3 R43, R15, R43, RZ ;  /* 0x0000002b0f2b7210 */ /* 0x000fe20007ffe0ff */
[----:B------:R-:W-:Y:S02]  /*8900*/  FMUL.FTZ R18, R18, UR26 ;  /* 0x0000001a12127c20 */ /* 0x000fe40008410000 */
[----:B------:R-:W-:Y:S01]  /*8910*/  FMUL.FTZ R19, R19, UR26 ;  /* 0x0000001a13137c20 */ /* 0x000fe20008410000 */
[----:B------:R-:W-:-:S05]  /*8920*/  LEA.HI.X R17, R14, UR15, R43, 0x2, P0 ;  /* 0x0000000f0e117c11 */ /* 0x000fca00080f142b */
[----:B------:R2:W-:Y:S02]  /*8930*/  STG.E.64 desc[UR22][R16.64], R18 ;  /* 0x0000001210007986 */ /* 0x0005e4000c101b16 */
.L_x_1764:
[----:B------:R-:W-:Y:S05]  /*8940*/  BSYNC B0 ;  /* 0x0000000000007941 */ /* 0x000fea0003800000 */
.L_x_1763:
        /* <DEDUP_REMOVED lines=19> */
.L_x_1765:
[----:B------:R-:W-:Y:S04]  /*8a80*/  BSSY B0, `(.L_x_1766) ;  /* 0x0000015000007945 */ /* 0x000fe80003800000 */
[----:B------:R-:W-:Y:S05]  /*8a90*/  @P3 BRA `(.L_x_1767) ;  /* 0x00000000004c3947 */ /* 0x000fea0003800000 */
[----:B------:R-:W-:Y:S01]  /*8aa0*/  ULDC.64 UR14, c[0x0][0x288] ;  /* 0x0000a200000e7ab9 */ /* 0x000fe20000000a00 */
[----:B-12---:R-:W-:Y:S01]  /*8ab0*/  MOV R16, UR5 ;  /* 0x0000000500107c02 */ /* 0x006fe20008000f00 */
        /* <DEDUP_REMOVED lines=17> */
.L_x_1767:
[----:B------:R-:W-:Y:S05]  /*8bd0*/  BSYNC B0 ;  /* 0x0000000000007941 */ /* 0x000fea0003800000 */
.L_x_1766:
        /* <DEDUP_REMOVED lines=19> */
.L_x_1768:
[----:B------:R-:W-:Y:S04]  /*8d10*/  BSSY B0, `(.L_x_1769) ;  /* 0x0000015000007945 */ /* 0x000fe80003800000 */
[----:B------:R-:W-:Y:S05]  /*8d20*/  @P4 BRA `(.L_x_1770) ;  /* 0x00000000004c4947 */ /* 0x000fea0003800000 */
[----:B------:R-:W-:Y:S01]  /*8d30*/  ULDC.64 UR14, c[0x0][0x288] ;  /* 0x0000a200000e7ab9 */ /* 0x000fe20000000a00 */
[----:B0-----:R-:W-:Y:S01]  /*8d40*/  MOV R14, R8 ;  /* 0x00000008000e7202 */ /* 0x001fe20000000f00 */
[----:B--23--:R-:W-:Y:S01]  /*8d50*/  IMAD R18, R39, UR14, RZ ;  /* 0x0000000e27127c24 */ /* 0x00cfe2000f8e02ff */
        /* <DEDUP_REMOVED lines=16> */
.L_x_1770:
[----:B------:R-:W-:Y:S05]  /*8e60*/  BSYNC B0 ;  /* 0x0000000000007941 */ /* 0x000fea0003800000 */
.L_x_1769:
[C---:B0-----:R-:W-:Y:S02]  /*8e70*/  IADD3 R15, R2.reuse, 0x1a0, RZ ;  /* 0x000001a0020f7810 */ /* 0x041fe40007ffe0ff */
[C---:B------:R-:W-:Y:S02]  /*8e80*/  IADD3 R14, R2.reuse, 0x1c0, RZ ;  /* 0x000001c0020e7810 */ /* 0x040fe40007ffe0ff */
[C---:B------:R-:W-:Y:S02]  /*8e90*/  IADD3 R7, R2.reuse, 0x1e0, RZ ;  /* 0x000001e002077810 */ /* 0x040fe40007ffe0ff */
[C---:B------:R-:W-:Y:S02]  /*8ea0*/  IADD3 R34, R2.reuse, 0x1a0, RZ ;  /* 0x000001a002227810 */ /* 0x040fe40007ffe0ff */
        /* <DEDUP_REMOVED lines=20> */
[----:B----4-:R-:W-:Y:S01]  /*8ff0*/  FFMA.FTZ R12, R61, R3, R4 ;  /* 0x000000033d0c7223 */ /* 0x010fe20000010004 */
        /* <DEDUP_REMOVED lines=17> */
.L_x_1771:
[----:B------:R-:W-:Y:S04]  /*9110*/  BSSY B0, `(.L_x_1772) ;  /* 0x0000015000007945 */ /* 0x000fe80003800000 */
[----:B------:R-:W-:Y:S05]  /*9120*/  @P6 BRA `(.L_x_1773) ;  /* 0x00000000004c6947 */ /* 0x000fea0003800000 */
[----:B------:R-:W-:Y:S01]  /*9130*/  ULDC.64 UR6, c[0x0][0x288] ;  /* 0x0000a20000067ab9 */ /* 0x000fe20000000a00 */
[----:B----4-:R-:W-:Y:S01]  /*9140*/  MOV R12, R8 ;  /* 0x00000008000c7202 */ /* 0x010fe20000000f00 */
[----:B--23--:R-:W-:Y:S01]  /*9150*/  IMAD R18, R31, UR6, RZ ;  /* 0x000000061f127c24 */ /* 0x00cfe2000f8e02ff */
[----:B------:R-:W-:Y:S02]  /*9160*/  MOV R13, R11 ;  /* 0x0000000b000d7202 */ /* 0x000fe40000000f00 */
[----:B------:R-:W-:Y:S02]  /*9170*/  MOV R16, UR5 ;  /* 0x0000000500107c02 */ /* 0x000fe40008000f00 */
        /* <DEDUP_REMOVED lines=14> */
.L_x_1773:
[----:B------:R-:W-:Y:S05]  /*9260*/  BSYNC B0 ;  /* 0x0000000000007941 */ /* 0x000fea0003800000 */
.L_x_1772:
[----:B------:R-:W-:Y:S05]  /*9270*/  @!P5 BRA `(.L_x_1774) ;  /* 0x000000000048d947 */ /* 0x000fea0003800000 */
[----:B----4-:R-:W-:Y:S01]  /*9280*/  FFMA.FTZ R12, R59, R3, R4 ;  /* 0x000000033b0c7223 */ /* 0x010fe20000010004 */
        /* <DEDUP_REMOVED lines=17> */
.L_x_1774:
[----:B------:R-:W-:Y:S04]  /*93a0*/  BSSY B0, `(.L_x_1775) ;  /* 0x0000015000007945 */ /* 0x000fe80003800000 */
[----:B------:R-:W-:Y:S05]  /*93b0*/  @P0 BRA `(.L_x_1776) ;  /* 0x00000000004c0947 */ /* 0x000fea0003800000 */
[----:B------:R-:W-:Y:S01]  /*93c0*/  ULDC.64 UR6, c[0x0][0x288] ;  /* 0x0000a20000067ab9 */ /* 0x000fe20000000a00 */
[----:B----4-:R-:W-:Y:S01]  /*93d0*/  MOV R12, R8 ;  /* 0x00000008000c7202 */ /* 0x010fe20000000f00 */
[----:B--23--:R-:W-:Y:S01]  /*93e0*/  IMAD R19, R35, UR6, RZ ;  /* 0x0000000623137c24 */ /* 0x00cfe2000f8e02ff */
[----:B------:R-:W-:Y:S02]  /*93f0*/  MOV R13, R11 ;  /* 0x0000000b000d7202 */ /* 0x000fe40000000f00 */
[----:B------:R-:W-:Y:S01]  /*9400*/  MOV R18, UR5 ;  /* 0x0000000500127c02 */ /* 0x000fe20008000f00 */
[C---:B------:R-:W-:Y:S01]  /*9410*/  IMAD R19, R42.reuse, UR7, R19 ;  /* 0x000000072a137c24 */ /* 0x040fe2000f8e0213 */
[----:B------:R-:W-:Y:S01]  /*9420*/  MOV R21, UR5 ;  /* 0x0000000500157c02 */ /* 0x000fe20008000f00 */
[----:B0-----:R-:W-:Y:S01]  /*9430*/  IMAD.WIDE.U32 R16, R42, UR6, R12 ;  /* 0x000000062a107c25 */ /* 0x001fe2000f8e000c */
        /* <DEDUP_REMOVED lines=11> */
.L_x_1776:
[----:B------:R-:W-:Y:S05]  /*94f0*/  BSYNC B0 ;  /* 0x0000000000007941 */ /* 0x000fea0003800000 */
.L_x_1775:
[----:B------:R-:W-:Y:S05]  /*9500*/  @!P5 BRA `(.L_x_1777) ;  /* 0x000000000048d947 */ /* 0x000fea0003800000 */
[----:B-1--4-:R-:W-:Y:S01]  /*9510*/  FFMA.FTZ R12, R57, R3, R4 ;  /* 0x00000003390c7223 */ /* 0x012fe20000010004 */
        /* <DEDUP_REMOVED lines=17> */
.L_x_1777:
[----:B------:R-:W-:Y:S04]  /*9630*/  BSSY B0, `(.L_x_1778) ;  /* 0x0000015000007945 */ /* 0x000fe80003800000 */
[----:B------:R-:W-:Y:S05]  /*9640*/  @P2 BRA `(.L_x_1779) ;  /* 0x00000000004c2947 */ /* 0x000fea0003800000 */
[----:B------:R-:W-:Y:S01]  /*9650*/  ULDC.64 UR6, c[0x0][0x288] ;  /* 0x0000a20000067ab9 */ /* 0x000fe20000000a00 */
[----:B-1--4-:R-:W-:Y:S01]  /*9660*/  MOV R12, R8 ;  /* 0x00000008000c7202 */ /* 0x012fe20000000f00 */
[----:B------:R-:W-:Y:S01]  /*9670*/  IMAD R20, R34, UR6, RZ ;  /* 0x0000000622147c24 */ /* 0x000fe2000f8e02ff */
[----:B------:R-:W-:Y:S02]  /*9680*/  MOV R13, R11 ;  /* 0x0000000b000d7202 */ /* 0x000fe40000000f00 */
[----:B--23--:R-:W-:Y:S02]  /*9690*/  MOV R18, UR5 ;  /* 0x0000000500127c02 */ /* 0x00cfe40008000f00 */
[----:B------:R-:W-:Y:S01]  /*96a0*/  MOV R19, UR5 ;  /* 0x0000000500137c02 */ /* 0x000fe20008000f00 */
[----:B0-----:R-:W-:-:S04]  /*96b0*/  IMAD.WIDE.U32 R16, R15, UR6, R12 ;  /* 0x000000060f107c25 */ /* 0x001fc8000f8e000c */
        /* <DEDUP_REMOVED lines=12> */
.L_x_1779:
[----:B------:R-:W-:Y:S05]  /*9780*/  BSYNC B0 ;  /* 0x0000000000007941 */ /* 0x000fea0003800000 */
.L_x_1778:
[----:B------:R-:W-:Y:S05]  /*9790*/  @!P5 BRA `(.L_x_1780) ;  /* 0x000000000048d947 */ /* 0x000fea0003800000 */
[----:B01--4-:R-:W-:Y:S01]  /*97a0*/  FFMA.FTZ R12, R55, R3, R4 ;  /* 0x00000003370c7223 */ /* 0x013fe20000010004 */
[----:B------:R-:W-:-:S03]  /*97b0*/  FFMA.FTZ R13, R54, R6, R5 ;  /* 0x00000006360d7223 */ /* 0x000fc60000010005 */
[----:B------:R-:W-:Y:S01]  /*97c0*/  FMUL.FTZ R15, R12, -1.4426950216293334961 ;  /* 0xbfb8aa3b0c0f7820 */ /* 0x000fe20000410000 */
[----:B--23--:R-:W-:-:S05]  /*97d0*/  FMUL.FTZ R18, R13, -1.4426950216293334961 ;  /* 0xbfb8aa3b0d127820 */ /* 0x00cfca0000410000 */
        /* <DEDUP_REMOVED lines=14> */
.L_x_1780:
[----:B------:R-:W-:Y:S04]  /*98c0*/  BSSY B0, `(.L_x_1781) ;  /* 0x0000015000007945 */ /* 0x000fe80003800000 */
[----:B------:R-:W-:Y:S05]  /*98d0*/  @P3 BRA `(.L_x_1782) ;  /* 0x00000000004c3947 */ /* 0x000fea0003800000 */
[----:B------:R-:W-:Y:S01]  /*98e0*/  ULDC.64 UR6, c[0x0][0x288] ;  /* 0x0000a20000067ab9 */ /* 0x000fe20000000a00 */
[----:B01--4-:R-:W-:Y:S01]  /*98f0*/  MOV R12, R8 ;  /* 0x00000008000c7202 */ /* 0x013fe20000000f00 */
[----:B------:R-:W-:Y:S01]  /*9900*/  IMAD R15, R88, UR6, RZ ;  /* 0x00000006580f7c24 */ /* 0x000fe2000f8e02ff */
[----:B------:R-:W-:Y:S02]  /*9910*/  MOV R13, R11 ;  /* 0x0000000b000d7202 */ /* 0x000fe40000000f00 */
[----:B--23--:R-:W-:Y:S01]  /*9920*/  MOV R18, UR5 ;  /* 0x0000000500127c02 */ /* 0x00cfe20008000f00 */
[C---:B------:R-:W-:Y:S01]  /*9930*/  IMAD R15, R14.reuse, UR7, R15 ;  /* 0x000000070e0f7c24 */ /* 0x040fe2000f8e020f */
[----:B------:R-:W-:Y:S01]  /*9940*/  MOV R19, UR5 ;  /* 0x0000000500137c02 */ /* 0x000fe20008000f00 */
[----:B------:R-:W-:Y:S01]  /*9950*/  IMAD.WIDE.U32 R16, R14, UR6, R12 ;  /* 0x000000060e107c25 */ /* 0x000fe2000f8e000c */
[----:B------:R-:W-:-:S03]  /*9960*/  ULDC.64 UR6, c[0x0][0x210] ;  /* 0x0000840000067ab9 */ /* 0x000fc60000000a00 */
[----:B------:R-:W-:Y:S01]  /*9970*/  FFMA.FTZ R18, R55, R18, UR13 ;  /* 0x0000000d37127e23 */ /* 0x000fe20008010012 */
[----:B------:R-:W-:Y:S01]  /*9980*/  FFMA.FTZ R13, R54, R19, UR13 ;  /* 0x0000000d360d7e23 */ /* 0x000fe20008010013 */
[----:B------:R-:W-:Y:S02]  /*9990*/  LEA R12, P0, R16, UR6, 0x2 ;  /* 0x00000006100c7c11 */ /* 0x000fe4000f8010ff */
[----:B------:R-:W-:Y:S01]  /*99a0*/  FFMA.FTZ R18, R3, R24, -R18 ;  /* 0x0000001803127223 */ /* 0x000fe20000010812 */
[----:B------:R-:W-:Y:S01]  /*99b0*/  IADD3 R15, R17, R15, RZ ;  /* 0x0000000f110f7210 */ /* 0x000fe20007ffe0ff */
[----:B------:R-:W-:Y:S02]  /*99c0*/  FFMA.FTZ R19, R6, R25, -R13 ;  /* 0x0000001906137223 */ /* 0x000fe4000001080d */
[----:B------:R-:W-:Y:S01]  /*99d0*/  FMUL.FTZ R18, R18, UR26 ;  /* 0x0000001a12127c20 */ /* 0x000fe20008410000 */
[----:B------:R-:W-:Y:S01]  /*99e0*/  LEA.HI.X R13, R16, UR7, R15, 0x2, P0 ;  /* 0x00000007100d7c11 */ /* 0x000fe200080f140f */
[----:B------:R-:W-:-:S05]  /*99f0*/  FMUL.FTZ R19, R19, UR26 ;  /* 0x0000001a13137c20 */ /* 0x000fca0008410000 */
[----:B------:R0:W-:Y:S02]  /*9a00*/  STG.E.64 desc[UR22][R12.64], R18 ;  /* 0x000000120c007986 */ /* 0x0001e4000c101b16 */
.L_x_1782:
[----:B------:R-:W-:Y:S05]  /*9a10*/  BSYNC B0 ;  /* 0x0000000000007941 */ /* 0x000fea0003800000 */
.L_x_1781:
[----:B------:R-:W-:Y:S05]  /*9a20*/  @!P5 BRA `(.L_x_1783) ;  /* 0x000000000048d947 */ /* 0x000fea0003800000 */
[----:B------:R-:W-:Y:S01]  /*9a30*/  FFMA.FTZ R4, R79, R3, R4 ;  /* 0x000000034f047223 */ /* 0x000fe20000010004 */
[----:B------:R-:W-:-:S03]  /*9a40*/  FFMA.FTZ R5, R78, R6, R5 ;  /* 0x000000064e057223 */ /* 0x000fc60000010005 */
[----:B01--4-:R-:W-:Y:S01]  /*9a50*/  FMUL.FTZ R12, R4, -1.4426950216293334961 ;  /* 0xbfb8aa3b040c7820 */ /* 0x013fe20000410000 */
[----:B------:R-:W-:-:S05]  /*9a60*/  FMUL.FTZ R14, R5, -1.4426950216293334961 ;  /* 0xbfb8aa3b050e7820 */ /* 0x000fca0000410000 */
        /* <DEDUP_REMOVED lines=14> */
.L_x_1783:
[----:B------:R-:W-:Y:S04]  /*9b50*/  BSSY B0, `(.L_x_1784) ;  /* 0x0000014000007945 */ /* 0x000fe80003800000 */
[----:B------:R-:W-:Y:S05]  /*9b60*/  @P4 BRA `(.L_x_1785) ;  /* 0x0000000000484947 */ /* 0x000fea0003800000 */
[----:B------:R-:W-:Y:S01]  /*9b70*/  ULDC.64 UR6, c[0x0][0x288] ;  /* 0x0000a20000067ab9 */ /* 0x000fe20000000a00 */
[----:B------:R-:W-:Y:S01]  /*9b80*/  MOV R9, R11 ;  /* 0x0000000b00097202 */ /* 0x000fe20000000f00 */
[----:B------:R-:W-:Y:S01]  /*9b90*/  IMAD R10, R87, UR6, RZ ;  /* 0x00000006570a7c24 */ /* 0x000fe2000f8e02ff */
        /* <DEDUP_REMOVED lines=15> */
.L_x_1785:
[----:B------:R-:W-:Y:S05]  /*9c90*/  BSYNC B0 ;  /* 0x0000000000007941 */ /* 0x000fea0003800000 */
.L_x_1784:
        /* <DEDUP_REMOVED lines=9> */
.L_x_1703:
        /* <DEDUP_REMOVED lines=19> */
.L_x_1788:
[----:B------:R-:W-:Y:S05]  /*9e60*/  BSYNC B0 ;  /* 0x0000000000007941 */ /* 0x000fea0003800000 */
.L_x_1787:
        /* <DEDUP_REMOVED lines=11> */
.L_x_1790:
[----:B------:R-:W5:Y:S04]  /*9f20*/  LDG.E.STRONG.GPU R5, desc[UR22][R2.64] ;  /* 0x0000001602057981 */ /* 0x000f68000c1ef900 */
[----:B-----5:R-:W-:Y:S01]  /*9f30*/  CCTL.IVALL ;  /* 0x00000000ff00798f */ /* 0x020fe20002000000 */
[----:B------:R-:W-:Y:S05]  /*9f40*/  YIELD ;  /* 0x0000000000007946 */ /* 0x000fea0003800000 */
[----:B------:R-:W-:-:S13]  /*9f50*/  ISETP.NE.AND P0, PT, R5, R4, PT ;  /* 0x000000040500720c */ /* 0x000fda0003f05270 */
[----:B------:R-:W-:Y:S05]  /*9f60*/  @P0 BRA `(.L_x_1790) ;  /* 0xfffffffc00ec0947 */ /* 0x000fea000383ffff */
.L_x_1789:
[----:B------:R-:W-:Y:S05]  /*9f70*/  WARPSYNC.ALL ;  /* 0x0000000000007948 */ /* 0x000fea0003800000 */
[----:B------:R-:W0:Y:S01]  /*9f80*/  LDC.64 R22, c[0x0][0x288] ;  /* 0x0000a200ff167b82 */ /* 0x000e220000000a00 */
[----:B------:R-:W-:-:S07]  /*9f90*/  SHF.R.S32.HI R4, RZ, 0x1f, R0 ;  /* 0x0000001fff047819 */ /* 0x000fce0000011400 */
[----:B------:R-:W-:Y:S01]  /*9fa0*/  BAR.SYNC.DEFER_BLOCKING 0x0 ;  /* 0x0000000000007b1d */ /* 0x000fe20000010000 */
[----:B0-----:R-:W-:-:S04]  /*9fb0*/  LEA.HI R2, P0, R23, R22, RZ, 0x1 ;  /* 0x0000001617027211 */ /* 0x001fc800078108ff */
[----:B------:R-:W-:-:S04]  /*9fc0*/  IADD3.X R3, RZ, R23, RZ, P0, !PT ;  /* 0x00000017ff037210 */ /* 0x000fc800007fe4ff */
[--C-:B------:R-:W-:Y:S02]  /*9fd0*/  SHF.R.S64 R25, R2, 0x1, R3.reuse ;  /* 0x0000000102197819 */ /* 0x100fe40000001003 */
[----:B--23--:R-:W-:Y:S02]  /*9fe0*/  SHF.R.S32.HI R18, RZ, 0x1, R3 ;  /* 0x00000001ff127819 */ /* 0x00cfe40000011403 */
[----:B------:R-:W-:-:S04]  /*9ff0*/  ISETP.GT.U32.AND P0, PT, R25, R0, PT ;  /* 0x000000001900720c */ /* 0x000fc80003f04070 */
[----:B------:R-:W-:-:S13]  /*a000*/  ISETP.GT.AND.EX P0, PT, R18, R4, PT, P0 ;  /* 0x000000041200720c */ /* 0x000fda0003f04300 */
[----:B------:R-:W-:Y:S05]  /*a010*/  @!P0 EXIT ;  /* 0x000000000000894d */ /* 0x000fea0003800000 */
[C---:B------:R-:W-:Y:S01]  /*a020*/  IMAD.WIDE.U32 R2, R22.reuse, 0x3, RZ ;  /* 0x0000000316027825 */ /* 0x040fe200078e00ff */
[----:B------:R-:W-:Y:S01]  /*a030*/  LEA R5, R23, R23, 0x1 ;  /* 0x0000001717057211 */ /* 0x000fe200078e08ff */
[----:B------:R-:W0:Y:S01]  /*a040*/  LDC.64 R14, c[0x0][0x218] ;  /* 0x00008600ff0e7b82 */ /* 0x000e220000000a00 */
[----:B------:R-:W-:Y:S01]  /*a050*/  MOV R7, R4 ;  /* 0x0000000400077202 */ /* 0x000fe20000000f00 */
[----:B------:R-:W-:Y:S01]  /*a060*/  ULDC.64 UR4, c[0x0][0x268] ;  /* 0x00009a0000047ab9 */ /* 0x000fe20000000a00 */
[----:B------:R-:W-:Y:S02]  /*a070*/  IADD3 R5, R3, R5, RZ ;  /* 0x0000000503057210 */ /* 0x000fe40007ffe0ff */
[----:B------:R-:W-:Y:S02]  /*a080*/  SHF.L.U64.HI R23, R22, 0x2, R23 ;  /* 0x0000000216177819 */ /* 0x000fe40000010217 */
[----:B------:R-:W-:Y:S01]  /*a090*/  LEA.HI R2, P0, R5, R2, RZ, 0x1 ;  /* 0x0000000205027211 */ /* 0x000fe200078108ff */
[----:B----4-:R-:W1:Y:S01]  /*a0a0*/  LDC.64 R16, c[0x0][0x220] ;  /* 0x00008800ff107b82 */ /* 0x010e620000000a00 */
[----:B------:R-:W-:-:S02]  /*a0b0*/  SHF.L.U64.HI R31, R25, 0x2, R18 ;  /* 0x00000002191f7819 */ /* 0x000fc40000010212 */
[----:B------:R-:W-:-:S04]  /*a0c0*/  IADD3.X R5, RZ, R5, RZ, P0, !PT ;  /* 0x00000005ff057210 */ /* 0x000fc800007fe4ff */
[--C-:B------:R-:W-:Y:S02]  /*a0d0*/  SHF.R.S64 R27, R2, 0x1, R5.reuse ;  /* 0x00000001021b7819 */ /* 0x100fe40000001005 */
[----:B------:R-:W-:-:S04]  /*a0e0*/  SHF.R.S32.HI R2, RZ, 0x1, R5 ;  /* 0x00000001ff027819 */ /* 0x000fc80000011405 */
[----:B------:R-:W-:-:S07]  /*a0f0*/  SHF.L.U64.HI R29, R27, 0x2, R2 ;  /* 0x000000021b1d7819 */ /* 0x000fce0000010202 */
.L_x_1791:
[----:B------:R-:W-:-:S04]  /*a100*/  LEA R6, P0, R0, UR4, 0x2 ;  /* 0x0000000400067c11 */ /* 0x000fc8000f8010ff */
[----:B------:R-:W-:Y:S02]  /*a110*/  LEA.HI.X R7, R0, UR5, R7, 0x2, P0 ;  /* 0x0000000500077c11 */ /* 0x000fe400080f1407 */
[-C--:B------:R-:W-:Y:S02]  /*a120*/  LEA R8, P0, R25, R6.reuse, 0x2 ;  /* 0x0000000619087211 */ /* 0x080fe400078010ff */
[-C--:B------:R-:W-:Y:S01]  /*a130*/  LEA R12, P2, R27, R6.reuse, 0x2 ;  /* 0x000000061b0c7211 */ /* 0x080fe200078410ff */
[----:B--2---:R2:W3:Y:S01]  /*a140*/  LDG.E R2, desc[UR22][R6.64] ;  /* 0x0000001606027981 */ /* 0x0044e2000c1e1900 */
[----:B------:R-:W-:Y:S02]  /*a150*/  LEA R10, P1, R22, R6, 0x2 ;  /* 0x00000006160a7211 */ /* 0x000fe400078210ff */
[C---:B------:R-:W-:Y:S02]  /*a160*/  IADD3.X R9, R7.reuse, R31, RZ, P0, !PT ;  /* 0x0000001f07097210 */ /* 0x040fe400007fe4ff */
[----:B------:R-:W-:-:S02]  /*a170*/  IADD3.X R13, R7, R29, RZ, P2, !PT ;  /* 0x0000001d070d7210 */ /* 0x000fc400017fe4ff */
[----:B------:R-:W-:Y:S02]  /*a180*/  IADD3.X R11, R23, R7, RZ, P1, !PT ;  /* 0x00000007170b7210 */ /* 0x000fe40000ffe4ff */
[----:B------:R-:W3:Y:S04]  /*a190*/  LDG.E R9, desc[UR22][R8.64] ;  /* 0x0000001608097981 */ /* 0x000ee8000c1e1900 */
[----:B------:R-:W4:Y:S04]  /*a1a0*/  LDG.E R10, desc[UR22][R10.64] ;  /* 0x000000160a0a7981 */ /* 0x000f28000c1e1900 */
[----:B------:R-:W4:Y:S01]  /*a1b0*/  LDG.E R13, desc[UR22][R12.64] ;  /* 0x000000160c0d7981 */ /* 0x000f22000c1e1900 */
[----:B------:R-:W-:-:S02]  /*a1c0*/  SHF.L.U32 R5, R0, 0x1, RZ ;  /* 0x0000000100057819 */ /* 0x000fc400000006ff */
[----:B------:R-:W-:-:S04]  /*a1d0*/  IADD3 R0, R0, 0x280, RZ ;  /* 0x0000028000007810 */ /* 0x000fc80007ffe0ff */
[----:B------:R-:W-:Y:S02]  /*a1e0*/  ISETP.GT.U32.AND P0, PT, R25, R0, PT ;  /* 0x000000001900720c */ /* 0x000fe40003f04070 */
[----:B--2---:R-:W-:-:S04]  /*a1f0*/  SHF.R.S32.HI R7, RZ, 0x1f, R0 ;  /* 0x0000001fff077819 */ /* 0x004fc80000011400 */
[----:B------:R-:W-:Y:S02]  /*a200*/  ISETP.GT.AND.EX P0, PT, R18, R7, PT, P0 ;  /* 0x000000071200720c */ /* 0x000fe40003f04300 */
[----:B---3--:R-:W-:Y:S01]  /*a210*/  F2FP.BF16.F32.PACK_AB R19, R9, R2 ;  /* 0x000000020913723e */ /* 0x008fe200000010ff */
[----:B0-----:R-:W-:-:S04]  /*a220*/  IMAD.WIDE R2, R5, 0x2, R14 ;  /* 0x0000000205027825 */ /* 0x001fc800078e020e */
[----:B-1----:R-:W-:Y:S01]  /*a230*/  IMAD.WIDE R4, R5, 0x2, R16 ;  /* 0x0000000205047825 */ /* 0x002fe200078e0210 */
[----:B----4-:R-:W-:Y:S01]  /*a240*/  F2FP.BF16.F32.PACK_AB R21, R13, R10 ;  /* 0x0000000a0d15723e */ /* 0x010fe200000010ff */
[----:B------:R2:W-:Y:S04]  /*a250*/  STG.E desc[UR22][R2.64], R19 ;  /* 0x0000001302007986 */ /* 0x0005e8000c101916 */
[----:B------:R2:W-:Y:S01]  /*a260*/  STG.E desc[UR22][R4.64], R21 ;  /* 0x0000001504007986 */ /* 0x0005e2000c101916 */
[----:B------:R-:W-:Y:S05]  /*a270*/  @P0 BRA `(.L_x_1791) ;  /* 0xfffffffc00a00947 */ /* 0x000fea000383ffff */
[----:B------:R-:W-:Y:S05]  /*a280*/  EXIT ;  /* 0x000000000000794d */ /* 0x000fea0003800000 */
.L_x_1792:
        /* <DEDUP_REMOVED lines=15> */
.L_x_3255:


//--------------------- .text._Z35group_norm_nhwc_bwd_one_pass_kernelI11Fp32IOFp16WLi64ELi40ELi640EEv26Group_norm_nhwc_bwd_params --------------------------
	.section	.text._Z35group_norm_nhwc_bwd_one_pass_kernelI11Fp32IOFp16WLi64ELi40ELi640EEv26Group_norm_nhwc_bwd_params,"ax",@progbits
	.align	128
        .global         _Z35group_norm_nhwc_bwd_one_pass_kernelI11Fp32IOFp16WLi64ELi40ELi640EEv26Group_norm_nhwc_bwd_params
        .type           _Z35group_norm_nhwc_bwd_one_pass_kernelI11Fp32IOFp16WLi64ELi40ELi640EEv26Group_norm_nhwc_bwd_params,@function
        .size           _Z35group_norm_nhwc_bwd_one_pass_kernelI11Fp32IOFp16WLi64ELi40ELi640EEv26Group_norm_nhwc_bwd_params,(.L_x_3256 - _Z35group_norm_nhwc_bwd_one_pass_kernelI11Fp32IOFp16WLi64ELi40ELi640EEv26Group_norm_nhwc_bwd_params)
        .other          _Z35group_norm_nhwc_bwd_one_pass_kernelI11Fp32IOFp16WLi64ELi40ELi640EEv26Group_norm_nhwc_bwd_params,@"STO_CUDA_ENTRY STV_DEFAULT"
_Z35group_norm_nhwc_bwd_one_pass_kernelI11Fp32IOFp16WLi64ELi40ELi640EEv26Group_norm_nhwc_bwd_params:
.text._Z35group_norm_nhwc_bwd_one_pass_kernelI11Fp32IOFp16WLi64ELi40ELi640EEv26Group_norm_nhwc_bwd_params:
        /* <DEDUP_REMOVED lines=47> */
.L_x_1820:
        /* <DEDUP_REMOVED lines=119> */
[----:B--2---:R-:W-:-:S02]  /*0a60*/  @P0 HADD2.F32 R37, -RZ, R3.H0_H0 ;  /* 0x20000003ff250230 */ /* 0x004fc40000004100 */
[----:B---3--:R-:W-:Y:S02]  /*0a70*/  @P0 HADD2.F32 R35, -RZ, R0.H0_H0 ;  /* 0x20000000ff230230 */ /* 0x008fe40000004100 */
[----:B----4-:R-:W-:Y:S02]  /*0a80*/  HADD2.F32 R39, -RZ, R39.H0_H0 ;  /* 0x20000027ff277230 */ /* 0x010fe40000004100 */
[----:B------:R-:W-:-:S07]  /*0a90*/  HADD2.F32 R34, -RZ, R34.H0_H0 ;  /* 0x20000022ff227230 */ /* 0x000fce0000004100 */
.L_x_1795:
[----:B------:R-:W-:Y:S05]  /*0aa0*/  BSYNC B0 ;  /* 0x0000000000007941 */ /* 0x000fea0003800000 */
.L_x_1794:
        /* <DEDUP_REMOVED lines=29> */
.L_x_1796:
        /* <DEDUP_REMOVED lines=26> */
.L_x_1797:
        /* <DEDUP_REMOVED lines=104> */
.L_x_1799:
[----:B------:R-:W-:Y:S05]  /*14a0*/  BSYNC B0 ;  /* 0x0000000000007941 */ /* 0x000fea0003800000 */
.L_x_1798:
        /* <DEDUP_REMOVED lines=158> */
.L_x_1801:
[----:B------:R-:W-:Y:S05]  /*1e90*/  BSYNC B0 ;  /* 0x0000000000007941 */ /* 0x000fea0003800000 */
.L_x_1800:
        /* <DEDUP_REMOVED lines=20> */
.L_x_1803:
[----:B------:R-:W-:Y:S05]  /*1fe0*/  BSYNC B0 ;  /* 0x0000000000007941 */ /* 0x000fea0003800000 */
.L_x_1802:
        /* <DEDUP_REMOVED lines=34> */
.L_x_1806:
[----:B------:R-:W2:Y:S04]  /*2210*/  LDG.E.STRONG.GPU R10, desc[UR14][R8.64] ;  /* 0x0000000e080a7981 */ /* 0x000ea8000c1ef900 */
[----:B--2---:R-:W-:Y:S01]  /*2220*/  CCTL.IVALL ;  /* 0x00000000ff00798f */ /* 0x004fe20002000000 */
[----:B------:R-:W-:Y:S05]  /*2230*/  YIELD ;  /* 0x0000000000007946 */ /* 0x000fea0003800000 */
[----:B------:R-:W-:-:S13]  /*2240*/  ISETP.NE.AND P0, PT, R10, R13, PT ;  /* 0x0000000d0a00720c */ /* 0x000fda0003f05270 */
[----:B------:R-:W-:Y:S05]  /*2250*/  @P0 BRA `(.L_x_1806) ;  /* 0xfffffffc00ec0947 */ /* 0x000fea000383ffff */
.L_x_1805:
        /* <DEDUP_REMOVED lines=17> */
.L_x_1810:
        /* <DEDUP_REMOVED lines=115> */
.L_x_1809:
        /* <DEDUP_REMOVED lines=61> */
.L_x_1811:
[----:B------:R-:W-:-:S13]  /*2e70*/  ISETP.NE.OR P0, PT, R19, RZ, P0 ;  /* 0x000000ff1300720c */ /* 0x000fda0000705670 */
[----:B------:R-:W-:Y:S05]  /*2e80*/  @!P0 BRA `(.L_x_1807) ;  /* 0x00000000007c8947 */ /* 0x000fea0003800000 */
.L_x_1808:
        /* <DEDUP_REMOVED lines=31> */
.L_x_1807:
        /* <DEDUP_REMOVED lines=11> */
.L_x_1813:
[----:B------:R-:W-:Y:S05]  /*3130*/  BSYNC B0 ;  /* 0x0000000000007941 */ /* 0x000fea0003800000 */
.L_x_1812:
        /* <DEDUP_REMOVED lines=16> */
.L_x_1804:
        /* <DEDUP_REMOVED lines=29> */
.L_x_1814:
        /* <DEDUP_REMOVED lines=20> */
.L_x_1816:
[----:B------:R-:W-:Y:S05]  /*3550*/  BSYNC B0 ;  /* 0x0000000000007941 */ /* 0x000fea0003800000 */
.L_x_1815:
        /* <DEDUP_REMOVED lines=19> */
.L_x_1817:
        /* <DEDUP_REMOVED lines=23> */
.L_x_1819:
[----:B------:R-:W-:Y:S05]  /*3800*/  BSYNC B0 ;  /* 0x0000000000007941 */ /* 0x000fea0003800000 */
.L_x_1818:
[----:B------:R-:W-:Y:S01]  /*3810*/  ULDC UR8, c[0x0][0x10] ;  /* 0x0000040000087ab9 */ /* 0x000fe20000000800 */
[----:B------:R-:W-:Y:S02]  /*3820*/  UIADD3 UR4, UR4, 0x1, URZ ;  /* 0x0000000104047890 */ /* 0x000fe4000fffe03f */
[----:B------:R-:W-:-:S04]  /*3830*/  UIADD3 UR7, UR8, UR7, URZ ;  /* 0x0000000708077290 */ /* 0x000fc8000fffe03f */
[----:B------:R-:W-:-:S06]  /*3840*/  UISETP.GE.AND UP0, UPT, UR7, UR5, UPT ;  /* 0x000000050700728c */ /* 0x000fcc000bf06270 */
[----:B------:R-:W-:-:S13]  /*3850*/  PLOP3.LUT P0, PT, PT, PT, UP0, 0x80, 0x0 ;  /* 0x000000000000781c */ /* 0x000fda0003f0f008 */
[----:B------:R-:W-:Y:S05]  /*3860*/  @!P0 BRA `(.L_x_1820) ;  /* 0xffffffc800a08947 */ /* 0x000fea000383ffff */
.L_x_1793:
        /* <DEDUP_REMOVED lines=19> */
.L_x_1822:
[----:B------:R-:W-:Y:S05]  /*39a0*/  BSYNC B0 ;  /* 0x0000000000007941 */ /* 0x000fea0003800000 */
.L_x_1821:
        /* <DEDUP_REMOVED lines=11> */
.L_x_1824:
[----:B------:R-:W2:Y:S04]  /*3a60*/  LDG.E.STRONG.GPU R5, desc[UR14][R2.64] ;  /* 0x0000000e02057981 */ /* 0x000ea8000c1ef900 */
[----:B--2---:R-:W-:Y:S01]  /*3a70*/  CCTL.IVALL ;  /* 0x00000000ff00798f */ /* 0x004fe20002000000 */
[----:B------:R-:W-:Y:S05]  /*3a80*/  YIELD ;  /* 0x0000000000007946 */ /* 0x000fea0003800000 */
[----:B------:R-:W-:-:S13]  /*3a90*/  ISETP.NE.AND P0, PT, R5, R0, PT ;  /* 0x000000000500720c */ /* 0x000fda0003f05270 */
[----:B------:R-:W-:Y:S05]  /*3aa0*/  @P0 BRA `(.L_x_1824) ;  /* 0xfffffffc00ec0947 */ /* 0x000fea000383ffff */
.L_x_1823:
        /* <DEDUP_REMOVED lines=24> */
.L_x_1825:
        /* <DEDUP_REMOVED lines=25> */
.L_x_1826:
        /* <DEDUP_REMOVED lines=12> */
.L_x_3256:


//--------------------- .text._Z35group_norm_nhwc_bwd_one_pass_kernelI11Fp32IOFp16WLi128ELi40ELi640EEv26Group_norm_nhwc_bwd_params --------------------------
	.section	.text._Z35group_norm_nhwc_bwd_one_pass_kernelI11Fp32IOFp16WLi128ELi40ELi640EEv26Group_norm_nhwc_bwd_params,"ax",@progbits
	.align	128
        .global         _Z35group_norm_nhwc_bwd_one_pass_kernelI11Fp32IOFp16WLi128ELi40ELi640EEv26Group_norm_nhwc_bwd_params
        .type           _Z35group_norm_nhwc_bwd_one_pass_kernelI11Fp32IOFp16WLi128ELi40ELi640EEv26Group_norm_nhwc_bwd_params,@function
        .size           _Z35group_norm_nhwc_bwd_one_pass_kernelI11Fp32IOFp16WLi128ELi40ELi640EEv26Group_norm_nhwc_bwd_params,(.L_x_3257 - _Z35group_norm_nhwc_bwd_one_pass_kernelI11Fp32IOFp16WLi128ELi40ELi640EEv26Group_norm_nhwc_bwd_params)
        .other          _Z35group_norm_nhwc_bwd_one_pass_kernelI11Fp32IOFp16WLi128ELi40ELi640EEv26Group_norm_nhwc_bwd_params,@"STO_CUDA_ENTRY STV_DEFAULT"
_Z35group_norm_nhwc_bwd_one_pass_kernelI11Fp32IOFp16WLi128ELi40ELi640EEv26Group_norm_nhwc_bwd_params:
.text._Z35group_norm_nhwc_bwd_one_pass_kernelI11Fp32IOFp16WLi128ELi40ELi640EEv26Group_norm_nhwc_bwd_params:
        /* <DEDUP_REMOVED lines=50> */
.L_x_1862:
        /* <DEDUP_REMOVED lines=168> */
.L_x_1829:
[----:B------:R-:W-:Y:S05]  /*0da0*/  BSYNC B0 ;  /* 0x0000000000007941 */ /* 0x000fea0003800000 */
.L_x_1828:
        /* <DEDUP_REMOVED lines=29> */
.L_x_1830:
        /* <DEDUP_REMOVED lines=26> */
.L_x_1831:
        /* <DEDUP_REMOVED lines=33> */
.L_x_1832:
        /* <DEDUP_REMOVED lines=31> */
.L_x_1833:
        /* <DEDUP_REMOVED lines=111> */
.L_x_1835:
[----:B------:R-:W-:Y:S05]  /*1c10*/  BSYNC B0 ;  /* 0x0000000000007941 */ /* 0x000fea0003800000 */
.L_x_1834:
        /* <DEDUP_REMOVED lines=158> */
.L_x_1837:
[----:B------:R-:W-:Y:S05]  /*2600*/  BSYNC B0 ;  /* 0x0000000000007941 */ /* 0x000fea0003800000 */
.L_x_1836:
        /* <DEDUP_REMOVED lines=20> */
.L_x_1839:
[----:B------:R-:W-:Y:S05]  /*2750*/  BSYNC B0 ;  /* 0x0000000000007941 */ /* 0x000fea0003800000 */
.L_x_1838:
        /* <DEDUP_REMOVED lines=34> */
.L_x_1842:
[----:B------:R-:W2:Y:S04]  /*2980*/  LDG.E.STRONG.GPU R23, desc[UR14][R18.64] ;  /* 0x0000000e12177981 */ /* 0x000ea8000c1ef900 */
[----:B--2---:R-:W-:Y:S01]  /*2990*/  CCTL.IVALL ;  /* 0x00000000ff00798f */ /* 0x004fe20002000000 */
[----:B------:R-:W-:Y:S05]  /*29a0*/  YIELD ;  /* 0x0000000000007946 */ /* 0x000fea0003800000 */
[----:B------:R-:W-:-:S13]  /*29b0*/  ISETP.NE.AND P0, PT, R23, R22, PT ;  /* 0x000000161700720c */ /* 0x000fda0003f05270 */
[----:B------:R-:W-:Y:S05]  /*29c0*/  @P0 BRA `(.L_x_1842) ;  /* 0xfffffffc00ec0947 */ /* 0x000fea000383ffff */
.L_x_1841:
        /* <DEDUP_REMOVED lines=17> */
.L_x_1846:
        /* <DEDUP_REMOVED lines=115> */
.L_x_1845:
        /* <DEDUP_REMOVED lines=61> */
.L_x_1847:
[----:B------:R-:W-:-:S13]  /*35e0*/  ISETP.NE.OR P0, PT, R18, RZ, P0 ;  /* 0x000000ff1200720c */ /* 0x000fda0000705670 */
[----:B------:R-:W-:Y:S05]  /*35f0*/  @!P0 BRA `(.L_x_1843) ;  /* 0x00000000007c8947 */ /* 0x000fea0003800000 */
.L_x_1844:
        /* <DEDUP_REMOVED lines=31> */
.L_x_1843:
        /* <DEDUP_REMOVED lines=11> */
.L_x_1849:
[----:B------:R-:W-:Y:S05]  /*38a0*/  BSYNC B0 ;  /* 0x0000000000007941 */ /* 0x000fea0003800000 */
.L_x_1848:
        /* <DEDUP_REMOVED lines=16> */
.L_x_1840:
        /* <DEDUP_REMOVED lines=43> */
.L_x_1850:
        /* <DEDUP_REMOVED lines=20> */
.L_x_1852:
[----:B------:R-:W-:Y:S05]  /*3da0*/  BSYNC B0 ;  /* 0x0000000000007941 */ /* 0x000fea0003800000 */
.L_x_1851:
        /* <DEDUP_REMOVED lines=19> */
.L_x_1853:
        /* <DEDUP_REMOVED lines=19> */
.L_x_1855:
[----:B------:R-:W-:Y:S05]  /*4010*/  BSYNC B0 ;  /* 0x0000000000007941 */ /* 0x000fea0003800000 */
.L_x_1854:
        /* <DEDUP_REMOVED lines=19> */
.L_x_1856:
        /* <DEDUP_REMOVED lines=19> */
.L_x_1858:
[----:B------:R-:W-:Y:S05]  /*4280*/  BSYNC B0 ;  /* 0x0000000000007941 */ /* 0x000fea0003800000 */
.L_x_1857:
        /* <DEDUP_REMOVED lines=19> */
.L_x_1859:
        /* <DEDUP_REMOVED lines=18> */
.L_x_1861:
[----:B------:R-:W-:Y:S05]  /*44e0*/  BSYNC B0 ;  /* 0x0000000000007941 */ /* 0x000fea0003800000 */
.L_x_1860:
[----:B------:R-:W-:Y:S01]  /*44f0*/  ULDC UR10, c[0x0][0x10] ;  /* 0x00000400000a7ab9 */ /* 0x000fe20000000800 */
[----:B------:R-:W-:Y:S02]  /*4500*/  UIADD3 UR4, UR4, 0x1, URZ ;  /* 0x0000000104047890 */ /* 0x000fe4000fffe03f */
[----:B------:R-:W-:-:S04]  /*4510*/  UIADD3 UR6, UR10, UR6, URZ ;  /* 0x000000060a067290 */ /* 0x000fc8000fffe03f */
[----:B------:R-:W-:-:S06]  /*4520*/  UISETP.GE.AND UP0, UPT, UR6, UR5, UPT ;  /* 0x000000050600728c */ /* 0x000fcc000bf06270 */
[----:B------:R-:W-:-:S13]  /*4530*/  PLOP3.LUT P0, PT, PT, PT, UP0, 0x80, 0x0 ;  /* 0x000000000000781c */ /* 0x000fda0003f0f008 */
[----:B------:R-:W-:Y:S05]  /*4540*/  @!P0 BRA `(.L_x_1862) ;  /* 0xffffffbc00748947 */ /* 0x000fea000383ffff */
.L_x_1827:
        /* <DEDUP_REMOVED lines=19> */
.L_x_1864:
[----:B------:R-:W-:Y:S05]  /*4680*/  BSYNC B0 ;  /* 0x0000000000007941 */ /* 0x000fea0003800000 */
.L_x_1863:
        /* <DEDUP_REMOVED lines=11> */
.L_x_1866:
[----:B------:R-:W3:Y:S04]  /*4740*/  LDG.E.STRONG.GPU R5, desc[UR14][R2.64] ;  /* 0x0000000e02057981 */ /* 0x000ee8000c1ef900 */
[----:B---3--:R-:W-:Y:S01]  /*4750*/  CCTL.IVALL ;  /* 0x00000000ff00798f */ /* 0x008fe20002000000 */
[----:B------:R-:W-:Y:S05]  /*4760*/  YIELD ;  /* 0x0000000000007946 */ /* 0x000fea0003800000 */
[----:B------:R-:W-:-:S13]  /*4770*/  ISETP.NE.AND P0, PT, R5, R0, PT ;  /* 0x000000000500720c */ /* 0x000fda0003f05270 */
[----:B------:R-:W-:Y:S05]  /*4780*/  @P0 BRA `(.L_x_1866) ;  /* 0xfffffffc00ec0947 */ /* 0x000fea000383ffff */
.L_x_1865:
        /* <DEDUP_REMOVED lines=24> */
.L_x_1867:
        /* <DEDUP_REMOVED lines=25> */
.L_x_1868:
        /* <DEDUP_REMOVED lines=14> */
.L_x_3257:


//--------------------- .text._Z35group_norm_nhwc_bwd_one_pass_kernelI11Fp32IOFp16WLi256ELi40ELi640EEv26Group_norm_nhwc_bwd_params --------------------------
	.section	.text._Z35group_norm_nhwc_bwd_one_pass_kernelI11Fp32IOFp16WLi256ELi40ELi640EEv26Group_norm_nhwc_bwd_params,"ax",@progbits
	.align	128
        .global         _Z35group_norm_nhwc_bwd_one_pass_kernelI11Fp32IOFp16WLi256ELi40ELi640EEv26Group_norm_nhwc_bwd_params
        .type           _Z35group_norm_nhwc_bwd_one_pass_kernelI11Fp32IOFp16WLi256ELi40ELi640EEv26Group_norm_nhwc_bwd_params,@function
        .size           _Z35group_norm_nhwc_bwd_one_pass_kernelI11Fp32IOFp16WLi256ELi40ELi640EEv26Group_norm_nhwc_bwd_params,(.L_x_3258 - _Z35group_norm_nhwc_bwd_one_pass_kernelI11Fp32IOFp16WLi256ELi40ELi640EEv26Group_norm_nhwc_bwd_params)
        .other          _Z35group_norm_nhwc_bwd_one_pass_kernelI11Fp32IOFp16WLi256ELi40ELi640EEv26Group_norm_nhwc_bwd_params,@"STO_CUDA_ENTRY STV_DEFAULT"
_Z35group_norm_nhwc_bwd_one_pass_kernelI11Fp32IOFp16WLi256ELi40ELi640EEv26Group_norm_nhwc_bwd_params:
.text._Z35group_norm_nhwc_bwd_one_pass_kernelI11Fp32IOFp16WLi256ELi40ELi640EEv26Group_norm_nhwc_bwd_params:
        /* <DEDUP_REMOVED lines=52> */
.L_x_1920:
        /* <DEDUP_REMOVED lines=248> */
[----:B---3--:R-:W-:-:S02]  /*12c0*/  HADD2.F32 R69, -RZ, R69.H0_H0 ;  /* 0x20000045ff457230 */ /* 0x008fc40000004100 */
[----:B--2---:R-:W-:Y:S02]  /*12d0*/  HADD2.F32 R68, -RZ, R68.H0_H0 ;  /* 0x20000044ff447230 */ /* 0x004fe40000004100 */
[----:B----4-:R-:W-:Y:S02]  /*12e0*/  @P0 HADD2.F32 R54, -RZ, R70.H0_H0 ;  /* 0x20000046ff360230 */ /* 0x010fe40000004100 */
[----:B------:R-:W-:-:S07]  /*12f0*/  @P0 HADD2.F32 R53, -RZ, R39.H0_H0 ;  /* 0x20000027ff350230 */ /* 0x000fce0000004100 */
.L_x_1871:
[----:B------:R-:W-:Y:S05]  /*1300*/  BSYNC B0 ;  /* 0x0000000000007941 */ /* 0x000fea0003800000 */
.L_x_1870:
        /* <DEDUP_REMOVED lines=29> */
.L_x_1872:
        /* <DEDUP_REMOVED lines=26> */
.L_x_1873:
        /* <DEDUP_REMOVED lines=31> */
.L_x_1874:
        /* <DEDUP_REMOVED lines=31> */
.L_x_1875:
        /* <DEDUP_REMOVED lines=31> */
.L_x_1876:
        /* <DEDUP_REMOVED lines=31> */
.L_x_1877:
        /* <DEDUP_REMOVED lines=33> */
.L_x_1878:
        /* <DEDUP_REMOVED lines=31> */
.L_x_1879:
        /* <DEDUP_REMOVED lines=125> */
.L_x_1881:
[----:B------:R-:W-:Y:S05]  /*2a10*/  BSYNC B0 ;  /* 0x0000000000007941 */ /* 0x000fea0003800000 */
.L_x_1880:
        /* <DEDUP_REMOVED lines=158> */
.L_x_1883:
[----:B------:R-:W-:Y:S05]  /*3400*/  BSYNC B0 ;  /* 0x0000000000007941 */ /* 0x000fea0003800000 */
.L_x_1882:
        /* <DEDUP_REMOVED lines=18> */
.L_x_1885:
[----:B------:R-:W-:Y:S05]  /*3530*/  BSYNC B0 ;  /* 0x0000000000007941 */ /* 0x000fea0003800000 */
.L_x_1884:
        /* <DEDUP_REMOVED lines=32> */
.L_x_1888:
[----:B-1----:R-:W3:Y:S04]  /*3740*/  LDG.E.STRONG.GPU R30, desc[UR8][R28.64] ;  /* 0x000000081c1e7981 */ /* 0x002ee8000c1ef900 */
[----:B---3--:R-:W-:Y:S01]  /*3750*/  CCTL.IVALL ;  /* 0x00000000ff00798f */ /* 0x008fe20002000000 */
[----:B------:R-:W-:Y:S05]  /*3760*/  YIELD ;  /* 0x0000000000007946 */ /* 0x000fea0003800000 */
[----:B------:R-:W-:-:S13]  /*3770*/  ISETP.NE.AND P0, PT, R30, R35, PT ;  /* 0x000000231e00720c */ /* 0x000fda0003f05270 */
[----:B------:R-:W-:Y:S05]  /*3780*/  @P0 BRA `(.L_x_1888) ;  /* 0xfffffffc00ec0947 */ /* 0x000fea000383ffff */
.L_x_1887:
        /* <DEDUP_REMOVED lines=17> */
.L_x_1892:
        /* <DEDUP_REMOVED lines=115> */
.L_x_1891:
        /* <DEDUP_REMOVED lines=61> */
.L_x_1893:
[----:B------:R-:W-:-:S13]  /*43a0*/  ISETP.NE.OR P0, PT, R39, RZ, P0 ;  /* 0x000000ff2700720c */ /* 0x000fda0000705670 */
[----:B------:R-:W-:Y:S05]  /*43b0*/  @!P0 BRA `(.L_x_1889) ;  /* 0x00000000007c8947 */ /* 0x000fea0003800000 */
.L_x_1890:
        /* <DEDUP_REMOVED lines=31> */
.L_x_1889:
        /* <DEDUP_REMOVED lines=11> */
.L_x_1895:
[----:B------:R-:W-:Y:S05]  /*4660*/  BSYNC B0 ;  /* 0x0000000000007941 */ /* 0x000fea0003800000 */
.L_x_1894:
        /* <DEDUP_REMOVED lines=16> */
.L_x_1886:
        /* <DEDUP_REMOVED lines=37> */
.L_x_1896:
        /* <DEDUP_REMOVED lines=19> */
.L_x_1898:
[----:B------:R-:W-:Y:S05]  /*4af0*/  BSYNC B0 ;  /* 0x0000000000007941 */ /* 0x000fea0003800000 */
.L_x_1897:
        /* <DEDUP_REMOVED lines=19> */
.L_x_1899:
        /* <DEDUP_REMOVED lines=19> */
.L_x_1901:
[----:B------:R-:W-:Y:S05]  /*4d60*/  BSYNC B0 ;  /* 0x0000000000007941 */ /* 0x000fea0003800000 */
.L_x_1900:
        /* <DEDUP_REMOVED lines=19> */
.L_x_1902:
        /* <DEDUP_REMOVED lines=19> */
.L_x_1904:
[----:B------:R-:W-:Y:S05]  /*4fd0*/  BSYNC B0 ;  /* 0x0000000000007941 */ /* 0x000fea0003800000 */
.L_x_1903:
        /* <DEDUP_REMOVED lines=32> */
.L_x_1905:
        /* <DEDUP_REMOVED lines=19> */
.L_x_1907:
[----:B------:R-:W-:Y:S05]  /*5310*/  BSYNC B0 ;  /* 0x0000000000007941 */ /* 0x000fea0003800000 */
.L_x_1906:
        /* <DEDUP_REMOVED lines=19> */
.L_x_1908:
        /* <DEDUP_REMOVED lines=19> */
.L_x_1910:
[----:B------:R-:W-:Y:S05]  /*5580*/  BSYNC B0 ;  /* 0x0000000000007941 */ /* 0x000fea0003800000 */
.L_x_1909:
        /* <DEDUP_REMOVED lines=19> */
.L_x_1911:
        /* <DEDUP_REMOVED lines=19> */
.L_x_1913:
[----:B------:R-:W-:Y:S05]  /*57f0*/  BSYNC B0 ;  /* 0x0000000000007941 */ /* 0x000fea0003800000 */
.L_x_1912:
        /* <DEDUP_REMOVED lines=19> */
.L_x_1914:
        /* <DEDUP_REMOVED lines=19> */
.L_x_1916:
[----:B------:R-:W-:Y:S05]  /*5a60*/  BSYNC B0 ;  /* 0x0000000000007941 */ /* 0x000fea0003800000 */
.L_x_1915:
        /* <DEDUP_REMOVED lines=19> */
.L_x_1917:
        /* <DEDUP_REMOVED lines=18> */
.L_x_1919:
[----:B------:R-:W-:Y:S05]  /*5cc0*/  BSYNC B0 ;  /* 0x0000000000007941 */ /* 0x000fea0003800000 */
.L_x_1918:
[----:B0-----:R-:W0:Y:S01]  /*5cd0*/  LDC R7, c[0x0][0x10] ;  /* 0x00000400ff077b82 */ /* 0x001e220000000800 */
[----:B------:R-:W-:Y:S02]  /*5ce0*/  IADD3 R55, R55, 0x1, RZ ;  /* 0x0000000137377810 */ /* 0x000fe40007ffe0ff */
[----:B0-----:R-:W-:-:S04]  /*5cf0*/  IADD3 R64, R7, R64, RZ ;  /* 0x0000004007407210 */ /* 0x001fc80007ffe0ff */
[----:B------:R-:W-:-:S13]  /*5d00*/  ISETP.GE.AND P0, PT, R64, UR4, PT ;  /* 0x0000000440007c0c */ /* 0x000fda000bf06270 */
[----:B------:R-:W-:Y:S05]  /*5d10*/  @!P0 BRA `(.L_x_1920) ;  /* 0xffffffa400888947 */ /* 0x000fea000383ffff */
.L_x_1869:
        /* <DEDUP_REMOVED lines=19> */
.L_x_1922:
[----:B------:R-:W-:Y:S05]  /*5e50*/  BSYNC B0 ;  /* 0x0000000000007941 */ /* 0x000fea0003800000 */
.L_x_1921:
        /* <DEDUP_REMOVED lines=11> */
.L_x_1924:
[----:B------:R-:W5:Y:S04]  /*5f10*/  LDG.E.STRONG.GPU R5, desc[UR8][R2.64] ;  /* 0x0000000802057981 */ /* 0x000f68000c1ef900 */
[----:B-----5:R-:W-:Y:S01]  /*5f20*/  CCTL.IVALL ;  /* 0x00000000ff00798f */ /* 0x020fe20002000000 */
[----:B------:R-:W-:Y:S05]  /*5f30*/  YIELD ;  /* 0x0000000000007946 */ /* 0x000fea0003800000 */
[----:B------:R-:W-:-:S13]  /*5f40*/  ISETP.NE.AND P0, PT, R5, R0, PT ;  /* 0x000000000500720c */ /* 0x000fda0003f05270 */
[----:B------:R-:W-:Y:S05]  /*5f50*/  @P0 BRA `(.L_x_1924) ;  /* 0xfffffffc00ec0947 */ /* 0x000fea000383ffff */
.L_x_1923:
        /* <DEDUP_REMOVED lines=24> */
.L_x_1925:
        /* <DEDUP_REMOVED lines=23> */
[----:B---3--:R-:W-:Y:S05]  /*6250*/  @P0 BRA `(.L_x_1925) ;  /* 0xfffffffc00a00947 */ /* 0x008fea000383ffff */
[----:B------:R-:W-:Y:S05]  /*6260*/  EXIT ;  /* 0x000000000000794d */ /* 0x000fea0003800000 */
.L_x_1926:
        /* <DEDUP_REMOVED lines=9> */
.L_x_3258:


//--------------------- .text._Z35group_norm_nhwc_bwd_one_pass_kernelI11Fp32IOFp16WLi512ELi40ELi640EEv26Group_norm_nhwc_bwd_params --------------------------
	.section	.text._Z35group_norm_nhwc_bwd_one_pass_kernelI11Fp32IOFp16WLi512ELi40ELi640EEv26Group_norm_nhwc_bwd_params,"ax",@progbits
	.align	128
        .global         _Z35group_norm_nhwc_bwd_one_pass_kernelI11Fp32IOFp16WLi512ELi40ELi640EEv26Group_norm_nhwc_bwd_params
        .type           _Z35group_norm_nhwc_bwd_one_pass_kernelI11Fp32IOFp16WLi512ELi40ELi640EEv26Group_norm_nhwc_bwd_params,@function
        .size           _Z35group_norm_nhwc_bwd_one_pass_kernelI11Fp32IOFp16WLi512ELi40ELi640EEv26Group_norm_nhwc_bwd_params,(.L_x_3259 - _Z35group_norm_nhwc_bwd_one_pass_kernelI11Fp32IOFp16WLi512ELi40ELi640EEv26Group_norm_nhwc_bwd_params)
        .other          _Z35group_norm_nhwc_bwd_one_pass_kernelI11Fp32IOFp16WLi512ELi40ELi640EEv26Group_norm_nhwc_bwd_params,@"STO_CUDA_ENTRY STV_DEFAULT"
_Z35group_norm_nhwc_bwd_one_pass_kernelI11Fp32IOFp16WLi512ELi40ELi640EEv26Group_norm_nhwc_bwd_params:
.text._Z35group_norm_nhwc_bwd_one_pass_kernelI11Fp32IOFp16WLi512ELi40ELi640EEv26Group_norm_nhwc_bwd_params:
        /* <DEDUP_REMOVED lines=52> */
.L_x_2010:
        /* <DEDUP_REMOVED lines=466> */
[----:B--2---:R-:W-:Y:S02]  /*2060*/  @P0 HADD2.F32 R4, -RZ, R74.H0_H0 ;  /* 0x2000004aff040230 */ /* 0x004fe40000004100 */
[----:B---3--:R-:W-:Y:S02]  /*2070*/  @P0 HADD2.F32 R5, -RZ, R77.H0_H0 ;  /* 0x2000004dff050230 */ /* 0x008fe40000004100 */
[----:B----4-:R-:W-:Y:S02]  /*2080*/  HADD2.F32 R3, -RZ, R3.H0_H0 ;  /* 0x20000003ff037230 */ /* 0x010fe40000004100 */
[----:B------:R-:W-:-:S07]  /*2090*/  HADD2.F32 R6, -RZ, R6.H0_H0 ;  /* 0x20000006ff067230 */ /* 0x000fce0000004100 */
.L_x_1929:
[----:B------:R-:W-:Y:S05]  /*20a0*/  BSYNC B0 ;  /* 0x0000000000007941 */ /* 0x000fea0003800000 */
.L_x_1928:
        /* <DEDUP_REMOVED lines=23> */
.L_x_1930:
        /* <DEDUP_REMOVED lines=31> */
.L_x_1931:
        /* <DEDUP_REMOVED lines=37> */
.L_x_1932:
        /* <DEDUP_REMOVED lines=35> */
.L_x_1933:
        /* <DEDUP_REMOVED lines=35> */
.L_x_1934:
        /* <DEDUP_REMOVED lines=35> */
.L_x_1935:
        /* <DEDUP_REMOVED lines=35> */
.L_x_1936:
        /* <DEDUP_REMOVED lines=35> */
.L_x_1937:
        /* <DEDUP_REMOVED lines=35> */
.L_x_1938:
        /* <DEDUP_REMOVED lines=35> */
.L_x_1939:
        /* <DEDUP_REMOVED lines=35> */
.L_x_1940:
        /* <DEDUP_REMOVED lines=35> */
.L_x_1941:
        /* <DEDUP_REMOVED lines=35> */
.L_x_1942:
        /* <DEDUP_REMOVED lines=33> */
.L_x_1943:
        /* <DEDUP_REMOVED lines=31> */
.L_x_1944:
        /* <DEDUP_REMOVED lines=31> */
.L_x_1945:
        /* <DEDUP_REMOVED lines=114> */
.L_x_1947:
[----:B------:R-:W-:Y:S05]  /*4950*/  BSYNC B0 ;  /* 0x0000000000007941 */ /* 0x000fea0003800000 */
.L_x_1946:
        /* <DEDUP_REMOVED lines=158> */
.L_x_1949:
[----:B------:R-:W-:Y:S05]  /*5340*/  BSYNC B0 ;  /* 0x0000000000007941 */ /* 0x000fea0003800000 */
.L_x_1948:
        /* <DEDUP_REMOVED lines=20> */
.L_x_1951:
[----:B------:R-:W-:Y:S05]  /*5490*/  BSYNC B0 ;  /* 0x0000000000007941 */ /* 0x000fea0003800000 */
.L_x_1950:
        /* <DEDUP_REMOVED lines=40> */
.L_x_1954:
[----:B------:R-:W-:Y:S02]  /*5720*/  MOV R36, UR18 ;  /* 0x0000001200247c02 */ /* 0x000fe40008000f00 */
[----:B------:R-:W-:-:S05]  /*5730*/  MOV R37, UR19 ;  /* 0x0000001300257c02 */ /* 0x000fca0008000f00 */
[----:B------:R-:W2:Y:S04]  /*5740*/  LDG.E.STRONG.GPU R36, desc[UR22][R36.64] ;  /* 0x0000001624247981 */ /* 0x000ea8000c1ef900 */
[----:B--2---:R-:W-:Y:S01]  /*5750*/  CCTL.IVALL ;  /* 0x00000000ff00798f */ /* 0x004fe20002000000 */
[----:B------:R-:W-:Y:S05]  /*5760*/  YIELD ;  /* 0x0000000000007946 */ /* 0x000fea0003800000 */
[----:B------:R-:W-:-:S13]  /*5770*/  ISETP.NE.AND P0, PT, R36, R7, PT ;  /* 0x000000072400720c */ /* 0x000fda0003f05270 */
[----:B------:R-:W-:Y:S05]  /*5780*/  @P0 BRA `(.L_x_1954) ;  /* 0xfffffffc00e40947 */ /* 0x000fea000383ffff */
.L_x_1953:
        /* <DEDUP_REMOVED lines=19> */
.L_x_1958:
        /* <DEDUP_REMOVED lines=165> */
.L_x_1957:
        /* <DEDUP_REMOVED lines=87> */
.L_x_1959:
[----:B------:R-:W-:-:S13]  /*6880*/  ISETP.NE.OR P0, PT, RZ, UR16, P0 ;  /* 0x00000010ff007c0c */ /* 0x000fda0008705670 */
[----:B------:R-:W-:Y:S05]  /*6890*/  @!P0 BRA `(.L_x_1955) ;  /* 0x0000000000b08947 */ /* 0x000fea0003800000 */
.L_x_1956:
        /* <DEDUP_REMOVED lines=44> */
.L_x_1955:
        /* <DEDUP_REMOVED lines=14> */
.L_x_1961:
[----:B------:R-:W-:Y:S05]  /*6c40*/  BSYNC B0 ;  /* 0x0000000000007941 */ /* 0x000fea0003800000 */
.L_x_1960:
        /* <DEDUP_REMOVED lines=25> */
.L_x_1952:
        /* <DEDUP_REMOVED lines=30> */
.L_x_1962:
        /* <DEDUP_REMOVED lines=22> */
.L_x_1964:
[----:B------:R-:W-:Y:S05]  /*7120*/  BSYNC B0 ;  /* 0x0000000000007941 */ /* 0x000fea0003800000 */
.L_x_1963:
        /* <DEDUP_REMOVED lines=26> */
.L_x_1965:
        /* <DEDUP_REMOVED lines=21> */
.L_x_1967:
[----:B------:R-:W-:Y:S05]  /*7420*/  BSYNC B0 ;  /* 0x0000000000007941 */ /* 0x000fea0003800000 */
.L_x_1966:
        /* <DEDUP_REMOVED lines=45> */
.L_x_1968:
        /* <DEDUP_REMOVED lines=21> */
.L_x_1970:
[----:B------:R-:W-:Y:S05]  /*7850*/  BSYNC B0 ;  /* 0x0000000000007941 */ /* 0x000fea0003800000 */
.L_x_1969:
        /* <DEDUP_REMOVED lines=19> */
.L_x_1971:
        /* <DEDUP_REMOVED lines=21> */
.L_x_1973:
[----:B------:R-:W-:Y:S05]  /*7ae0*/  BSYNC B0 ;  /* 0x0000000000007941 */ /* 0x000fea0003800000 */
.L_x_1972:
        /* <DEDUP_REMOVED lines=19> */
.L_x_1974:
        /* <DEDUP_REMOVED lines=21> */
.L_x_1976:
[----:B------:R-:W-:Y:S05]  /*7d70*/  BSYNC B0 ;  /* 0x0000000000007941 */ /* 0x000fea0003800000 */
.L_x_1975:
        /* <DEDUP_REMOVED lines=19> */
.L_x_1977:
        /* <DEDUP_REMOVED lines=21> */
.L_x_1979:
[----:B------:R-:W-:Y:S05]  /*8000*/  BSYNC B0 ;  /* 0x0000000000007941 */ /* 0x000fea0003800000 */
.L_x_1978:
        /* <DEDUP_REMOVED lines=44> */
.L_x_1980:
        /* <DEDUP_REMOVED lines=21> */
.L_x_1982:
[----:B------:R-:W-:Y:S05]  /*8420*/  BSYNC B0 ;  /* 0x0000000000007941 */ /* 0x000fea0003800000 */
.L_x_1981:
        /* <DEDUP_REMOVED lines=19> */
.L_x_1983:
        /* <DEDUP_REMOVED lines=21> */
.L_x_1985:
[----:B------:R-:W-:Y:S05]  /*86b0*/  BSYNC B0 ;  /* 0x0000000000007941 */ /* 0x000fea0003800000 */
.L_x_1984:
        /* <DEDUP_REMOVED lines=19> */
.L_x_1986:
        /* <DEDUP_REMOVED lines=21> */
.L_x_1988:
[----:B------:R-:W-:Y:S05]  /*8940*/  BSYNC B0 ;  /* 0x0000000000007941 */ /* 0x000fea0003800000 */
.L_x_1987:
        /* <DEDUP_REMOVED lines=19> */
.L_x_1989:
        /* <DEDUP_REMOVED lines=21> */
.L_x_1991:
[----:B------:R-:W-:Y:S05]  /*8bd0*/  BSYNC B0 ;  /* 0x0000000000007941 */ /* 0x000fea0003800000 */
.L_x_1990:
        /* <DEDUP_REMOVED lines=19> */
.L_x_1992:
        /* <DEDUP_REMOVED lines=21> */
.L_x_1994:
[----:B------:R-:W-:Y:S05]  /*8e60*/  BSYNC B0 ;  /* 0x0000000000007941 */ /* 0x000fea0003800000 */
.L_x_1993:
        /* <DEDUP_REMOVED lines=42> */
.L_x_1995:
        /* <DEDUP_REMOVED lines=21> */
.L_x_1997:
[----:B------:R-:W-:Y:S05]  /*9260*/  BSYNC B0 ;  /* 0x0000000000007941 */ /* 0x000fea0003800000 */
.L_x_1996:
        /* <DEDUP_REMOVED lines=19> */
.L_x_1998:
        /* <DEDUP_REMOVED lines=21> */
.L_x_2000:
[----:B------:R-:W-:Y:S05]  /*94f0*/  BSYNC B0 ;  /* 0x0000000000007941 */ /* 0x000fea0003800000 */
.L_x_1999:
        /* <DEDUP_REMOVED lines=19> */
.L_x_2001:
        /* <DEDUP_REMOVED lines=21> */
.L_x_2003:
[----:B------:R-:W-:Y:S05]  /*9780*/  BSYNC B0 ;  /* 0x0000000000007941 */ /* 0x000fea0003800000 */
.L_x_2002:
        /* <DEDUP_REMOVED lines=19> */
.L_x_2004:
        /* <DEDUP_REMOVED lines=21> */
.L_x_2006:
[----:B------:R-:W-:Y:S05]  /*9a10*/  BSYNC B0 ;  /* 0x0000000000007941 */ /* 0x000fea0003800000 */
.L_x_2005:
        /* <DEDUP_REMOVED lines=19> */
.L_x_2007:
        /* <DEDUP_REMOVED lines=20> */
.L_x_2009:
[----:B------:R-:W-:Y:S05]  /*9c90*/  BSYNC B0 ;  /* 0x0000000000007941 */ /* 0x000fea0003800000 */
.L_x_2008:
        /* <DEDUP_REMOVED lines=9> */
.L_x_1927:
        /* <DEDUP_REMOVED lines=19> */
.L_x_2012:
[----:B------:R-:W-:Y:S05]  /*9e60*/  BSYNC B0 ;  /* 0x0000000000007941 */ /* 0x000fea0003800000 */
.L_x_2011:
        /* <DEDUP_REMOVED lines=11> */
.L_x_2014:
[----:B------:R-:W5:Y:S04]  /*9f20*/  LDG.E.STRONG.GPU R5, desc[UR22][R2.64] ;  /* 0x0000001602057981 */ /* 0x000f68000c1ef900 */
[----:B-----5:R-:W-:Y:S01]  /*9f30*/  CCTL.IVALL ;  /* 0x00000000ff00798f */ /* 0x020fe20002000000 */
[----:B------:R-:W-:Y:S05]  /*9f40*/  YIELD ;  /* 0x0000000000007946 */ /* 0x000fea0003800000 */
[----:B------:R-:W-:-:S13]  /*9f50*/  ISETP.NE.AND P0, PT, R5, R4, PT ;  /* 0x000000040500720c */ /* 0x000fda0003f05270 */
[----:B------:R-:W-:Y:S05]  /*9f60*/  @P0 BRA `(.L_x_2014) ;  /* 0xfffffffc00ec0947 */ /* 0x000fea000383ffff */
.L_x_2013:
        /* <DEDUP_REMOVED lines=25> */
.L_x_2015:
        /* <DEDUP_REMOVED lines=17> */
[----:B---3--:R-:W-:Y:S01]  /*a210*/  F2FP.F16.F32.PACK_AB R19, R9, R2 ;  /* 0x000000020913723e */ /* 0x008fe200000000ff */
[----:B0-----:R-:W-:-:S04]  /*a220*/  IMAD.WIDE R2, R5, 0x2, R14 ;  /* 0x0000000205027825 */ /* 0x001fc800078e020e */
[----:B-1----:R-:W-:Y:S01]  /*a230*/  IMAD.WIDE R4, R5, 0x2, R16 ;  /* 0x0000000205047825 */ /* 0x002fe200078e0210 */
[----:B----4-:R-:W-:Y:S01]  /*a240*/  F2FP.F16.F32.PACK_AB R21, R13, R10 ;  /* 0x0000000a0d15723e */ /* 0x010fe200000000ff */
[----:B------:R2:W-:Y:S04]  /*a250*/  STG.E desc[UR22][R2.64], R19 ;  /* 0x0000001302007986 */ /* 0x0005e8000c101916 */
[----:B------:R2:W-:Y:S01]  /*a260*/  STG.E desc[UR22][R4.64], R21 ;  /* 0x0000001504007986 */ /* 0x0005e2000c101916 */
[----:B------:R-:W-:Y:S05]  /*a270*/  @P0 BRA `(.L_x_2015) ;  /* 0xfffffffc00a00947 */ /* 0x000fea000383ffff */
[----:B------:R-:W-:Y:S05]  /*a280*/  EXIT ;  /* 0x000000000000794d */ /* 0x000fea0003800000 */
.L_x_2016:
        /* <DEDUP_REMOVED lines=15> */
.L_x_3259:


//--------------------- .text._Z35group_norm_nhwc_fwd_one_pass_kernelI11Bf16IOFp32WLi64ELi40ELi640EEv26Group_norm_nhwc_fwd_params --------------------------
	.section	.text._Z35group_norm_nhwc_fwd_one_pass_kernelI11Bf16IOFp32WLi64ELi40ELi640EEv26Group_norm_nhwc_fwd_params,"ax",@progbits
	.align	128
        .global         _Z35group_norm_nhwc_fwd_one_pass_kernelI11Bf16IOFp32WLi64ELi40ELi640EEv26Group_norm_nhwc_fwd_params
        .type           _Z35group_norm_nhwc_fwd_one_pass_kernelI11Bf16IOFp32WLi64ELi40ELi640EEv26Group_norm_nhwc_fwd_params,@function
        .size           _Z35group_norm_nhwc_fwd_one_pass_kernelI11Bf16IOFp32WLi64ELi40ELi640EEv26Group_norm_nhwc_fwd_params,(.L_x_3260 - _Z35group_norm_nhwc_fwd_one_pass_kernelI11Bf16IOFp32WLi64ELi40ELi640EEv26Group_norm_nhwc_fwd_params)
        .other          _Z35group_norm_nhwc_fwd_one_pass_kernelI11Bf16IOFp32WLi64ELi40ELi640EEv26Group_norm_nhwc_fwd_params,@"STO_CUDA_ENTRY STV_DEFAULT"
_Z35group_norm_nhwc_fwd_one_pass_kernelI11Bf16IOFp32WLi64ELi40ELi640EEv26Group_norm_nhwc_fwd_params:
.text._Z35group_norm_nhwc_fwd_one_pass_kernelI11Bf16IOFp32WLi64ELi40ELi640EEv26Group_norm_nhwc_fwd_params:
[----:B------:R-:W-:Y:S01]  /*0000*/  LDC R1, c[0x0][0x28] ;  /* 0x00000a00ff017b82 */ /* 0x000fe20000000800 */
[----:B------:R-:W0:Y:S01]  /*0010*/  S2R R23, SR_CTAID.Y ;  /* 0x0000000000177919 */ /* 0x000e220000002600 */
[----:B------:R-:W-:Y:S01]  /*0020*/  ULDC UR4, c[0x0][0x288] ;  /* 0x0000a20000047ab9 */ /* 0x000fe20000000800 */
[----:B------:R-:W-:Y:S02]  /*0030*/  ULDC UR5, c[0x0][0x258] ;  /* 0x0000960000057ab9 */ /* 0x000fe40000000800 */
[----:B------:R-:W-:-:S06]  /*0040*/  UIMAD UR4, UR4, UR5, URZ ;  /* 0x00000005040472a4 */ /* 0x000fcc000f8e023f */
[----:B0-----:R-:W-:-:S13]  /*0050*/  ISETP.GE.AND P0, PT, R23, UR4, PT ;  /* 0x0000000417007c0c */ /* 0x001fda000bf06270 */
[----:B------:R-:W-:Y:S05]  /*0060*/  @P0 EXIT ;  /* 0x000000000000094d */ /* 0x000fea0003800000 */
[----:B------:R-:W0:Y:S01]  /*0070*/  S2R R0, SR_TID.X ;  /* 0x0000000000007919 */ /* 0x000e220000002100 */
[----:B------:R-:W-:Y:S01]  /*0080*/  S2UR UR7, SR_CTAID.X ;  /* 0x00000000000779c3 */ /* 0x000fe20000002500 */
[----:B------:R-:W-:Y:S01]  /*0090*/  ULDC.64 UR8, c[0x0][0x278] ;  /* 0x00009e0000087ab9 */ /* 0x000fe20000000a00 */
[----:B------:R-:W-:Y:S01]  /*00a0*/  UMOV UR5, 0x400 ;  /* 0x0000040000057882 */ /* 0x000fe20000000000 */
[----:B------:R-:W-:Y:S01]  /*00b0*/  HFMA2.MMA R18, -RZ, RZ, 0, 0 ;  /* 0x00000000ff127435 */ /* 0x000fe200000001ff */
[----:B------:R-:W-:-:S04]  /*00c0*/  ULDC.U8 UR10, c[0x0][0x28c] ;  /* 0x0000a300000a7ab9 */ /* 0x000fc80000000000 */
[----:B------:R-:W1:Y:S08]  /*00d0*/  LDC R22, c[0x0][0x294] ;  /* 0x0000a500ff167b82 */ /* 0x000e700000000800 */
[----:B------:R-:W2:Y:S01]  /*00e0*/  S2UR UR6, SR_CgaCtaId ;  /* 0x00000000000679c3 */ /* 0x000ea20000008800 */
[----:B0-----:R-:W-:-:S05]  /*00f0*/  IMAD.WIDE.U32 R2, R0, -0x33333333, RZ ;  /* 0xcccccccd00027825 */ /* 0x001fca00078e00ff */
[----:B------:R-:W-:Y:S01]  /*0100*/  SHF.R.U32.HI R5, RZ, 0x4, R3 ;  /* 0x00000004ff057819 */ /* 0x000fe20000011603 */
[----:B------:R-:W0:Y:S01]  /*0110*/  S2R R2, SR_LANEID ;  /* 0x0000000000027919 */ /* 0x000e220000000000 */
[--C-:B------:R-:W-:Y:S01]  /*0120*/  SHF.R.S32.HI R3, RZ, 0x1f, R0.reuse ;  /* 0x0000001fff037819 */ /* 0x100fe20000011400 */
[----:B--2---:R-:W-:Y:S02]  /*0130*/  ULEA UR5, UR6, UR5, 0x18 ;  /* 0x0000000506057291 */ /* 0x004fe4000f8ec03f */
[----:B-1----:R-:W-:Y:S01]  /*0140*/  IMAD R22, R22, UR7, R5 ;  /* 0x0000000716167c24 */ /* 0x002fe2000f8e0205 */
[----:B------:R-:W-:Y:S01]  /*0150*/  LEA.HI R3, R3, R0, RZ, 0x5 ;  /* 0x0000000003037211 */ /* 0x000fe200078f28ff */
[----:B------:R-:W-:-:S03]  /*0160*/  IMAD R24, R5, -0x14, R0 ;  /* 0xffffffec05187824 */ /* 0x000fc600078e0200 */
[----:B------:R-:W-:Y:S02]  /*0170*/  ISETP.GE.U32.AND P0, PT, R22, UR8, PT ;  /* 0x0000000816007c0c */ /* 0x000fe4000bf06070 */
[----:B------:R-:W-:Y:S02]  /*0180*/  SHF.R.S32.HI R4, RZ, 0x1f, R22 ;  /* 0x0000001fff047819 */ /* 0x000fe40000011416 */
[----:B------:R-:W-:Y:S02]  /*0190*/  SHF.R.S32.HI R3, RZ, 0x5, R3 ;  /* 0x00000005ff037819 */ /* 0x000fe40000011403 */
[----:B------:R-:W-:Y:S01]  /*01a0*/  ISETP.GE.AND.EX P0, PT, R4, UR9, PT, P0 ;  /* 0x0000000904007c0c */ /* 0x000fe2000bf06300 */
[----:B------:R-:W-:Y:S01]  /*01b0*/  ULDC.64 UR8, c[0x0][0x208] ;  /* 0x0000820000087ab9 */ /* 0x000fe20000000a00 */
[----:B------:R-:W-:Y:S02]  /*01c0*/  SHF.L.U32 R24, R24, 0x1, RZ ;  /* 0x0000000118187819 */ /* 0x000fe400000006ff */
[----:B------:R-:W-:-:S02]  /*01d0*/  ISETP.LT.U32.AND P0, PT, R0, 0x280, !P0 ;  /* 0x000002800000780c */ /* 0x000fc40004701070 */
[----:B0-----:R-:W-:-:S11]  /*01e0*/  LEA R19, R3, UR5, 0x3 ;  /* 0x0000000503137c11 */ /* 0x001fd6000f8e18ff */
.L_x_2032:
[----:B0-----:R-:W0:Y:S01]  /*01f0*/  LDC R4, c[0x0][0x288] ;  /* 0x0000a200ff047b82 */ /* 0x001e220000000800 */
[----:B------:R-:W-:Y:S01]  /*0200*/  IABS R9, R23 ;  /* 0x0000001700097213 */ /* 0x000fe20000000000 */
[----:B------:R-:W-:Y:S01]  /*0210*/  ULDC.64 UR12, c[0x0][0x278] ;  /* 0x00009e00000c7ab9 */ /* 0x000fe20000000a00 */
[----:B------:R-:W-:Y:S02]  /*0220*/  IADD3 R15, R22, 0x20, RZ ;  /* 0x00000020160f7810 */ /* 0x000fe40007ffe0ff */
[----:B------:R-:W-:Y:S02]  /*0230*/  SHF.R.S32.HI R12, RZ, 0x1f, R24 ;  /* 0x0000001fff0c7819 */ /* 0x000fe40000011418 */
[----:B------:R-:W-:Y:S01]  /*0240*/  SHF.R.S32.HI R13, RZ, 0x1f, R15 ;  /* 0x0000001fff0d7819 */ /* 0x000fe2000001140f */
[----:B-1----:R-:W1:Y:S01]  /*0250*/  @P0 LDC.64 R10, c[0x0][0x270] ;  /* 0x00009c00ff0a0b82 */ /* 0x002e620000000a00 */
[----:B------:R-:W-:Y:S02]  /*0260*/  SHF.R.S32.HI R21, RZ, 0x1f, R22 ;  /* 0x0000001fff157819 */ /* 0x000fe40000011416 */
[----:B0-----:R-:W-:-:S04]  /*0270*/  IABS R8, R4 ;  /* 0x0000000400087213 */ /* 0x001fc80000000000 */
[----:B------:R-:W0:Y:S08]  /*0280*/  I2F.RP R3, R8 ;  /* 0x0000000800037306 */ /* 0x000e300000209400 */
[----:B0-----:R-:W0:Y:S02]  /*0290*/  MUFU.RCP R3, R3 ;  /* 0x0000000300037308 */ /* 0x001e240000001000 */
[----:B0-----:R-:W-:-:S06]  /*02a0*/  IADD3 R6, R3, 0xffffffe, RZ ;  /* 0x0ffffffe03067810 */ /* 0x001fcc0007ffe0ff */
[----:B------:R0:W2:Y:S02]  /*02b0*/  F2I.FTZ.U32.TRUNC.NTZ R7, R6 ;  /* 0x0000000600077305 */ /* 0x0000a4000021f000 */
[----:B0-----:R-:W-:Y:S02]  /*02c0*/  MOV R6, RZ ;  /* 0x000000ff00067202 */ /* 0x001fe40000000f00 */
[----:B--2---:R-:W-:-:S05]  /*02d0*/  IADD3 R5, RZ, -R7, RZ ;  /* 0x80000007ff057210 */ /* 0x004fca0007ffe0ff */
[----:B------:R-:W-:-:S04]  /*02e0*/  IMAD R5, R5, R8, RZ ;  /* 0x0000000805057224 */ /* 0x000fc800078e02ff */
[----:B------:R-:W-:Y:S01]  /*02f0*/  IMAD.HI.U32 R7, R7, R5, R6 ;  /* 0x0000000507077227 */ /* 0x000fe200078e0006 */
[----:B------:R-:W-:-:S05]  /*0300*/  MOV R5, R9 ;  /* 0x0000000900057202 */ /* 0x000fca0000000f00 */
[----:B------:R-:W-:-:S05]  /*0310*/  IMAD.HI.U32 R7, R7, R5, RZ ;  /* 0x0000000507077227 */ /* 0x000fca00078e00ff */
[----:B------:R-:W-:-:S05]  /*0320*/  IADD3 R3, -R7, RZ, RZ ;  /* 0x000000ff07037210 */ /* 0x000fca0007ffe1ff */
[----:B------:R-:W-:-:S05]  /*0330*/  IMAD R3, R8, R3, R5 ;  /* 0x0000000308037224 */ /* 0x000fca00078e0205 */
[----:B------:R-:W-:-:S13]  /*0340*/  ISETP.GT.U32.AND P2, PT, R8, R3, PT ;  /* 0x000000030800720c */ /* 0x000fda0003f44070 */
[-C--:B------:R-:W-:Y:S02]  /*0350*/  @!P2 IADD3 R3, R3, -R8.reuse, RZ ;  /* 0x800000080303a210 */ /* 0x080fe40007ffe0ff */
[----:B------:R-:W-:Y:S02]  /*0360*/  @!P2 IADD3 R7, R7, 0x1, RZ ;  /* 0x000000010707a810 */ /* 0x000fe40007ffe0ff */
[----:B------:R-:W-:Y:S02]  /*0370*/  ISETP.GE.U32.AND P1, PT, R3, R8, PT ;  /* 0x000000080300720c */ /* 0x000fe40003f26070 */
[----:B------:R-:W-:Y:S02]  /*0380*/  LOP3.LUT R3, R23, R4, RZ, 0x3c, !PT ;  /* 0x0000000417037212 */ /* 0x000fe400078e3cff */
[----:B------:R-:W-:Y:S02]  /*0390*/  ISETP.NE.AND P2, PT, R4, RZ, PT ;  /* 0x000000ff0400720c */ /* 0x000fe40003f45270 */
[----:B------:R-:W-:-:S07]  /*03a0*/  ISETP.GE.AND P3, PT, R3, RZ, PT ;  /* 0x000000ff0300720c */ /* 0x000fce0003f66270 */
[----:B------:R-:W-:Y:S02]  /*03b0*/  @P1 IADD3 R7, R7, 0x1, RZ ;  /* 0x0000000107071810 */ /* 0x000fe40007ffe0ff */
[----:B------:R-:W-:Y:S02]  /*03c0*/  ISETP.GE.U32.AND P1, PT, R15, UR12, PT ;  /* 0x0000000c0f007c0c */ /* 0x000fe4000bf26070 */
[----:B------:R-:W-:Y:S02]  /*03d0*/  MOV R17, R7 ;  /* 0x0000000700117202 */ /* 0x000fe40000000f00 */
[----:B------:R-:W-:Y:S01]  /*03e0*/  ISETP.GE.AND.EX P1, PT, R13, UR13, PT, P1 ;  /* 0x0000000d0d007c0c */ /* 0x000fe2000bf26310 */
[----:B------:R-:W0:Y:S01]  /*03f0*/  @P0 LDC.64 R6, c[0x0][0x220] ;  /* 0x00008800ff060b82 */ /* 0x000e220000000a00 */
[----:B------:R-:W-:Y:S01]  /*0400*/  @!P3 IADD3 R17, -R17, RZ, RZ ;  /* 0x000000ff1111b210 */ /* 0x000fe20007ffe1ff */
[----:B------:R-:W-:Y:S01]  /*0410*/  ULDC.64 UR12, c[0x0][0x280] ;  /* 0x0000a000000c7ab9 */ /* 0x000fe20000000a00 */
[----:B------:R-:W-:-:S02]  /*0420*/  ISETP.GT.U32.OR P1, PT, R0, 0x27f, P1 ;  /* 0x0000027f0000780c */ /* 0x000fc40000f24470 */
[----:B------:R-:W-:-:S04]  /*0430*/  @!P2 LOP3.LUT R17, RZ, R4, RZ, 0x33, !PT ;  /* 0x00000004ff11a212 */ /* 0x000fc800078e33ff */
[----:B------:R-:W-:-:S05]  /*0440*/  IADD3 R3, -R17, RZ, RZ ;  /* 0x000000ff11037210 */ /* 0x000fca0007ffe1ff */
[----:B------:R-:W-:Y:S01]  /*0450*/  IMAD R3, R4, R3, R23 ;  /* 0x0000000304037224 */ /* 0x000fe200078e0217 */
[----:B------:R-:W-:Y:S01]  /*0460*/  SHF.R.S32.HI R4, RZ, 0x1f, R17 ;  /* 0x0000001fff047819 */ /* 0x000fe20000011411 */
[----:B------:R-:W2:Y:S02]  /*0470*/  @!P1 LDC.64 R8, c[0x0][0x270] ;  /* 0x00009c00ff089b82 */ /* 0x000ea40000000a00 */
[----:B------:R-:W-:Y:S02]  /*0480*/  IMAD R3, R3, 0x28, RZ ;  /* 0x0000002803037824 */ /* 0x000fe400078e02ff */
[----:B------:R-:W-:-:S03]  /*0490*/  IMAD R14, R4, UR12, RZ ;  /* 0x0000000c040e7c24 */ /* 0x000fc6000f8e02ff */
[----:B------:R-:W-:Y:S01]  /*04a0*/  IADD3 R26, P2, R24, R3, RZ ;  /* 0x00000003181a7210 */ /* 0x000fe20007f5e0ff */
[----:B------:R-:W3:Y:S01]  /*04b0*/  @!P1 LDC.64 R4, c[0x0][0x220] ;  /* 0x00008800ff049b82 */ /* 0x000ee20000000a00 */
[----:B------:R-:W-:Y:S02]  /*04c0*/  IMAD R29, R17, UR13, R14 ;  /* 0x0000000d111d7c24 */ /* 0x000fe4000f8e020e */
[----:B------:R-:W-:Y:S01]  /*04d0*/  LEA.HI.X.SX32 R27, R3, R12, 0x1, P2 ;  /* 0x0000000c031b7211 */ /* 0x000fe200010f0eff */
[----:B-1----:R-:W-:Y:S02]  /*04e0*/  @P0 IMAD R12, R21, R10, RZ ;  /* 0x0000000a150c0224 */ /* 0x002fe400078e02ff */
[----:B------:R-:W-:-:S04]  /*04f0*/  IMAD.WIDE.U32 R26, R17, UR12, R26 ;  /* 0x0000000c111a7c25 */ /* 0x000fc8000f8e001a */
[C---:B------:R-:W-:Y:S01]  /*0500*/  @P0 IMAD R17, R22.reuse, R11, R12 ;  /* 0x0000000b16110224 */ /* 0x040fe200078e020c */
[----:B------:R-:W-:Y:S02]  /*0510*/  IADD3 R29, R27, R29, RZ ;  /* 0x0000001d1b1d7210 */ /* 0x000fe40007ffe0ff */
[----:B------:R-:W-:Y:S01]  /*0520*/  @P0 MOV R28, R26 ;  /* 0x0000001a001c0202 */ /* 0x000fe20000000f00 */
[----:B--2---:R-:W-:Y:S01]  /*0530*/  @!P1 IMAD R14, R13, R8, RZ ;  /* 0x000000080d0e9224 */ /* 0x004fe200078e02ff */
[----:B------:R-:W-:Y:S02]  /*0540*/  @!P1 MOV R12, R26 ;  /* 0x0000001a000c9202 */ /* 0x000fe40000000f00 */
[----:B------:R-:W-:Y:S01]  /*0550*/  @!P1 MOV R13, R29 ;  /* 0x0000001d000d9202 */ /* 0x000fe20000000f00 */
[----:B------:R-:W-:-:S04]  /*0560*/  @P0 IMAD.WIDE.U32 R10, R22, R10, R28 ;  /* 0x0000000a160a0225 */ /* 0x000fc800078e001c */
[----:B------:R-:W-:Y:S01]  /*0570*/  @!P1 IMAD R21, R15, R9, R14 ;  /* 0x000000090f159224 */ /* 0x000fe200078e020e */
[----:B------:R-:W-:Y:S01]  /*0580*/  @P0 IADD3 R11, R11, R17, RZ ;  /* 0x000000110b0b0210 */ /* 0x000fe20007ffe0ff */
[----:B------:R-:W-:Y:S01]  /*0590*/  @!P1 IMAD.WIDE.U32 R8, R15, R8, R12 ;  /* 0x000000080f089225 */ /* 0x000fe200078e000c */
[----:B0-----:R-:W-:Y:S02]  /*05a0*/  @P0 LEA R6, P2, R10, R6, 0x1 ;  /* 0x000000060a060211 */ /* 0x001fe400078408ff */
[----:B------:R-:W-:Y:S02]  /*05b0*/  CS2R R16, SRZ ;  /* 0x0000000000107805 */ /* 0x000fe4000001ff00 */
[----:B------:R-:W-:Y:S02]  /*05c0*/  @!P1 IADD3 R9, R9, R21, RZ ;  /* 0x0000001509099210 */ /* 0x000fe40007ffe0ff */
[----:B---3--:R-:W-:Y:S02]  /*05d0*/  @!P1 LEA R4, P3, R8, R4, 0x1 ;  /* 0x0000000408049211 */ /* 0x008fe400078608ff */
[----:B------:R-:W-:-:S02]  /*05e0*/  @P0 LEA.HI.X R7, R10, R7, R11, 0x1, P2 ;  /* 0x000000070a070211 */ /* 0x000fc400010f0c0b */
[----:B------:R-:W-:-:S03]  /*05f0*/  @!P1 LEA.HI.X R5, R8, R5, R9, 0x1, P3 ;  /* 0x0000000508059211 */ /* 0x000fc600018f0c09 */
[----:B------:R-:W2:Y:S04]  /*0600*/  @P0 LDG.E R17, desc[UR8][R6.64] ;  /* 0x0000000806110981 */ /* 0x000ea8000c1e1900 */
[----:B------:R-:W3:Y:S01]  /*0610*/  @!P1 LDG.E R16, desc[UR8][R4.64] ;  /* 0x0000000804109981 */ /* 0x000ee2000c1e1900 */
[C---:B------:R-:W-:Y:S01]  /*0620*/  ISETP.GT.AND P1, PT, R2.reuse, 0x1e, PT ;  /* 0x0000001e0200780c */ /* 0x040fe20003f24270 */
[----:B------:R-:W-:Y:S01]  /*0630*/  BSSY B0, `(.L_x_2017) ;  /* 0x0000063000007945 */ /* 0x000fe20003800000 */
[----:B------:R-:W-:Y:S02]  /*0640*/  ISETP.NE.AND P3, PT, R2, RZ, PT ;  /* 0x000000ff0200720c */ /* 0x000fe40003f65270 */
[----:B------:R-:W-:Y:S02]  /*0650*/  ISETP.NE.AND P2, PT, R0, RZ, PT ;  /* 0x000000ff0000720c */ /* 0x000fe40003f45270 */
[----:B--2---:R-:W-:-:S02]  /*0660*/  PRMT R8, R17, 0x7632, R8 ;  /* 0x0000763211087816 */ /* 0x004fc40000000008 */
[----:B---3--:R-:W-:Y:S02]  /*0670*/  PRMT R10, R16, 0x7632, R10 ;  /* 0x00007632100a7816 */ /* 0x008fe4000000000a */
[----:B------:R-:W-:Y:S02]  /*0680*/  SHF.L.U32 R9, R8, 0x10, RZ ;  /* 0x0000001008097819 */ /* 0x000fe400000006ff */
[----:B------:R-:W-:Y:S02]  /*0690*/  SHF.L.U32 R13, R10, 0x10, RZ ;  /* 0x000000100a0d7819 */ /* 0x000fe400000006ff */
[----:B------:R-:W-:Y:S01]  /*06a0*/  SHF.L.U32 R8, R17, 0x10, RZ ;  /* 0x0000001011087819 */ /* 0x000fe200000006ff */
[----:B------:R-:W-:Y:S01]  /*06b0*/  FMUL.FTZ R11, R9, R9 ;  /* 0x00000009090b7220 */ /* 0x000fe20000410000 */
[----:B------:R-:W-:Y:S01]  /*06c0*/  SHF.L.U32 R10, R16, 0x10, RZ ;  /* 0x00000010100a7819 */ /* 0x000fe200000006ff */
[----:B------:R-:W-:Y:S02]  /*06d0*/  FMUL.FTZ R15, R13, R13 ;  /* 0x0000000d0d0f7220 */ /* 0x000fe40000410000 */
[C---:B------:R-:W-:Y:S01]  /*06e0*/  FADD.FTZ R9, R8.reuse, R9 ;  /* 0x0000000908097221 */ /* 0x040fe20000010000 */
[----:B------:R-:W-:Y:S01]  /*06f0*/  FFMA.FTZ R11, R8, R8, R11 ;  /* 0x00000008080b7223 */ /* 0x000fe2000001000b */
[C---:B------:R-:W-:Y:S01]  /*0700*/  FADD.FTZ R4, R10.reuse, R13 ;  /* 0x0000000d0a047221 */ /* 0x040fe20000010000 */
[----:B------:R-:W-:Y:S01]  /*0710*/  FFMA.FTZ R10, R10, R10, R15 ;  /* 0x0000000a0a0a7223 */ /* 0x000fe2000001000f */
[----:B------:R-:W-:Y:S01]  /*0720*/  FADD.FTZ R9, RZ, R9 ;  /* 0x00000009ff097221 */ /* 0x000fe20000010000 */
[----:B------:R-:W-:-:S03]  /*0730*/  FADD.FTZ R11, RZ, R11 ;  /* 0x0000000bff0b7221 */ /* 0x000fc60000010000 */
[----:B------:R-:W-:Y:S01]  /*0740*/  FADD.FTZ R4, R9, R4 ;  /* 0x0000000409047221 */ /* 0x000fe20000010000 */
[----:B------:R-:W-:-:S04]  /*0750*/  FADD.FTZ R10, R11, R10 ;  /* 0x0000000a0b0a7221 */ /* 0x000fc80000010000 */
[----:B------:R-:W0:Y:S04]  /*0760*/  SHFL.DOWN PT, R5, R4, 0x1, 0x1f ;  /* 0x08201f0004057f89 */ /* 0x000e2800000e0000 */
[----:B------:R-:W1:Y:S01]  /*0770*/  SHFL.DOWN PT, R7, R10, 0x1, 0x1f ;  /* 0x08201f000a077f89 */ /* 0x000e6200000e0000 */
        /* <DEDUP_REMOVED lines=22> */
[----:B------:R-:W-:Y:S02]  /*08e0*/  MOV R20, R4 ;  /* 0x0000000400147202 */ /* 0x000fe40000000f00 */
[----:B------:R-:W-:-:S05]  /*08f0*/  MOV R21, R10 ;  /* 0x0000000a00157202 */ /* 0x000fca0000000f00 */
[----:B------:R0:W-:Y:S01]  /*0900*/  @!P3 STS.64 [R19+0x18], R20 ;  /* 0x000018141300b388 */ /* 0x0001e20000000a00 */
[----:B------:R-:W-:Y:S06]  /*0910*/  BAR.SYNC.DEFER_BLOCKING 0x0 ;  /* 0x0000000000007b1d */ /* 0x000fec0000010000 */
[----:B------:R-:W-:Y:S05]  /*0920*/  @P2 BRA `(.L_x_2018) ;  /* 0x0000000000cc2947 */ /* 0x000fea0003800000 */
[----:B------:R-:W1:Y:S01]  /*0930*/  S2UR UR6, SR_CgaCtaId ;  /* 0x00000000000679c3 */ /* 0x000e620000008800 */
[----:B------:R-:W-:Y:S02]  /*0940*/  UMOV UR5, 0x400 ;  /* 0x0000040000057882 */ /* 0x000fe40000000000 */
[----:B-1----:R-:W-:-:S09]  /*0950*/  ULEA UR5, UR6, UR5, 0x18 ;  /* 0x0000000506057291 */ /* 0x002fd2000f8ec03f */
[----:B------:R-:W1:Y:S04]  /*0960*/  LDS.128 R8, [UR5+0x20] ;  /* 0x00002005ff087984 */ /* 0x000e680008000c00 */
[----:B------:R-:W2:Y:S04]  /*0970*/  LDS.128 R4, [UR5+0x30] ;  /* 0x00003005ff047984 */ /* 0x000ea80008000c00 */
[----:B------:R-:W3:Y:S01]  /*0980*/  LDS.128 R12, [UR5+0x40] ;  /* 0x00004005ff0c7984 */ /* 0x000ee20008000c00 */
[----:B-1----:R-:W-:Y:S01]  /*0990*/  FADD.FTZ R25, R20, R8 ;  /* 0x0000000814197221 */ /* 0x002fe20000010000 */
[----:B------:R-:W-:-:S03]  /*09a0*/  FADD.FTZ R8, R21, R9 ;  /* 0x0000000915087221 */ /* 0x000fc60000010000 */
[----:B------:R-:W-:Y:S01]  /*09b0*/  FADD.FTZ R25, R25, R10 ;  /* 0x0000000a19197221 */ /* 0x000fe20000010000 */
[----:B0-----:R-:W-:Y:S02]  /*09c0*/  FADD.FTZ R20, R8, R11 ;  /* 0x0000000b08147221 */ /* 0x001fe40000010000 */
[----:B------:R-:W0:Y:S01]  /*09d0*/  LDS.128 R8, [UR5+0x50] ;  /* 0x00005005ff087984 */ /* 0x000e220008000c00 */
[----:B--2---:R-:W-:Y:S01]  /*09e0*/  FADD.FTZ R25, R25, R4 ;  /* 0x0000000419197221 */ /* 0x004fe20000010000 */
[----:B------:R-:W-:-:S03]  /*09f0*/  FADD.FTZ R20, R20, R5 ;  /* 0x0000000514147221 */ /* 0x000fc60000010000 */
[----:B------:R-:W-:Y:S01]  /*0a00*/  FADD.FTZ R25, R25, R6 ;  /* 0x0000000619197221 */ /* 0x000fe20000010000 */
[----:B------:R-:W-:Y:S02]  /*0a10*/  FADD.FTZ R20, R20, R7 ;  /* 0x0000000714147221 */ /* 0x000fe40000010000 */
[----:B------:R-:W1:Y:S01]  /*0a20*/  LDS.128 R4, [UR5+0x60] ;  /* 0x00006005ff047984 */ /* 0x000e620008000c00 */
[----:B---3--:R-:W-:Y:S01]  /*0a30*/  FADD.FTZ R25, R25, R12 ;  /* 0x0000000c19197221 */ /* 0x008fe20000010000 */
[----:B------:R-:W-:-:S03]  /*0a40*/  FADD.FTZ R20, R20, R13 ;  /* 0x0000000d14147221 */ /* 0x000fc60000010000 */
[----:B------:R-:W-:Y:S01]  /*0a50*/  FADD.FTZ R25, R25, R14 ;  /* 0x0000000e19197221 */ /* 0x000fe20000010000 */
[----:B------:R-:W-:Y:S02]  /*0a60*/  FADD.FTZ R20, R20, R15 ;  /* 0x0000000f14147221 */ /* 0x000fe40000010000 */
[----:B------:R-:W2:Y:S01]  /*0a70*/  LDS.128 R12, [UR5+0x70] ;  /* 0x00007005ff0c7984 */ /* 0x000ea20008000c00 */
        /* <DEDUP_REMOVED lines=15> */
[----:B0-----:R-:W-:Y:S01]  /*0b70*/  FADD.FTZ R25, R25, R8 ;  /* 0x0000000819197221 */ /* 0x001fe20000010000 */
[----:B------:R-:W-:Y:S02]  /*0b80*/  FADD.FTZ R8, R20, R9 ;  /* 0x0000000914087221 */ /* 0x000fe40000010000 */
[----:B------:R-:W0:Y:S01]  /*0b90*/  LDS.64 R20, [UR5+0xb0] ;  /* 0x0000b005ff147984 */ /* 0x000e220008000a00 */
        /* <DEDUP_REMOVED lines=10> */
[----:B0-----:R-:W-:Y:S01]  /*0c40*/  FADD.FTZ R20, R25, R20 ;  /* 0x0000001419147221 */ /* 0x001fe20000010000 */
[----:B------:R-:W-:-:S07]  /*0c50*/  FADD.FTZ R21, R8, R21 ;  /* 0x0000001508157221 */ /* 0x000fce0000010000 */
.L_x_2018:
[----:B------:R-:W-:Y:S05]  /*0c60*/  BSYNC B0 ;  /* 0x0000000000007941 */ /* 0x000fea0003800000 */
.L_x_2017:
[----:B------:R-:W1:Y:S02]  /*0c70*/  LDC R10, c[0x0][0xc] ;  /* 0x00000300ff0a7b82 */ /* 0x000e640000000800 */
[----:B-1----:R-:W-:-:S13]  /*0c80*/  ISETP.GE.U32.AND P1, PT, R10, 0x2, PT ;  /* 0x000000020a00780c */ /* 0x002fda0003f26070 */
[----:B------:R-:W-:Y:S05]  /*0c90*/  @!P1 BRA `(.L_x_2019) ;  /* 0x0000000800789947 */ /* 0x000fea0003800000 */
[----:B------:R-:W-:Y:S05]  /*0ca0*/  @P2 BRA `(.L_x_2020) ;  /* 0x00000000007c2947 */ /* 0x000fea0003800000 */
[----:B------:R-:W1:Y:S01]  /*0cb0*/  LDC R11, c[0x0][0x10] ;  /* 0x00000400ff0b7b82 */ /* 0x000e620000000800 */
[----:B------:R-:W2:Y:S01]  /*0cc0*/  S2R R12, SR_CTAID.Y ;  /* 0x00000000000c7919 */ /* 0x000ea20000002600 */
[C---:B------:R-:W-:Y:S02]  /*0cd0*/  LOP3.LUT R14, R18.reuse, 0x1, RZ, 0xc0, !PT ;  /* 0x00000001120e7812 */ /* 0x040fe400078ec0ff */
[----:B------:R-:W-:Y:S02]  /*0ce0*/  LOP3.LUT P1, RZ, R18, 0x2, RZ, 0xc0, !PT ;  /* 0x0000000212ff7812 */ /* 0x000fe4000782c0ff */
[----:B------:R-:W-:Y:S02]  /*0cf0*/  MOV R15, 0x1 ;  /* 0x00000001000f7802 */ /* 0x000fe40000000f00 */
[----:B------:R-:W3:Y:S02]  /*0d00*/  LDC.64 R6, c[0x0][0x248] ;  /* 0x00009200ff067b82 */ /* 0x000ee40000000a00 */
[----:B------:R-:W-:-:S06]  /*0d10*/  SEL R15, R15, 0xffffffff, !P1 ;  /* 0xffffffff0f0f7807 */ /* 0x000fcc0004800000 */
[----:B------:R-:W4:Y:S01]  /*0d20*/  LDC.64 R4, c[0x0][0x240] ;  /* 0x00009000ff047b82 */ /* 0x000f220000000a00 */
[----:B-1----:R-:W-:-:S04]  /*0d30*/  IMAD R13, R14, R11, RZ ;  /* 0x0000000b0e0d7224 */ /* 0x002fc800078e02ff */
[----:B------:R-:W-:-:S05]  /*0d40*/  IMAD R8, R13, R10, RZ ;  /* 0x0000000a0d087224 */ /* 0x000fca00078e02ff */
[----:B------:R-:W-:Y:S02]  /*0d50*/  SHF.L.U32 R9, R8, 0x1, RZ ;  /* 0x0000000108097819 */ /* 0x000fe400000006ff */
[----:B--2---:R-:W-:-:S03]  /*0d60*/  IADD3 R13, R13, R12, RZ ;  /* 0x0000000c0d0d7210 */ /* 0x004fc60007ffe0ff */
[----:B---3--:R-:W-:-:S04]  /*0d70*/  IMAD.WIDE R6, R9, 0x4, R6 ;  /* 0x0000000409067825 */ /* 0x008fc800078e0206 */
[----:B------:R-:W-:-:S04]  /*0d80*/  IMAD R9, R11, UR7, R12 ;  /* 0x000000070b097c24 */ /* 0x000fc8000f8e020c */
[----:B------:R-:W-:-:S04]  /*0d90*/  IMAD.WIDE.U32 R8, R9, 0x8, R6 ;  /* 0x0000000809087825 */ /* 0x000fc800078e0006 */
[----:B----4-:R-:W-:Y:S01]  /*0da0*/  IMAD.WIDE.U32 R6, R13, 0x4, R4 ;  /* 0x000000040d067825 */ /* 0x010fe200078e0004 */
[----:B------:R-:W-:Y:S01]  /*0db0*/  SEL R13, R10, RZ, !P1 ;  /* 0x000000ff0a0d7207 */ /* 0x000fe20004800000 */
[----:B------:R1:W-:Y:S03]  /*0dc0*/  STG.E.64 desc[UR8][R8.64], R20 ;  /* 0x0000001408007986 */ /* 0x0003e6000c101b08 */
[----:B------:R-:W-:Y:S01]  /*0dd0*/  ISETP.NE.AND P1, PT, R13, -0x1, PT ;  /* 0xffffffff0d00780c */ /* 0x000fe20003f25270 */
[----:B------:R-:W-:Y:S06]  /*0de0*/  MEMBAR.ALL.GPU ;  /* 0x0000000000007992 */ /* 0x000fec000000a000 */
[----:B------:R-:W-:-:S00]  /*0df0*/  ERRBAR ;  /* 0x00000000000079ab */ /* 0x000fc00000000000 */
[----:B------:R-:W-:Y:S06]  /*0e00*/  CGAERRBAR ;  /* 0x00000000000075ab */ /* 0x000fec0000000000 */
[----:B------:R1:W-:Y:S01]  /*0e10*/  REDG.E.ADD.S32.STRONG.GPU desc[UR8][R6.64], R15 ;  /* 0x0000000f0600798e */ /* 0x0003e2000c10e388 */
[----:B------:R-:W-:Y:S05]  /*0e20*/  @!P1 BRA `(.L_x_2020) ;  /* 0x00000000001c9947 */ /* 0x000fea0003800000 */
[----:B------:R-:W-:-:S04]  /*0e30*/  IMAD R11, R14, R11, R12 ;  /* 0x0000000b0e0b7224 */ /* 0x000fc800078e020c */
[----:B------:R-:W-:-:S07]  /*0e40*/  IMAD.WIDE.U32 R4, R11, 0x4, R4 ;  /* 0x000000040b047825 */ /* 0x000fce00078e0004 */
.L_x_2021:
[----:B-1----:R-:W2:Y:S04]  /*0e50*/  LDG.E.STRONG.GPU R6, desc[UR8][R4.64] ;  /* 0x0000000804067981 */ /* 0x002ea8000c1ef900 */
[----:B--2---:R-:W-:Y:S01]  /*0e60*/  CCTL.IVALL ;  /* 0x00000000ff00798f */ /* 0x004fe20002000000 */
[----:B------:R-:W-:Y:S05]  /*0e70*/  YIELD ;  /* 0x0000000000007946 */ /* 0x000fea0003800000 */
[----:B------:R-:W-:-:S13]  /*0e80*/  ISETP.NE.AND P1, PT, R6, R13, PT ;  /* 0x0000000d0600720c */ /* 0x000fda0003f25270 */
[----:B------:R-:W-:Y:S05]  /*0e90*/  @P1 BRA `(.L_x_2021) ;  /* 0xfffffffc00ec1947 */ /* 0x000fea000383ffff */
.L_x_2020:
        /* <DEDUP_REMOVED lines=10> */
[----:B------:R-:W-:-:S07]  /*0f40*/  IADD3 R12, -R5, R10, RZ ;  /* 0x0000000a050c7210 */ /* 0x000fce0007ffe1ff */
.L_x_2023:
[----:B------:R-:W-:-:S13]  /*0f50*/  ISETP.EQ.OR P4, PT, R11, UR7, P2 ;  /* 0x000000070b007c0c */ /* 0x000fda0009782670 */
[----:B-1----:R-:W1:Y:S01]  /*0f60*/  @!P4 LDC R6, c[0x0][0x10] ;  /* 0x00000400ff06cb82 */ /* 0x002e620000000800 */
[----:B------:R-:W2:Y:S01]  /*0f70*/  @!P4 S2R R8, SR_CTAID.Y ;  /* 0x000000000008c919 */ /* 0x000ea20000002600 */
[----:B------:R-:W-:-:S06]  /*0f80*/  @!P4 LOP3.LUT R7, R18, 0x1, RZ, 0xc0, !PT ;  /* 0x000000011207c812 */ /* 0x000fcc00078ec0ff */
[----:B------:R-:W3:Y:S01]  /*0f90*/  @!P4 LDC.64 R4, c[0x0][0x248] ;  /* 0x00009200ff04cb82 */ /* 0x000ee20000000a00 */
[----:B-1----:R-:W-:-:S04]  /*0fa0*/  @!P4 IMAD R7, R6, R7, RZ ;  /* 0x000000070607c224 */ /* 0x002fc800078e02ff */
[----:B------:R-:W-:-:S05]  /*0fb0*/  @!P4 IMAD R7, R7, R10, RZ ;  /* 0x0000000a0707c224 */ /* 0x000fca00078e02ff */
[----:B------:R-:W-:-:S05]  /*0fc0*/  @!P4 SHF.L.U32 R7, R7, 0x1, RZ ;  /* 0x000000010707c819 */ /* 0x000fca00000006ff */
[----:B---3--:R-:W-:-:S04]  /*0fd0*/  @!P4 IMAD.WIDE R4, R7, 0x4, R4 ;  /* 0x000000040704c825 */ /* 0x008fc800078e0204 */
[----:B--2---:R-:W-:-:S04]  /*0fe0*/  @!P4 IMAD R7, R6, R11, R8 ;  /* 0x0000000b0607c224 */ /* 0x004fc800078e0208 */
[----:B------:R-:W-:-:S06]  /*0ff0*/  @!P4 IMAD.WIDE.U32 R4, R7, 0x8, R4 ;  /* 0x000000080704c825 */ /* 0x000fcc00078e0004 */
[----:B------:R-:W0:Y:S01]  /*1000*/  @!P4 LDG.E.64 R4, desc[UR8][R4.64] ;  /* 0x000000080404c981 */ /* 0x000e22000c1e1b00 */
[C---:B------:R-:W-:Y:S02]  /*1010*/  IADD3 R6, R11.reuse, 0x1, RZ ;  /* 0x000000010b067810 */ /* 0x040fe40007ffe0ff */
[----:B------:R-:W-:Y:S02]  /*1020*/  IADD3 R13, R11, 0x2, RZ ;  /* 0x000000020b0d7810 */ /* 0x000fe40007ffe0ff */
[----:B------:R-:W-:Y:S02]  /*1030*/  ISETP.EQ.OR P1, PT, R6, UR7, P2 ;  /* 0x0000000706007c0c */ /* 0x000fe40009722670 */
[----:B------:R-:W-:-:S11]  /*1040*/  ISETP.EQ.OR P3, PT, R13, UR7, P2 ;  /* 0x000000070d007c0c */ /* 0x000fd60009762670 */
[----:B------:R-:W1:Y:S01]  /*1050*/  @!P1 S2R R15, SR_CTAID.Y ;  /* 0x00000000000f9919 */ /* 0x000e620000002600 */
[----:B------:R-:W1:Y:S01]  /*1060*/  @!P1 LDC R25, c[0x0][0x10] ;  /* 0x00000400ff199b82 */ /* 0x000e620000000800 */
[----:B------:R-:W-:Y:S01]  /*1070*/  @!P1 LOP3.LUT R14, R18, 0x1, RZ, 0xc0, !PT ;  /* 0x00000001120e9812 */ /* 0x000fe200078ec0ff */
[----:B------:R-:W2:Y:S06]  /*1080*/  @!P3 S2R R8, SR_CTAID.Y ;  /* 0x000000000008b919 */ /* 0x000eac0000002600 */
[----:B------:R-:W2:Y:S01]  /*1090*/  @!P3 LDC R9, c[0x0][0x10] ;  /* 0x00000400ff09bb82 */ /* 0x000ea20000000800 */
[----:B-1----:R-:W-:-:S07]  /*10a0*/  @!P1 IMAD R15, R6, R25, R15 ;  /* 0x00000019060f9224 */ /* 0x002fce00078e020f */
[----:B------:R-:W1:Y:S01]  /*10b0*/  @!P1 LDC.64 R6, c[0x0][0x248] ;  /* 0x00009200ff069b82 */ /* 0x000e620000000a00 */
[----:B------:R-:W-:Y:S02]  /*10c0*/  @!P1 IMAD R25, R25, R14, RZ ;  /* 0x0000000e19199224 */ /* 0x000fe400078e02ff */
[----:B--2---:R-:W-:Y:S01]  /*10d0*/  @!P3 IMAD R8, R13, R9, R8 ;  /* 0x000000090d08b224 */ /* 0x004fe200078e0208 */
[----:B------:R-:W-:Y:S01]  /*10e0*/  IADD3 R13, R11, 0x3, RZ ;  /* 0x000000030b0d7810 */ /* 0x000fe20007ffe0ff */
[----:B------:R-:W-:-:S05]  /*10f0*/  @!P1 IMAD R25, R25, R10, RZ ;  /* 0x0000000a19199224 */ /* 0x000fca00078e02ff */
[----:B------:R-:W-:-:S05]  /*1100*/  @!P1 SHF.L.U32 R25, R25, 0x1, RZ ;  /* 0x0000000119199819 */ /* 0x000fca00000006ff */
[----:B-1----:R-:W-:-:S04]  /*1110*/  @!P1 IMAD.WIDE R6, R25, 0x4, R6 ;  /* 0x0000000419069825 */ /* 0x002fc800078e0206 */
[----:B------:R-:W-:-:S04]  /*1120*/  @!P1 IMAD.WIDE.U32 R14, R15, 0x8, R6 ;  /* 0x000000080f0e9825 */ /* 0x000fc800078e0006 */
[----:B0-----:R-:W-:Y:S01]  /*1130*/  @!P4 FADD.FTZ R20, R20, R4 ;  /* 0x000000041414c221 */ /* 0x001fe20000010000 */
[----:B------:R-:W-:Y:S01]  /*1140*/  @!P4 FADD.FTZ R21, R21, R5 ;  /* 0x000000051515c221 */ /* 0x000fe20000010000 */
[----:B------:R-:W-:Y:S02]  /*1150*/  ISETP.EQ.OR P4, PT, R13, UR7, P2 ;  /* 0x000000070d007c0c */ /* 0x000fe40009782670 */
[----:B------:R-:W-:-:S05]  /*1160*/  @!P3 LOP3.LUT R4, R18, 0x1, RZ, 0xc0, !PT ;  /* 0x000000011204b812 */ /* 0x000fca00078ec0ff */
[----:B------:R-:W-:Y:S02]  /*1170*/  @!P3 IMAD R9, R9, R4, RZ ;  /* 0x000000040909b224 */ /* 0x000fe400078e02ff */
[----:B------:R-:W0:Y:S02]  /*1180*/  @!P3 LDC.64 R4, c[0x0][0x248] ;  /* 0x00009200ff04bb82 */ /* 0x000e240000000a00 */
[----:B------:R-:W-:Y:S02]  /*1190*/  @!P3 IMAD R6, R9, R10, RZ ;  /* 0x0000000a0906b224 */ /* 0x000fe400078e02ff */
[----:B------:R-:W1:Y:S03]  /*11a0*/  @!P4 S2R R9, SR_CTAID.Y ;  /* 0x000000000009c919 */ /* 0x000e660000002600 */
[----:B------:R-:W-:Y:S01]  /*11b0*/  @!P3 SHF.L.U32 R7, R6, 0x1, RZ ;  /* 0x000000010607b819 */ /* 0x000fe200000006ff */
[----:B------:R-:W1:Y:S04]  /*11c0*/  @!P4 LDC R25, c[0x0][0x10] ;  /* 0x00000400ff19cb82 */ /* 0x000e680000000800 */
[----:B0-----:R-:W-:-:S04]  /*11d0*/  @!P3 IMAD.WIDE R4, R7, 0x4, R4 ;  /* 0x000000040704b825 */ /* 0x001fc800078e0204 */
[----:B------:R-:W-:Y:S01]  /*11e0*/  @!P3 IMAD.WIDE.U32 R6, R8, 0x8, R4 ;  /* 0x000000080806b825 */ /* 0x000fe200078e0004 */
[----:B------:R-:W-:-:S03]  /*11f0*/  @!P4 LOP3.LUT R4, R18, 0x1, RZ, 0xc0, !PT ;  /* 0x000000011204c812 */ /* 0x000fc600078ec0ff */
[----:B-1----:R-:W-:Y:S02]  /*1200*/  @!P4 IMAD R13, R13, R25, R9 ;  /* 0x000000190d0dc224 */ /* 0x002fe400078e0209 */
[----:B------:R-:W2:Y:S01]  /*1210*/  @!P3 LDG.E.64 R6, desc[UR8][R6.64] ;  /* 0x000000080606b981 */ /* 0x000ea2000c1e1b00 */
[----:B------:R-:W0:Y:S01]  /*1220*/  @!P4 LDC.64 R8, c[0x0][0x248] ;  /* 0x00009200ff08cb82 */ /* 0x000e220000000a00 */
[----:B------:R-:W-:Y:S02]  /*1230*/  @!P4 IMAD R25, R25, R4, RZ ;  /* 0x000000041919c224 */ /* 0x000fe400078e02ff */
[----:B------:R-:W3:Y:S02]  /*1240*/  @!P1 LDG.E.64 R4, desc[UR8][R14.64] ;  /* 0x000000080e049981 */ /* 0x000ee4000c1e1b00 */
[----:B------:R-:W-:-:S05]  /*1250*/  @!P4 IMAD R25, R25, R10, RZ ;  /* 0x0000000a1919c224 */ /* 0x000fca00078e02ff */
[----:B------:R-:W-:-:S05]  /*1260*/  @!P4 SHF.L.U32 R25, R25, 0x1, RZ ;  /* 0x000000011919c819 */ /* 0x000fca00000006ff */
[----:B0-----:R-:W-:-:S04]  /*1270*/  @!P4 IMAD.WIDE R8, R25, 0x4, R8 ;  /* 0x000000041908c825 */ /* 0x001fc800078e0208 */
[----:B------:R-:W-:-:S06]  /*1280*/  @!P4 IMAD.WIDE.U32 R8, R13, 0x8, R8 ;  /* 0x000000080d08c825 */ /* 0x000fcc00078e0008 */
[----:B------:R-:W4:Y:S01]  /*1290*/  @!P4 LDG.E.64 R8, desc[UR8][R8.64] ;  /* 0x000000080808c981 */ /* 0x000f22000c1e1b00 */
[----:B------:R-:W-:Y:S02]  /*12a0*/  IADD3 R12, R12, -0x4, RZ ;  /* 0xfffffffc0c0c7810 */ /* 0x000fe40007ffe0ff */
[----:B------:R-:W-:Y:S01]  /*12b0*/  IADD3 R11, R11, 0x4, RZ ;  /* 0x000000040b0b7810 */ /* 0x000fe20007ffe0ff */
[----:B---3--:R-:W-:Y:S01]  /*12c0*/  @!P1 FADD.FTZ R20, R20, R4 ;  /* 0x0000000414149221 */ /* 0x008fe20000010000 */
[----:B------:R-:W-:Y:S01]  /*12d0*/  @!P1 FADD.FTZ R21, R21, R5 ;  /* 0x0000000515159221 */ /* 0x000fe20000010000 */
[----:B------:R-:W-:Y:S02]  /*12e0*/  ISETP.NE.AND P1, PT, R12, RZ, PT ;  /* 0x000000ff0c00720c */ /* 0x000fe40003f25270 */
[----:B--2---:R-:W-:Y:S01]  /*12f0*/  @!P3 FADD.FTZ R20, R20, R6 ;  /* 0x000000061414b221 */ /* 0x004fe20000010000 */
[----:B------:R-:W-:-:S03]  /*1300*/  @!P3 FADD.FTZ R21, R21, R7 ;  /* 0x000000071515b221 */ /* 0x000fc60000010000 */
[----:B----4-:R-:W-:Y:S01]  /*1310*/  @!P4 FADD.FTZ R20, R20, R8 ;  /* 0x000000081414c221 */ /* 0x010fe20000010000 */
[----:B------:R-:W-:-:S06]  /*1320*/  @!P4 FADD.FTZ R21, R21, R9 ;  /* 0x000000091515c221 */ /* 0x000fcc0000010000 */
[----:B------:R-:W-:Y:S05]  /*1330*/  @P1 BRA `(.L_x_2023) ;  /* 0xfffffffc00041947 */ /* 0x000fea000383ffff */
.L_x_2022:
[----:B-1----:R-:W-:-:S13]  /*1340*/  LOP3.LUT P1, R6, R10, 0x3, RZ, 0xc0, !PT ;  /* 0x000000030a067812 */ /* 0x002fda000782c0ff */
[----:B------:R-:W-:Y:S05]  /*1350*/  @!P1 BRA `(.L_x_2019) ;  /* 0x0000000000c89947 */ /* 0x000fea0003800000 */
[----:B------:R-:W-:Y:S01]  /*1360*/  ISETP.EQ.OR P1, PT, R11, UR7, P2 ;  /* 0x000000070b007c0c */ /* 0x000fe20009722670 */
[----:B------:R-:W-:Y:S01]  /*1370*/  BSSY B0, `(.L_x_2024) ;  /* 0x0000010000007945 */ /* 0x000fe20003800000 */
[----:B------:R-:W-:-:S11]  /*1380*/  ISETP.NE.AND P3, PT, R6, 0x1, PT ;  /* 0x000000010600780c */ /* 0x000fd60003f65270 */
[----:B------:R-:W-:Y:S05]  /*1390*/  @P1 BRA `(.L_x_2025) ;  /* 0x0000000000341947 */ /* 0x000fea0003800000 */
[----:B------:R-:W1:Y:S01]  /*13a0*/  S2R R8, SR_CTAID.Y ;  /* 0x0000000000087919 */ /* 0x000e620000002600 */
[----:B------:R-:W2:Y:S01]  /*13b0*/  LDC.64 R4, c[0x0][0x248] ;  /* 0x00009200ff047b82 */ /* 0x000ea20000000a00 */
[----:B------:R-:W-:Y:S01]  /*13c0*/  LOP3.LUT R7, R18, 0x1, RZ, 0xc0, !PT ;  /* 0x0000000112077812 */ /* 0x000fe200078ec0ff */
[----:B------:R-:W-:-:S04]  /*13d0*/  ULDC UR5, c[0x0][0x10] ;  /* 0x0000040000057ab9 */ /* 0x000fc80000000800 */
[----:B------:R-:W-:-:S04]  /*13e0*/  IMAD R7, R7, UR5, RZ ;  /* 0x0000000507077c24 */ /* 0x000fc8000f8e02ff */
[----:B------:R-:W-:-:S05]  /*13f0*/  IMAD R7, R7, R10, RZ ;  /* 0x0000000a07077224 */ /* 0x000fca00078e02ff */
[----:B------:R-:W-:-:S05]  /*1400*/  SHF.L.U32 R7, R7, 0x1, RZ ;  /* 0x0000000107077819 */ /* 0x000fca00000006ff */
[----:B--2---:R-:W-:-:S04]  /*1410*/  IMAD.WIDE R4, R7, 0x4, R4 ;  /* 0x0000000407047825 */ /* 0x004fc800078e0204 */
[----:B-1----:R-:W-:-:S04]  /*1420*/  IMAD R7, R11, UR5, R8 ;  /* 0x000000050b077c24 */ /* 0x002fc8000f8e0208 */
[----:B------:R-:W-:-:S06]  /*1430*/  IMAD.WIDE.U32 R4, R7, 0x8, R4 ;  /* 0x0000000807047825 */ /* 0x000fcc00078e0004 */
[----:B------:R-:W0:Y:S02]  /*1440*/  LDG.E.64 R4, desc[UR8][R4.64] ;  /* 0x0000000804047981 */ /* 0x000e24000c1e1b00 */
[----:B0-----:R-:W-:Y:S01]  /*1450*/  FADD.FTZ R20, R20, R4 ;  /* 0x0000000414147221 */ /* 0x001fe20000010000 */
[----:B------:R-:W-:-:S07]  /*1460*/  FADD.FTZ R21, R21, R5 ;  /* 0x0000000515157221 */ /* 0x000fce0000010000 */
.L_x_2025:
[----:B------:R-:W-:Y:S05]  /*1470*/  BSYNC B0 ;  /* 0x0000000000007941 */ /* 0x000fea0003800000 */
.L_x_2024:
[----:B------:R-:W-:Y:S05]  /*1480*/  @!P3 BRA `(.L_x_2019) ;  /* 0x00000000007cb947 */ /* 0x000fea0003800000 */
[C---:B------:R-:W-:Y:S02]  /*1490*/  IADD3 R4, R11.reuse, 0x1, RZ ;  /* 0x000000010b047810 */ /* 0x040fe40007ffe0ff */
[----:B------:R-:W-:Y:S02]  /*14a0*/  IADD3 R11, R11, 0x2, RZ ;  /* 0x000000020b0b7810 */ /* 0x000fe40007ffe0ff */
[----:B------:R-:W-:Y:S02]  /*14b0*/  ISETP.EQ.OR P3, PT, R4, UR7, P2 ;  /* 0x0000000704007c0c */ /* 0x000fe40009762670 */
[----:B------:R-:W-:-:S04]  /*14c0*/  ISETP.EQ.OR P1, PT, R11, UR7, P2 ;  /* 0x000000070b007c0c */ /* 0x000fc80009722670 */
[----:B------:R-:W-:-:S07]  /*14d0*/  ISETP.EQ.OR P1, PT, R6, 0x2, P1 ;  /* 0x000000020600780c */ /* 0x000fce0000f22670 */
[----:B------:R-:W1:Y:S01]  /*14e0*/  @!P3 S2R R13, SR_CTAID.Y ;  /* 0x00000000000db919 */ /* 0x000e620000002600 */
[----:B------:R-:W1:Y:S01]  /*14f0*/  @!P3 LDC R9, c[0x0][0x10] ;  /* 0x00000400ff09bb82 */ /* 0x000e620000000800 */
[----:B------:R-:W-:-:S04]  /*1500*/  @!P3 LOP3.LUT R8, R18, 0x1, RZ, 0xc0, !PT ;  /* 0x000000011208b812 */ /* 0x000fc800078ec0ff */
[----:B------:R-:W2:Y:S01]  /*1510*/  @!P1 S2R R12, SR_CTAID.Y ;  /* 0x00000000000c9919 */ /* 0x000ea20000002600 */
[----:B------:R-:W-:Y:S02]  /*1520*/  @!P1 LOP3.LUT R15, R18, 0x1, RZ, 0xc0, !PT ;  /* 0x00000001120f9812 */ /* 0x000fe400078ec0ff */
[----:B------:R-:W3:Y:S08]  /*1530*/  @!P1 LDC R14, c[0x0][0x10] ;  /* 0x00000400ff0e9b82 */ /* 0x000ef00000000800 */
[----:B------:R-:W4:Y:S01]  /*1540*/  @!P3 LDC.64 R6, c[0x0][0x248] ;  /* 0x00009200ff06bb82 */ /* 0x000f220000000a00 */
[----:B-1----:R-:W-:-:S07]  /*1550*/  @!P3 IMAD R13, R4, R9, R13 ;  /* 0x00000009040db224 */ /* 0x002fce00078e020d */
[----:B------:R-:W1:Y:S01]  /*1560*/  @!P1 LDC.64 R4, c[0x0][0x248] ;  /* 0x00009200ff049b82 */ /* 0x000e620000000a00 */
[----:B------:R-:W-:Y:S02]  /*1570*/  @!P3 IMAD R9, R9, R8, RZ ;  /* 0x000000080909b224 */ /* 0x000fe400078e02ff */
[----:B---3--:R-:W-:Y:S02]  /*1580*/  @!P1 IMAD R15, R14, R15, RZ ;  /* 0x0000000f0e0f9224 */ /* 0x008fe400078e02ff */
[-C--:B------:R-:W-:Y:S02]  /*1590*/  @!P3 IMAD R9, R9, R10.reuse, RZ ;  /* 0x0000000a0909b224 */ /* 0x080fe400078e02ff */
[----:B------:R-:W-:Y:S02]  /*15a0*/  @!P1 IMAD R15, R15, R10, RZ ;  /* 0x0000000a0f0f9224 */ /* 0x000fe400078e02ff */
[----:B--2---:R-:W-:Y:S01]  /*15b0*/  @!P1 IMAD R11, R11, R14, R12 ;  /* 0x0000000e0b0b9224 */ /* 0x004fe200078e020c */
[----:B------:R-:W-:-:S02]  /*15c0*/  @!P3 SHF.L.U32 R9, R9, 0x1, RZ ;  /* 0x000000010909b819 */ /* 0x000fc400000006ff */
[----:B------:R-:W-:-:S03]  /*15d0*/  @!P1 SHF.L.U32 R15, R15, 0x1, RZ ;  /* 0x000000010f0f9819 */ /* 0x000fc600000006ff */
[----:B----4-:R-:W-:-:S04]  /*15e0*/  @!P3 IMAD.WIDE R8, R9, 0x4, R6 ;  /* 0x000000040908b825 */ /* 0x010fc800078e0206 */
[----:B-1----:R-:W-:-:S04]  /*15f0*/  @!P1 IMAD.WIDE R6, R15, 0x4, R4 ;  /* 0x000000040f069825 */ /* 0x002fc800078e0204 */
        /* <DEDUP_REMOVED lines=8> */
.L_x_2019:
[----:B------:R-:W-:Y:S01]  /*1680*/  ULDC.64 UR12, c[0x0][0x218] ;  /* 0x00008600000c7ab9 */ /* 0x000fe20000000a00 */
[----:B------:R-:W-:Y:S01]  /*1690*/  LOP3.LUT P1, RZ, R0, UR7, RZ, 0xfc, !PT ;  /* 0x0000000700ff7c12 */ /* 0x000fe2000f82fcff */
[----:B------:R-:W2:Y:S01]  /*16a0*/  S2UR UR6, SR_CgaCtaId ;  /* 0x00000000000679c3 */ /* 0x000ea20000008800 */
[----:B------:R-:W-:Y:S01]  /*16b0*/  ISETP.EQ.U32.AND P3, PT, RZ, UR12, PT ;  /* 0x0000000cff007c0c */ /* 0x000fe2000bf62070 */
[----:B------:R-:W-:Y:S01]  /*16c0*/  UMOV UR5, 0x400 ;  /* 0x0000040000057882 */ /* 0x000fe20000000000 */
[----:B------:R-:W-:Y:S02]  /*16d0*/  IADD3 R3, R24, R3, RZ ;  /* 0x0000000318037210 */ /* 0x000fe40007ffe0ff */
[----:B------:R-:W-:-:S03]  /*16e0*/  ISETP.EQ.OR.EX P1, PT, RZ, UR13, P1, P3 ;  /* 0x0000000dff007c0c */ /* 0x000fc60008f22730 */
[----:B-1----:R-:W1:Y:S08]  /*16f0*/  LDC.64 R8, c[0x0][0x228] ;  /* 0x00008a00ff087b82 */ /* 0x002e700000000a00 */
[----:B------:R-:W3:Y:S08]  /*1700*/  LDC.64 R4, c[0x0][0x230] ;  /* 0x00008c00ff047b82 */ /* 0x000ef00000000a00 */
[----:B------:R-:W4:Y:S01]  /*1710*/  @!P1 LDC.64 R10, c[0x0][0x218] ;  /* 0x00008600ff0a9b82 */ /* 0x000f220000000a00 */
[----:B--2---:R-:W-:-:S03]  /*1720*/  ULEA UR5, UR6, UR5, 0x18 ;  /* 0x0000000506057291 */ /* 0x004fc6000f8ec03f */
[----:B------:R-:W-:Y:S02]  /*1730*/  ULDC UR6, c[0x0][0x2a4] ;  /* 0x0000a90000067ab9 */ /* 0x000fe40000000800 */
[----:B------:R-:W-:Y:S01]  /*1740*/  @!P1 FMUL.FTZ R7, R21, UR6 ;  /* 0x0000000615079c20 */ /* 0x000fe20008410000 */
[----:B------:R-:W-:Y:S01]  /*1750*/  @!P1 FMUL.FTZ R6, R20, UR6 ;  /* 0x0000000614069c20 */ /* 0x000fe20008410000 */
[C---:B-1----:R-:W-:Y:S02]  /*1760*/  IMAD.WIDE R8, R3.reuse, 0x4, R8 ;  /* 0x0000000403087825 */ /* 0x042fe400078e0208 */
[----:B------:R-:W-:Y:S02]  /*1770*/  @!P2 STS.64 [UR5+0xc0], R20 ;  /* 0x0000c014ff00a988 */ /* 0x000fe40008000a05 */
[----:B---3--:R-:W-:-:S04]  /*1780*/  IMAD.WIDE R4, R3, 0x4, R4 ;  /* 0x0000000403047825 */ /* 0x008fc800078e0204 */
[----:B----4-:R-:W-:-:S05]  /*1790*/  @!P1 IMAD.WIDE R10, R23, 0x8, R10 ;  /* 0x00000008170a9825 */ /* 0x010fca00078e020a */
[----:B------:R1:W-:Y:S01]  /*17a0*/  @!P1 STG.E.64 desc[UR8][R10.64], R6 ;  /* 0x000000060a009986 */ /* 0x0003e2000c101b08 */
[----:B------:R-:W-:Y:S06]  /*17b0*/  BAR.SYNC.DEFER_BLOCKING 0x0 ;  /* 0x0000000000007b1d */ /* 0x000fec0000010000 */
[----:B------:R-:W2:Y:S04]  /*17c0*/  LDG.E.64 R8, desc[UR8][R8.64] ;  /* 0x0000000808087981 */ /* 0x000ea8000c1e1b00 */
[----:B------:R-:W2:Y:S01]  /*17d0*/  LDG.E.64 R4, desc[UR8][R4.64] ;  /* 0x0000000804047981 */ /* 0x000ea2000c1e1b00 */
[----:B------:R-:W-:-:S02]  /*17e0*/  MOV R3, 0x3f800000 ;  /* 0x3f80000000037802 */ /* 0x000fc40000000f00 */
[C---:B-1----:R-:W-:Y:S01]  /*17f0*/  PRMT R7, R17.reuse, 0x7632, R7 ;  /* 0x0000763211077816 */ /* 0x042fe20000000007 */
[----:B------:R-:W1:Y:S01]  /*1800*/  LDS.64 R12, [UR5+0xc0] ;  /* 0x0000c005ff0c7984 */ /* 0x000e620008000a00 */
[C---:B------:R-:W-:Y:S02]  /*1810*/  PRMT R11, R16.reuse, 0x7632, R11 ;  /* 0x00007632100b7816 */ /* 0x040fe4000000000b */
[----:B------:R-:W-:Y:S02]  /*1820*/  SHF.L.U32 R17, R17, 0x10, RZ ;  /* 0x0000001011117819 */ /* 0x000fe400000006ff */
[----:B------:R-:W-:Y:S02]  /*1830*/  SHF.L.U32 R7, R7, 0x10, RZ ;  /* 0x0000001007077819 */ /* 0x000fe400000006ff */
[----:B------:R-:W-:Y:S02]  /*1840*/  SHF.L.U32 R15, R16, 0x10, RZ ;  /* 0x00000010100f7819 */ /* 0x000fe400000006ff */
[----:B------:R-:W-:Y:S01]  /*1850*/  SHF.L.U32 R11, R11, 0x10, RZ ;  /* 0x000000100b0b7819 */ /* 0x000fe200000006ff */
[----:B-1----:R-:W-:-:S04]  /*1860*/  FMUL.FTZ R12, R12, UR6 ;  /* 0x000000060c0c7c20 */ /* 0x002fc80008410000 */
[C---:B------:R-:W-:Y:S01]  /*1870*/  FMUL.FTZ R14, R12.reuse, R12 ;  /* 0x0000000c0c0e7220 */ /* 0x040fe20000410000 */
[----:B------:R-:W-:Y:S01]  /*1880*/  FADD.FTZ R6, R17, -R12 ;  /* 0x8000000c11067221 */ /* 0x000fe20000010000 */
[C---:B------:R-:W-:Y:S01]  /*1890*/  FADD.FTZ R10, -R12.reuse, R7 ;  /* 0x000000070c0a7221 */ /* 0x040fe20000010100 */
[----:B------:R-:W-:Y:S01]  /*18a0*/  FADD.FTZ R16, -R12, R11 ;  /* 0x0000000b0c107221 */ /* 0x000fe20000010100 */
[----:B------:R-:W-:-:S05]  /*18b0*/  FFMA.FTZ R13, R13, UR6, -R14 ;  /* 0x000000060d0d7c23 */ /* 0x000fca000801080e */
[----:B------:R-:W-:-:S13]  /*18c0*/  FSETP.GTU.FTZ.AND P1, PT, R13, RZ, PT ;  /* 0x000000ff0d00720b */ /* 0x000fda0003f3c000 */
[----:B------:R-:W1:Y:S02]  /*18d0*/  @P1 LDC R14, c[0x0][0x238] ;  /* 0x00008e00ff0e1b82 */ /* 0x000e640000000800 */
[----:B-1----:R-:W-:Y:S01]  /*18e0*/  @P1 FADD.FTZ R13, R13, R14 ;  /* 0x0000000e0d0d1221 */ /* 0x002fe20000010000 */
[----:B------:R-:W-:-:S03]  /*18f0*/  FADD.FTZ R14, R15, -R12 ;  /* 0x8000000c0f0e7221 */ /* 0x000fc60000010000 */
[----:B------:R-:W1:Y:S01]  /*1900*/  @P1 MUFU.RSQ R3, R13 ;  /* 0x0000000d00031308 */ /* 0x000e620000001400 */
[----:B------:R-:W-:Y:S01]  /*1910*/  ISETP.NE.AND P1, PT, RZ, UR10, PT ;  /* 0x0000000aff007c0c */ /* 0x000fe2000bf25270 */
[-C--:B-1----:R-:W-:Y:S01]  /*1920*/  FMUL.FTZ R11, R6, R3.reuse ;  /* 0x00000003060b7220 */ /* 0x082fe20000410000 */
[-C--:B------:R-:W-:Y:S01]  /*1930*/  FMUL.FTZ R7, R14, R3.reuse ;  /* 0x000000030e077220 */ /* 0x080fe20000410000 */
[-C--:B------:R-:W-:Y:S01]  /*1940*/  FMUL.FTZ R12, R10, R3.reuse ;  /* 0x000000030a0c7220 */ /* 0x080fe20000410000 */
[----:B------:R-:W-:Y:S01]  /*1950*/  FMUL.FTZ R16, R16, R3 ;  /* 0x0000000310107220 */ /* 0x000fe20000410000 */
[----:B------:R-:W-:Y:S01]  /*1960*/  IADD3 R10, R22, 0x20, RZ ;  /* 0x00000020160a7810 */ /* 0x000fe20007ffe0ff */
[C-C-:B--2---:R-:W-:Y:S01]  /*1970*/  FFMA.FTZ R11, R8.reuse, R11, R4.reuse ;  /* 0x0000000b080b7223 */ /* 0x144fe20000010004 */
[----:B------:R-:W-:Y:S01]  /*1980*/  FFMA.FTZ R8, R8, R7, R4 ;  /* 0x0000000708087223 */ /* 0x000fe20000010004 */
[C-C-:B------:R-:W-:Y:S01]  /*1990*/  FFMA.FTZ R3, R9.reuse, R16, R5.reuse ;  /* 0x0000001009037223 */ /* 0x140fe20000010005 */
[----:B------:R-:W-:-:S04]  /*19a0*/  FFMA.FTZ R12, R9, R12, R5 ;  /* 0x0000000c090c7223 */ /* 0x000fc80000010005 */
[----:B------:R-:W-:Y:S05]  /*19b0*/  @!P1 BRA `(.L_x_2026) ;  /* 0x0000000000289947 */ /* 0x000fea0003800000 */
        /* <DEDUP_REMOVED lines=8> */
[----:B-1----:R-:W-:Y:S01]  /*1a40*/  FMUL.FTZ R12, R12, R9 ;  /* 0x000000090c0c7220 */ /* 0x002fe20000410000 */
[----:B--2---:R-:W-:-:S07]  /*1a50*/  FMUL.FTZ R11, R11, R6 ;  /* 0x000000060b0b7220 */ /* 0x004fce0000410000 */
.L_x_2026:
[----:B------:R-:W-:Y:S04]  /*1a60*/  BSSY B0, `(.L_x_2027) ;  /* 0x000000f000007945 */ /* 0x000fe80003800000 */
[----:B------:R-:W-:Y:S05]  /*1a70*/  @!P0 BRA `(.L_x_2028) ;  /* 0x0000000000348947 */ /* 0x000fea0003800000 */
[----:B------:R-:W-:Y:S01]  /*1a80*/  SHF.R.S32.HI R7, RZ, 0x1f, R22 ;  /* 0x0000001fff077819 */ /* 0x000fe20000011416 */
[----:B------:R-:W-:Y:S01]  /*1a90*/  ULDC.64 UR12, c[0x0][0x270] ;  /* 0x00009c00000c7ab9 */ /* 0x000fe20000000a00 */
[----:B------:R-:W-:Y:S02]  /*1aa0*/  MOV R4, R26 ;  /* 0x0000001a00047202 */ /* 0x000fe40000000f00 */
[----:B------:R-:W-:Y:S01]  /*1ab0*/  MOV R5, R29 ;  /* 0x0000001d00057202 */ /* 0x000fe20000000f00 */
[----:B------:R-:W-:Y:S01]  /*1ac0*/  IMAD R7, R7, UR12, RZ ;  /* 0x0000000c07077c24 */ /* 0x000fe2000f8e02ff */
[----:B------:R-:W-:Y:S01]  /*1ad0*/  F2FP.BF16.F32.PACK_AB R11, R12, R11 ;  /* 0x0000000b0c0b723e */ /* 0x000fe200000010ff */
[----:B------:R-:W-:-:S04]  /*1ae0*/  IMAD.WIDE.U32 R4, R22, UR12, R4 ;  /* 0x0000000c16047c25 */ /* 0x000fc8000f8e0004 */
[----:B------:R-:W-:Y:S01]  /*1af0*/  IMAD R7, R22, UR13, R7 ;  /* 0x0000000d16077c24 */ /* 0x000fe2000f8e0207 */
[----:B------:R-:W-:Y:S02]  /*1b00*/  ULDC.64 UR12, c[0x0][0x210] ;  /* 0x00008400000c7ab9 */ /* 0x000fe40000000a00 */
[----:B------:R-:W-:Y:S02]  /*1b10*/  LEA R6, P2, R4, UR12, 0x1 ;  /* 0x0000000c04067c11 */ /* 0x000fe4000f8408ff */
[----:B------:R-:W-:-:S04]  /*1b20*/  IADD3 R7, R5, R7, RZ ;  /* 0x0000000705077210 */ /* 0x000fc80007ffe0ff */
[----:B------:R-:W-:-:S05]  /*1b30*/  LEA.HI.X R7, R4, UR13, R7, 0x1, P2 ;  /* 0x0000000d04077c11 */ /* 0x000fca00090f0c07 */
[----:B------:R1:W-:Y:S02]  /*1b40*/  STG.E desc[UR8][R6.64], R11 ;  /* 0x0000000b06007986 */ /* 0x0003e4000c101908 */
.L_x_2028:
[----:B------:R-:W-:Y:S05]  /*1b50*/  BSYNC B0 ;  /* 0x0000000000007941 */ /* 0x000fea0003800000 */
.L_x_2027:
[----:B------:R-:W-:Y:S05]  /*1b60*/  @!P1 BRA `(.L_x_2029) ;  /* 0x0000000000289947 */ /* 0x000fea0003800000 */
[----:B------:R-:W-:Y:S01]  /*1b70*/  FMUL.FTZ R4, R8, -1.4426950216293334961 ;  /* 0xbfb8aa3b08047820 */ /* 0x000fe20000410000 */
[----:B-1----:R-:W-:-:S05]  /*1b80*/  FMUL.FTZ R6, R3, -1.4426950216293334961 ;  /* 0xbfb8aa3b03067820 */ /* 0x002fca0000410000 */
        /* <DEDUP_REMOVED lines=8> */
.L_x_2029:
[----:B------:R-:W-:Y:S01]  /*1c10*/  ULDC.64 UR12, c[0x0][0x278] ;  /* 0x00009e00000c7ab9 */ /* 0x000fe20000000a00 */
[----:B-1----:R-:W-:Y:S01]  /*1c20*/  SHF.R.S32.HI R7, RZ, 0x1f, R10 ;  /* 0x0000001fff077819 */ /* 0x002fe2000001140a */
[----:B------:R-:W-:Y:S01]  /*1c30*/  BSSY B0, `(.L_x_2030) ;  /* 0x0000011000007945 */ /* 0x000fe20003800000 */
[----:B------:R-:W-:-:S04]  /*1c40*/  ISETP.GE.U32.AND P1, PT, R10, UR12, PT ;  /* 0x0000000c0a007c0c */ /* 0x000fc8000bf26070 */
[----:B------:R-:W-:-:S04]  /*1c50*/  ISETP.GE.AND.EX P1, PT, R7, UR13, PT, P1 ;  /* 0x0000000d07007c0c */ /* 0x000fc8000bf26310 */
[----:B------:R-:W-:-:S13]  /*1c60*/  ISETP.GT.U32.OR P1, PT, R0, 0x27f, P1 ;  /* 0x0000027f0000780c */ /* 0x000fda0000f24470 */
[----:B------:R-:W-:Y:S05]  /*1c70*/  @P1 BRA `(.L_x_2031) ;  /* 0x0000000000301947 */ /* 0x000fea0003800000 */
[----:B------:R-:W-:Y:S01]  /*1c80*/  ULDC.64 UR12, c[0x0][0x270] ;  /* 0x00009c00000c7ab9 */ /* 0x000fe20000000a00 */
[----:B------:R-:W-:Y:S01]  /*1c90*/  MOV R4, R26 ;  /* 0x0000001a00047202 */ /* 0x000fe20000000f00 */
[----:B------:R-:W-:Y:S01]  /*1ca0*/  IMAD R7, R7, UR12, RZ ;  /* 0x0000000c07077c24 */ /* 0x000fe2000f8e02ff */
[----:B------:R-:W-:Y:S02]  /*1cb0*/  MOV R5, R29 ;  /* 0x0000001d00057202 */ /* 0x000fe40000000f00 */
[----:B------:R-:W-:Y:S01]  /*1cc0*/  F2FP.BF16.F32.PACK_AB R3, R3, R8 ;  /* 0x000000080303723e */ /* 0x000fe200000010ff */
[C---:B------:R-:W-:Y:S02]  /*1cd0*/  IMAD R7, R10.reuse, UR13, R7 ;  /* 0x0000000d0a077c24 */ /* 0x040fe4000f8e0207 */
[----:B------:R-:W-:Y:S01]  /*1ce0*/  IMAD.WIDE.U32 R4, R10, UR12, R4 ;  /* 0x0000000c0a047c25 */ /* 0x000fe2000f8e0004 */
[----:B------:R-:W-:Y:S02]  /*1cf0*/  ULDC.64 UR12, c[0x0][0x210] ;  /* 0x00008400000c7ab9 */ /* 0x000fe40000000a00 */
[----:B------:R-:W-:-:S02]  /*1d00*/  LEA R6, P1, R4, UR12, 0x1 ;  /* 0x0000000c04067c11 */ /* 0x000fc4000f8208ff */
[----:B------:R-:W-:-:S04]  /*1d10*/  IADD3 R7, R5, R7, RZ ;  /* 0x0000000705077210 */ /* 0x000fc80007ffe0ff */
[----:B------:R-:W-:-:S05]  /*1d20*/  LEA.HI.X R7, R4, UR13, R7, 0x1, P1 ;  /* 0x0000000d04077c11 */ /* 0x000fca00088f0c07 */
[----:B------:R1:W-:Y:S02]  /*1d30*/  STG.E desc[UR8][R6.64], R3 ;  /* 0x0000000306007986 */ /* 0x0003e4000c101908 */
.L_x_2031:
[----:B------:R-:W-:Y:S05]  /*1d40*/  BSYNC B0 ;  /* 0x0000000000007941 */ /* 0x000fea0003800000 */
.L_x_2030:
[----:B------:R-:W2:Y:S01]  /*1d50*/  LDC R4, c[0x0][0x10] ;  /* 0x00000400ff047b82 */ /* 0x000ea20000000800 */
[----:B------:R-:W-:Y:S02]  /*1d60*/  IADD3 R18, R18, 0x1, RZ ;  /* 0x0000000112127810 */ /* 0x000fe40007ffe0ff */
[----:B--2---:R-:W-:-:S04]  /*1d70*/  IADD3 R23, R4, R23, RZ ;  /* 0x0000001704177210 */ /* 0x004fc80007ffe0ff */
[----:B------:R-:W-:-:S13]  /*1d80*/  ISETP.GE.AND P1, PT, R23, UR4, PT ;  /* 0x0000000417007c0c */ /* 0x000fda000bf26270 */
[----:B------:R-:W-:Y:S05]  /*1d90*/  @!P1 BRA `(.L_x_2032) ;  /* 0xffffffe400149947 */ /* 0x000fea000383ffff */
[----:B------:R-:W-:Y:S05]  /*1da0*/  EXIT ;  /* 0x000000000000794d */ /* 0x000fea0003800000 */
.L_x_2033:
        /* <DEDUP_REMOVED lines=13> */
.L_x_3260:


//--------------------- .text._Z35group_norm_nhwc_fwd_one_pass_kernelI11Bf16IOFp32WLi128ELi40ELi640EEv26Group_norm_nhwc_fwd_params --------------------------
	.section	.text._Z35group_norm_nhwc_fwd_one_pass_kernelI11Bf16IOFp32WLi128ELi40ELi640EEv26Group_norm_nhwc_fwd_params,"ax",@progbits
	.align	128
        .global         _Z35group_norm_nhwc_fwd_one_pass_kernelI11Bf16IOFp32WLi128ELi40ELi640EEv26Group_norm_nhwc_fwd_params
        .type           _Z35group_norm_nhwc_fwd_one_pass_kernelI11Bf16IOFp32WLi128ELi40ELi640EEv26Group_norm_nhwc_fwd_params,@function
        .size           _Z35group_norm_nhwc_fwd_one_pass_kernelI11Bf16IOFp32WLi128ELi40ELi640EEv26Group_norm_nhwc_fwd_params,(.L_x_3261 - _Z35group_norm_nhwc_fwd_one_pass_kernelI11Bf16IOFp32WLi128ELi40ELi640EEv26Group_norm_nhwc_fwd_params)
        .other          _Z35group_norm_nhwc_fwd_one_pass_kernelI11Bf16IOFp32WLi128ELi40ELi640EEv26Group_norm_nhwc_fwd_params,@"STO_CUDA_ENTRY STV_DEFAULT"
_Z35group_norm_nhwc_fwd_one_pass_kernelI11Bf16IOFp32WLi128ELi40ELi640EEv26Group_norm_nhwc_fwd_params:
.text._Z35group_norm_nhwc_fwd_one_pass_kernelI11Bf16IOFp32WLi128ELi40ELi640EEv26Group_norm_nhwc_fwd_params:
        /* <DEDUP_REMOVED lines=11> */
[----:B------:R-:W1:Y:S01]  /*00b0*/  S2R R4, SR_LANEID ;  /* 0x0000000000047919 */ /* 0x000e620000000000 */
[----:B------:R-:W-:Y:S01]  /*00c0*/  HFMA2.MMA R32, -RZ, RZ, 0, 0 ;  /* 0x00000000ff207435 */ /* 0x000fe200000001ff */
[----:B------:R-:W-:-:S03]  /*00d0*/  ULDC.U8 UR10, c[0x0][0x28c] ;  /* 0x0000a300000a7ab9 */ /* 0x000fc60000000000 */
[----:B------:R-:W2:Y:S08]  /*00e0*/  LDC R0, c[0x0][0x294] ;  /* 0x0000a500ff007b82 */ /* 0x000eb00000000800 */
[----:B------:R-:W3:Y:S01]  /*00f0*/  S2UR UR6, SR_CgaCtaId ;  /* 0x00000000000679c3 */ /* 0x000ee20000008800 */
[----:B0-----:R-:W-:-:S05]  /*0100*/  IMAD.WIDE.U32 R2, R6, -0x33333333, RZ ;  /* 0xcccccccd06027825 */ /* 0x001fca00078e00ff */
[----:B------:R-:W-:Y:S02]  /*0110*/  SHF.R.U32.HI R39, RZ, 0x4, R3 ;  /* 0x00000004ff277819 */ /* 0x000fe40000011603 */
[--C-:B------:R-:W-:Y:S01]  /*0120*/  SHF.R.S32.HI R3, RZ, 0x1f, R6.reuse ;  /* 0x0000001fff037819 */ /* 0x100fe20000011406 */
[----:B---3--:R-:W-:Y:S02]  /*0130*/  ULEA UR5, UR6, UR5, 0x18 ;  /* 0x0000000506057291 */ /* 0x008fe4000f8ec03f */
[----:B--2---:R-:W-:Y:S01]  /*0140*/  IMAD R37, R0, UR7, R39 ;  /* 0x0000000700257c24 */ /* 0x004fe2000f8e0227 */
        /* <DEDUP_REMOVED lines=9> */
[----:B------:R-:W-:Y:S02]  /*01e0*/  LEA R33, R3, UR5, 0x3 ;  /* 0x0000000503217c11 */ /* 0x000fe4000f8e18ff */
[C---:B------:R-:W-:Y:S02]  /*01f0*/  IADD3 R36, R37.reuse, 0x20, RZ ;  /* 0x0000002025247810 */ /* 0x040fe40007ffe0ff */
[C---:B------:R-:W-:Y:S02]  /*0200*/  IADD3 R35, R37.reuse, 0x40, RZ ;  /* 0x0000004025237810 */ /* 0x040fe40007ffe0ff */
[----:B-1----:R-:W-:-:S07]  /*0210*/  IADD3 R34, R37, 0x60, RZ ;  /* 0x0000006025227810 */ /* 0x002fce0007ffe0ff */
.L_x_2055:
[----:B01----:R-:W0:Y:S01]  /*0220*/  LDC R11, c[0x0][0x288] ;  /* 0x0000a200ff0b7b82 */ /* 0x003e220000000800 */
[----:B------:R-:W-:Y:S01]  /*0230*/  ULDC.64 UR14, c[0x0][0x278] ;  /* 0x00009e00000e7ab9 */ /* 0x000fe20000000a00 */
[----:B------:R-:W-:Y:S01]  /*0240*/  SHF.R.S32.HI R13, RZ, 0x1f, R39 ;  /* 0x0000001fff0d7819 */ /* 0x000fe20000011427 */
[----:B------:R-:W-:Y:S01]  /*0250*/  ULDC.64 UR12, c[0x0][0x280] ;  /* 0x0000a000000c7ab9 */ /* 0x000fe20000000a00 */
[----:B------:R-:W-:-:S04]  /*0260*/  CS2R R30, SRZ ;  /* 0x00000000001e7805 */ /* 0x000fc8000001ff00 */
[----:B------:R-:W1:Y:S01]  /*0270*/  @P0 LDC.64 R22, c[0x0][0x270] ;  /* 0x00009c00ff160b82 */ /* 0x000e620000000a00 */
[----:B0-----:R-:W-:-:S04]  /*0280*/  IABS R5, R11 ;  /* 0x0000000b00057213 */ /* 0x001fc80000000000 */
[----:B------:R-:W0:Y:S08]  /*0290*/  I2F.RP R0, R5 ;  /* 0x0000000500007306 */ /* 0x000e300000209400 */
[----:B0-----:R-:W0:Y:S02]  /*02a0*/  MUFU.RCP R0, R0 ;  /* 0x0000000000007308 */ /* 0x001e240000001000 */
[----:B0-----:R-:W-:-:S06]  /*02b0*/  IADD3 R2, R0, 0xffffffe, RZ ;  /* 0x0ffffffe00027810 */ /* 0x001fcc0007ffe0ff */
[----:B--2---:R0:W2:Y:S02]  /*02c0*/  F2I.FTZ.U32.TRUNC.NTZ R3, R2 ;  /* 0x0000000200037305 */ /* 0x0040a4000021f000 */
[----:B0-----:R-:W-:Y:S02]  /*02d0*/  MOV R2, RZ ;  /* 0x000000ff00027202 */ /* 0x001fe40000000f00 */
[----:B--2---:R-:W-:-:S05]  /*02e0*/  IADD3 R8, RZ, -R3, RZ ;  /* 0x80000003ff087210 */ /* 0x004fca0007ffe0ff */
[----:B------:R-:W-:Y:S01]  /*02f0*/  IMAD R7, R8, R5, RZ ;  /* 0x0000000508077224 */ /* 0x000fe200078e02ff */
[----:B------:R-:W-:-:S03]  /*0300*/  IABS R8, R38 ;  /* 0x0000002600087213 */ /* 0x000fc60000000000 */
[----:B------:R-:W-:Y:S01]  /*0310*/  IMAD.HI.U32 R3, R3, R7, R2 ;  /* 0x0000000703037227 */ /* 0x000fe200078e0002 */
[----:B------:R-:W-:-:S05]  /*0320*/  SHF.R.S32.HI R7, RZ, 0x1f, R36 ;  /* 0x0000001fff077819 */ /* 0x000fca0000011424 */
        /* <DEDUP_REMOVED lines=9> */
[----:B------:R-:W-:-:S02]  /*03c0*/  ISETP.GE.AND P3, PT, R0, RZ, PT ;  /* 0x000000ff0000720c */ /* 0x000fc40003f66270 */
[----:B------:R-:W-:-:S05]  /*03d0*/  SHF.R.S32.HI R5, RZ, 0x1f, R35 ;  /* 0x0000001fff057819 */ /* 0x000fca0000011423 */
[----:B------:R-:W-:Y:S02]  /*03e0*/  @P1 IADD3 R3, R3, 0x1, RZ ;  /* 0x0000000103031810 */ /* 0x000fe40007ffe0ff */
[----:B------:R-:W-:Y:S02]  /*03f0*/  ISETP.GE.U32.AND P1, PT, R36, UR14, PT ;  /* 0x0000000e24007c0c */ /* 0x000fe4000bf26070 */
[----:B------:R-:W-:Y:S02]  /*0400*/  MOV R9, R3 ;  /* 0x0000000300097202 */ /* 0x000fe40000000f00 */
[----:B------:R-:W-:Y:S02]  /*0410*/  ISETP.GE.AND.EX P1, PT, R7, UR15, PT, P1 ;  /* 0x0000000f07007c0c */ /* 0x000fe4000bf26310 */
[----:B------:R-:W-:Y:S02]  /*0420*/  @!P3 IADD3 R9, -R9, RZ, RZ ;  /* 0x000000ff0909b210 */ /* 0x000fe40007ffe1ff */
[----:B------:R-:W-:-:S02]  /*0430*/  @!P2 LOP3.LUT R9, RZ, R11, RZ, 0x33, !PT ;  /* 0x0000000bff09a212 */ /* 0x000fc400078e33ff */
[----:B------:R-:W-:Y:S02]  /*0440*/  ISETP.GE.U32.AND P2, PT, R35, UR14, PT ;  /* 0x0000000e23007c0c */ /* 0x000fe4000bf46070 */
[----:B------:R-:W-:Y:S02]  /*0450*/  IADD3 R3, -R9, RZ, RZ ;  /* 0x000000ff09037210 */ /* 0x000fe40007ffe1ff */
[C---:B------:R-:W-:Y:S02]  /*0460*/  ISETP.GT.U32.OR P1, PT, R6.reuse, 0x27f, P1 ;  /* 0x0000027f0600780c */ /* 0x040fe40000f24470 */
[----:B------:R-:W-:Y:S01]  /*0470*/  ISETP.GE.AND.EX P2, PT, R5, UR15, PT, P2 ;  /* 0x0000000f05007c0c */ /* 0x000fe2000bf46320 */
[----:B------:R-:W-:Y:S01]  /*0480*/  IMAD R2, R11, R3, R38 ;  /* 0x000000030b027224 */ /* 0x000fe200078e0226 */
[----:B------:R-:W-:Y:S01]  /*0490*/  SHF.R.S32.HI R0, RZ, 0x1f, R9 ;  /* 0x0000001fff007819 */ /* 0x000fe20000011409 */
[----:B------:R-:W0:Y:S01]  /*04a0*/  @P0 LDC.64 R10, c[0x0][0x220] ;  /* 0x00008800ff0a0b82 */ /* 0x000e220000000a00 */
[----:B------:R-:W-:Y:S01]  /*04b0*/  ISETP.GT.U32.OR P2, PT, R6, 0x27f, P2 ;  /* 0x0000027f0600780c */ /* 0x000fe20001744470 */
[----:B------:R-:W-:Y:S01]  /*04c0*/  IMAD R2, R2, 0x28, RZ ;  /* 0x0000002802027824 */ /* 0x000fe200078e02ff */
[----:B------:R-:W-:Y:S01]  /*04d0*/  SHF.R.S32.HI R3, RZ, 0x1f, R34 ;  /* 0x0000001fff037819 */ /* 0x000fe20000011422 */
[----:B------:R-:W-:Y:S01]  /*04e0*/  IMAD R0, R0, UR12, RZ ;  /* 0x0000000c00007c24 */ /* 0x000fe2000f8e02ff */
[----:B------:R-:W-:-:S02]  /*04f0*/  ISETP.GE.U32.AND P3, PT, R34, UR14, PT ;  /* 0x0000000e22007c0c */ /* 0x000fc4000bf66070 */
[----:B------:R-:W-:Y:S01]  /*0500*/  IADD3 R40, P4, R39, R2, RZ ;  /* 0x0000000227287210 */ /* 0x000fe20007f9e0ff */
[----:B------:R-:W2:Y:S01]  /*0510*/  @!P1 LDC.64 R18, c[0x0][0x270] ;  /* 0x00009c00ff129b82 */ /* 0x000ea20000000a00 */
[----:B------:R-:W-:Y:S01]  /*0520*/  ISETP.GE.AND.EX P3, PT, R3, UR15, PT, P3 ;  /* 0x0000000f03007c0c */ /* 0x000fe2000bf66330 */
[----:B------:R-:W-:Y:S01]  /*0530*/  IMAD R43, R9, UR13, R0 ;  /* 0x0000000d092b7c24 */ /* 0x000fe2000f8e0200 */
[----:B------:R-:W-:Y:S01]  /*0540*/  LEA.HI.X.SX32 R41, R2, R13, 0x1, P4 ;  /* 0x0000000d02297211 */ /* 0x000fe200020f0eff */
[----:B-1----:R-:W-:Y:S01]  /*0550*/  @P0 IMAD R0, R29, R22, RZ ;  /* 0x000000161d000224 */ /* 0x002fe200078e02ff */
[----:B------:R-:W-:Y:S01]  /*0560*/  ISETP.GT.U32.OR P3, PT, R6, 0x27f, P3 ;  /* 0x0000027f0600780c */ /* 0x000fe20001f64470 */
[----:B------:R-:W-:Y:S02]  /*0570*/  IMAD.WIDE.U32 R40, R9, UR12, R40 ;  /* 0x0000000c09287c25 */ /* 0x000fe4000f8e0028 */
[----:B------:R-:W1:Y:S02]  /*0580*/  @!P2 LDC.64 R14, c[0x0][0x270] ;  /* 0x00009c00ff0eab82 */ /* 0x000e640000000a00 */
[----:B------:R-:W-:Y:S01]  /*0590*/  @P0 IMAD R21, R37, R23, R0 ;  /* 0x0000001725150224 */ /* 0x000fe200078e0200 */
[----:B------:R-:W-:-:S02]  /*05a0*/  IADD3 R43, R41, R43, RZ ;  /* 0x0000002b292b7210 */ /* 0x000fc40007ffe0ff */
[----:B------:R-:W-:-:S03]  /*05b0*/  @P0 MOV R42, R40 ;  /* 0x00000028002a0202 */ /* 0x000fc60000000f00 */
[----:B------:R-:W3:Y:S02]  /*05c0*/  @!P1 LDC.64 R16, c[0x0][0x220] ;  /* 0x00008800ff109b82 */ /* 0x000ee40000000a00 */
[----:B------:R-:W-:-:S06]  /*05d0*/  @P0 IMAD.WIDE.U32 R22, R37, R22, R42 ;  /* 0x0000001625160225 */ /* 0x000fcc00078e002a */
[----:B------:R-:W4:Y:S01]  /*05e0*/  @!P2 LDC.64 R12, c[0x0][0x220] ;  /* 0x00008800ff0cab82 */ /* 0x000f220000000a00 */
[----:B------:R-:W-:Y:S02]  /*05f0*/  @P0 IADD3 R0, R23, R21, RZ ;  /* 0x0000001517000210 */ /* 0x000fe40007ffe0ff */
[C---:B0-----:R-:W-:Y:S01]  /*0600*/  @P0 LEA R20, P4, R22.reuse, R10, 0x1 ;  /* 0x0000000a16140211 */ /* 0x041fe200078808ff */
[----:B--2---:R-:W-:Y:S01]  /*0610*/  @!P1 IMAD R10, R7, R18, RZ ;  /* 0x00000012070a9224 */ /* 0x004fe200078e02ff */
[----:B------:R-:W-:Y:S02]  /*0620*/  @!P1 MOV R23, R43 ;  /* 0x0000002b00179202 */ /* 0x000fe40000000f00 */
[----:B------:R-:W-:Y:S01]  /*0630*/  @P0 LEA.HI.X R21, R22, R11, R0, 0x1, P4 ;  /* 0x0000000b16150211 */ /* 0x000fe200020f0c00 */
[----:B------:R-:W0:Y:S01]  /*0640*/  @!P3 LDC.64 R8, c[0x0][0x270] ;  /* 0x00009c00ff08bb82 */ /* 0x000e220000000a00 */
[----:B------:R-:W-:Y:S01]  /*0650*/  @!P1 MOV R22, R40 ;  /* 0x0000002800169202 */ /* 0x000fe20000000f00 */
[C---:B------:R-:W-:Y:S01]  /*0660*/  @!P1 IMAD R25, R36.reuse, R19, R10 ;  /* 0x0000001324199224 */ /* 0x040fe200078e020a */
[----:B------:R-:W-:Y:S01]  /*0670*/  @!P2 MOV R19, R43 ;  /* 0x0000002b0013a202 */ /* 0x000fe20000000f00 */
[----:B-1----:R-:W-:Y:S01]  /*0680*/  @!P2 IMAD R0, R5, R14, RZ ;  /* 0x0000000e0500a224 */ /* 0x002fe200078e02ff */
[----:B------:R-:W2:Y:S01]  /*0690*/  @P0 LDG.E R31, desc[UR8][R20.64] ;  /* 0x00000008141f0981 */ /* 0x000ea2000c1e1900 */
[----:B------:R-:W-:Y:S01]  /*06a0*/  @!P1 IMAD.WIDE.U32 R22, R36, R18, R22 ;  /* 0x0000001224169225 */ /* 0x000fe200078e0016 */
[----:B------:R-:W-:Y:S01]  /*06b0*/  @!P2 MOV R18, R40 ;  /* 0x000000280012a202 */ /* 0x000fe20000000f00 */
[----:B------:R-:W1:Y:S02]  /*06c0*/  @!P3 LDC.64 R10, c[0x0][0x220] ;  /* 0x00008800ff0abb82 */ /* 0x000e640000000a00 */
[----:B------:R-:W-:Y:S01]  /*06d0*/  @!P2 IMAD R15, R35, R15, R0 ;  /* 0x0000000f230fa224 */ /* 0x000fe200078e0200 */
[----:B------:R-:W-:Y:S01]  /*06e0*/  @!P1 IADD3 R0, R23, R25, RZ ;  /* 0x0000001917009210 */ /* 0x000fe20007ffe0ff */
[----:B------:R-:W-:Y:S01]  /*06f0*/  @!P2 IMAD.WIDE.U32 R18, R35, R14, R18 ;  /* 0x0000000e2312a225 */ /* 0x000fe200078e0012 */
[----:B---3--:R-:W-:-:S04]  /*0700*/  @!P1 LEA R16, P4, R22, R16, 0x1 ;  /* 0x0000001016109211 */ /* 0x008fc800078808ff */
[----:B------:R-:W-:Y:S02]  /*0710*/  @!P1 LEA.HI.X R17, R22, R17, R0, 0x1, P4 ;  /* 0x0000001116119211 */ /* 0x000fe400020f0c00 */
[----:B------:R-:W-:Y:S02]  /*0720*/  @!P2 IADD3 R14, R19, R15, RZ ;  /* 0x0000000f130ea210 */ /* 0x000fe40007ffe0ff */
[C---:B----4-:R-:W-:Y:S01]  /*0730*/  @!P2 LEA R12, P4, R18.reuse, R12, 0x1 ;  /* 0x0000000c120ca211 */ /* 0x050fe200078808ff */
[----:B0-----:R-:W-:Y:S01]  /*0740*/  @!P3 IMAD R15, R3, R8, RZ ;  /* 0x00000008030fb224 */ /* 0x001fe200078e02ff */
[----:B------:R-:W-:Y:S02]  /*0750*/  MOV R0, RZ ;  /* 0x000000ff00007202 */ /* 0x000fe40000000f00 */
[----:B------:R-:W-:Y:S01]  /*0760*/  @!P2 LEA.HI.X R13, R18, R13, R14, 0x1, P4 ;  /* 0x0000000d120da211 */ /* 0x000fe200020f0c0e */
[----:B------:R-:W-:Y:S01]  /*0770*/  @!P3 IMAD R9, R34, R9, R15 ;  /* 0x000000092209b224 */ /* 0x000fe200078e020f */
[----:B------:R-:W-:-:S02]  /*0780*/  @!P3 MOV R14, R40 ;  /* 0x00000028000eb202 */ /* 0x000fc40000000f00 */
[----:B------:R-:W-:Y:S01]  /*0790*/  @!P3 MOV R15, R43 ;  /* 0x0000002b000fb202 */ /* 0x000fe20000000f00 */
[----:B------:R-:W3:Y:S02]  /*07a0*/  @!P1 LDG.E R0, desc[UR8][R16.64] ;  /* 0x0000000810009981 */ /* 0x000ee4000c1e1900 */
[----:B------:R-:W-:Y:S01]  /*07b0*/  @!P3 IMAD.WIDE.U32 R14, R34, R8, R14 ;  /* 0x00000008220eb225 */ /* 0x000fe200078e000e */
[----:B------:R-:W-:Y:S01]  /*07c0*/  MOV R28, RZ ;  /* 0x000000ff001c7202 */ /* 0x000fe20000000f00 */
[----:B------:R0:W4:Y:S03]  /*07d0*/  @!P2 LDG.E R30, desc[UR8][R12.64] ;  /* 0x000000080c1ea981 */ /* 0x000126000c1e1900 */
[----:B------:R-:W-:Y:S02]  /*07e0*/  @!P3 IADD3 R8, R15, R9, RZ ;  /* 0x000000090f08b210 */ /* 0x000fe40007ffe0ff */
[----:B-1----:R-:W-:-:S04]  /*07f0*/  @!P3 LEA R10, P1, R14, R10, 0x1 ;  /* 0x0000000a0e0ab211 */ /* 0x002fc800078208ff */
[----:B------:R-:W-:-:S05]  /*0800*/  @!P3 LEA.HI.X R11, R14, R11, R8, 0x1, P1 ;  /* 0x0000000b0e0bb211 */ /* 0x000fca00008f0c08 */
[----:B------:R1:W5:Y:S01]  /*0810*/  @!P3 LDG.E R28, desc[UR8][R10.64] ;  /* 0x000000080a1cb981 */ /* 0x000362000c1e1900 */
[C---:B------:R-:W-:Y:S02]  /*0820*/  ISETP.GT.AND P1, PT, R4.reuse, 0x1e, PT ;  /* 0x0000001e0400780c */ /* 0x040fe40003f24270 */
[----:B------:R-:W-:Y:S02]  /*0830*/  ISETP.NE.AND P3, PT, R4, RZ, PT ;  /* 0x000000ff0400720c */ /* 0x000fe40003f65270 */
[----:B------:R-:W-:Y:S01]  /*0840*/  ISETP.NE.AND P2, PT, R6, RZ, PT ;  /* 0x000000ff0600720c */ /* 0x000fe20003f45270 */
[----:B------:R-:W-:Y:S01]  /*0850*/  BSSY B0, `(.L_x_2034) ;  /* 0x0000070000007945 */ /* 0x000fe20003800000 */
[----:B--2---:R-:W-:Y:S02]  /*0860*/  PRMT R8, R31, 0x7632, R8 ;  /* 0x000076321f087816 */ /* 0x004fe40000000008 */
[----:B---3--:R-:W-:-:S04]  /*0870*/  PRMT R9, R0, 0x7632, R9 ;  /* 0x0000763200097816 */ /* 0x008fc80000000009 */
[----:B------:R-:W-:Y:S02]  /*0880*/  SHF.L.U32 R15, R9, 0x10, RZ ;  /* 0x00000010090f7819 */ /* 0x000fe400000006ff */
[----:B------:R-:W-:Y:S02]  /*0890*/  SHF.L.U32 R9, R8, 0x10, RZ ;  /* 0x0000001008097819 */ /* 0x000fe400000006ff */
[----:B------:R-:W-:Y:S02]  /*08a0*/  SHF.L.U32 R8, R31, 0x10, RZ ;  /* 0x000000101f087819 */ /* 0x000fe400000006ff */
[----:B------:R-:W-:Y:S01]  /*08b0*/  SHF.L.U32 R14, R0, 0x10, RZ ;  /* 0x00000010000e7819 */ /* 0x000fe200000006ff */
[----:B0-----:R-:W-:Y:S01]  /*08c0*/  FMUL.FTZ R13, R9, R9 ;  /* 0x00000009090d7220 */ /* 0x001fe20000410000 */
[----:B----4-:R-:W-:Y:S01]  /*08d0*/  PRMT R16, R30, 0x7632, R16 ;  /* 0x000076321e107816 */ /* 0x010fe20000000010 */
[----:B------:R-:W-:Y:S01]  /*08e0*/  FADD.FTZ R9, R8, R9 ;  /* 0x0000000908097221 */ /* 0x000fe20000010000 */
[----:B------:R-:W-:Y:S01]  /*08f0*/  FMUL.FTZ R17, R15, R15 ;  /* 0x0000000f0f117220 */ /* 0x000fe20000410000 */
[----:B------:R-:W-:Y:S01]  /*0900*/  FADD.FTZ R12, R14, R15 ;  /* 0x0000000f0e0c7221 */ /* 0x000fe20000010000 */
[----:B------:R-:W-:Y:S01]  /*0910*/  FFMA.FTZ R13, R8, R8, R13 ;  /* 0x00000008080d7223 */ /* 0x000fe2000001000d */
[----:B------:R-:W-:Y:S01]  /*0920*/  FADD.FTZ R9, RZ, R9 ;  /* 0x00000009ff097221 */ /* 0x000fe20000010000 */
[----:B-1----:R-:W-:-:S02]  /*0930*/  SHF.L.U32 R11, R16, 0x10, RZ ;  /* 0x00000010100b7819 */ /* 0x002fc400000006ff */
[----:B-----5:R-:W-:Y:S02]  /*0940*/  PRMT R10, R28, 0x7632, R10 ;  /* 0x000076321c0a7816 */ /* 0x020fe4000000000a */
[----:B------:R-:W-:Y:S01]  /*0950*/  SHF.L.U32 R8, R30, 0x10, RZ ;  /* 0x000000101e087819 */ /* 0x000fe200000006ff */
[----:B------:R-:W-:Y:S01]  /*0960*/  FADD.FTZ R9, R9, R12 ;  /* 0x0000000c09097221 */ /* 0x000fe20000010000 */
[----:B------:R-:W-:Y:S01]  /*0970*/  FFMA.FTZ R14, R14, R14, R17 ;  /* 0x0000000e0e0e7223 */ /* 0x000fe20000010011 */
[----:B------:R-:W-:Y:S01]  /*0980*/  FADD.FTZ R13, RZ, R13 ;  /* 0x0000000dff0d7221 */ /* 0x000fe20000010000 */
[----:B------:R-:W-:Y:S01]  /*0990*/  SHF.L.U32 R12, R10, 0x10, RZ ;  /* 0x000000100a0c7819 */ /* 0x000fe200000006ff */
[----:B------:R-:W-:Y:S01]  /*09a0*/  FMUL.FTZ R15, R11, R11 ;  /* 0x0000000b0b0f7220 */ /* 0x000fe20000410000 */
[----:B------:R-:W-:Y:S01]  /*09b0*/  FADD.FTZ R10, R8, R11 ;  /* 0x0000000b080a7221 */ /* 0x000fe20000010000 */
[----:B------:R-:W-:Y:S01]  /*09c0*/  SHF.L.U32 R11, R28, 0x10, RZ ;  /* 0x000000101c0b7819 */ /* 0x000fe200000006ff */
[----:B------:R-:W-:Y:S01]  /*09d0*/  FADD.FTZ R13, R13, R14 ;  /* 0x0000000e0d0d7221 */ /* 0x000fe20000010000 */
[----:B------:R-:W-:Y:S01]  /*09e0*/  FFMA.FTZ R8, R8, R8, R15 ;  /* 0x0000000808087223 */ /* 0x000fe2000001000f */
[----:B------:R-:W-:-:S02]  /*09f0*/  FMUL.FTZ R14, R12, R12 ;  /* 0x0000000c0c0e7220 */ /* 0x000fc40000410000 */
[----:B------:R-:W-:Y:S01]  /*0a00*/  FADD.FTZ R12, R11, R12 ;  /* 0x0000000c0b0c7221 */ /* 0x000fe20000010000 */
[----:B------:R-:W-:Y:S01]  /*0a10*/  FADD.FTZ R8, R13, R8 ;  /* 0x000000080d087221 */ /* 0x000fe20000010000 */
[----:B------:R-:W-:Y:S01]  /*0a20*/  FFMA.FTZ R11, R11, R11, R14 ;  /* 0x0000000b0b0b7223 */ /* 0x000fe2000001000e */
[----:B------:R-:W-:-:S03]  /*0a30*/  FADD.FTZ R9, R9, R10 ;  /* 0x0000000a09097221 */ /* 0x000fc60000010000 */
[----:B------:R-:W-:Y:S01]  /*0a40*/  FADD.FTZ R8, R8, R11 ;  /* 0x0000000b08087221 */ /* 0x000fe20000010000 */
[----:B------:R-:W-:-:S04]  /*0a50*/  FADD.FTZ R12, R9, R12 ;  /* 0x0000000c090c7221 */ /* 0x000fc80000010000 */
[----:B------:R-:W0:Y:S04]  /*0a60*/  SHFL.DOWN PT, R11, R8, 0x1, 0x1f ;  /* 0x08201f00080b7f89 */ /* 0x000e2800000e0000 */
[----:B------:R-:W1:Y:S01]  /*0a70*/  SHFL.DOWN PT, R9, R12, 0x1, 0x1f ;  /* 0x08201f000c097f89 */ /* 0x000e6200000e0000 */
[----:B0-----:R-:W-:Y:S01]  /*0a80*/  @!P1 FADD.FTZ R8, R8, R11 ;  /* 0x0000000b08089221 */ /* 0x001fe20000010000 */
[----:B-1----:R-:W-:-:S04]  /*0a90*/  @!P1 FADD.FTZ R12, R12, R9 ;  /* 0x000000090c0c9221 */ /* 0x002fc80000010000 */
[----:B------:R-:W0:Y:S04]  /*0aa0*/  SHFL.DOWN PT, R11, R8, 0x2, 0x1f ;  /* 0x08401f00080b7f89 */ /* 0x000e2800000e0000 */
[----:B------:R-:W1:Y:S01]  /*0ab0*/  SHFL.DOWN PT, R9, R12, 0x2, 0x1f ;  /* 0x08401f000c097f89 */ /* 0x000e6200000e0000 */
[----:B------:R-:W-:-:S13]  /*0ac0*/  ISETP.GT.AND P1, PT, R4, 0x1d, PT ;  /* 0x0000001d0400780c */ /* 0x000fda0003f24270 */
        /* <DEDUP_REMOVED lines=26> */
[----:B------:R-:W3:Y:S04]  /*0c70*/  LDS.128 R16, [UR5+0x40] ;  /* 0x00004005ff107984 */ /* 0x000ee80008000c00 */
[----:B------:R-:W4:Y:S01]  /*0c80*/  LDS.128 R8, [UR5+0x50] ;  /* 0x00005005ff087984 */ /* 0x000f220008000c00 */
[----:B-1----:R-:W-:Y:S01]  /*0c90*/  FADD.FTZ R45, R12, R20 ;  /* 0x000000140c2d7221 */ /* 0x002fe20000010000 */
[----:B------:R-:W-:-:S02]  /*0ca0*/  FADD.FTZ R20, R13, R21 ;  /* 0x000000150d147221 */ /* 0x000fc40000010000 */
[----:B0-----:R-:W0:Y:S01]  /*0cb0*/  LDS.128 R12, [UR5+0x60] ;  /* 0x00006005ff0c7984 */ /* 0x001e220008000c00 */
[----:B------:R-:W-:Y:S01]  /*0cc0*/  FADD.FTZ R45, R45, R22 ;  /* 0x000000162d2d7221 */ /* 0x000fe20000010000 */
[----:B------:R-:W-:-:S03]  /*0cd0*/  FADD.FTZ R20, R20, R23 ;  /* 0x0000001714147221 */ /* 0x000fc60000010000 */
        /* <DEDUP_REMOVED lines=15> */
[----:B0-----:R-:W-:Y:S01]  /*0dd0*/  FADD.FTZ R45, R45, R12 ;  /* 0x0000000c2d2d7221 */ /* 0x001fe20000010000 */
[----:B------:R-:W-:Y:S02]  /*0de0*/  FADD.FTZ R12, R24, R13 ;  /* 0x0000000d180c7221 */ /* 0x000fe40000010000 */
[----:B------:R-:W0:Y:S01]  /*0df0*/  LDS.128 R24, [UR5+0xa0] ;  /* 0x0000a005ff187984 */ /* 0x000e220008000c00 */
[----:B------:R-:W-:Y:S01]  /*0e00*/  FADD.FTZ R45, R45, R14 ;  /* 0x0000000e2d2d7221 */ /* 0x000fe20000010000 */
[----:B------:R-:W-:Y:S02]  /*0e10*/  FADD.FTZ R14, R12, R15 ;  /* 0x0000000f0c0e7221 */ /* 0x000fe40000010000 */
[----:B------:R-:W4:Y:S01]  /*0e20*/  LDS.64 R12, [UR5+0xb0] ;  /* 0x0000b005ff0c7984 */ /* 0x000f220008000a00 */
        /* <DEDUP_REMOVED lines=16> */
[----:B----4-:R-:W-:Y:S01]  /*0f30*/  FADD.FTZ R12, R45, R12 ;  /* 0x0000000c2d0c7221 */ /* 0x010fe20000010000 */
[----:B------:R-:W-:-:S07]  /*0f40*/  FADD.FTZ R13, R14, R13 ;  /* 0x0000000d0e0d7221 */ /* 0x000fce0000010000 */
.L_x_2035:
[----:B------:R-:W-:Y:S05]  /*0f50*/  BSYNC B0 ;  /* 0x0000000000007941 */ /* 0x000fea0003800000 */
.L_x_2034:
[----:B------:R-:W1:Y:S01]  /*0f60*/  LDC R23, c[0x0][0xc] ;  /* 0x00000300ff177b82 */ /* 0x000e620000000800 */
[----:B------:R-:W-:Y:S02]  /*0f70*/  PRMT R20, R0, 0x7632, R20 ;  /* 0x0000763200147816 */ /* 0x000fe40000000014 */
[----:B------:R-:W-:Y:S02]  /*0f80*/  PRMT R21, R31, 0x7632, R21 ;  /* 0x000076321f157816 */ /* 0x000fe40000000015 */
[----:B------:R-:W-:Y:S02]  /*0f90*/  PRMT R19, R30, 0x7632, R19 ;  /* 0x000076321e137816 */ /* 0x000fe40000000013 */
[----:B------:R-:W-:Y:S02]  /*0fa0*/  PRMT R18, R28, 0x7632, R18 ;  /* 0x000076321c127816 */ /* 0x000fe40000000012 */
[----:B-1----:R-:W-:-:S13]  /*0fb0*/  ISETP.GE.U32.AND P1, PT, R23, 0x2, PT ;  /* 0x000000021700780c */ /* 0x002fda0003f26070 */
[----:B------:R-:W-:Y:S05]  /*0fc0*/  @!P1 BRA `(.L_x_2036) ;  /* 0x0000000800709947 */ /* 0x000fea0003800000 */
[----:B------:R-:W-:Y:S05]  /*0fd0*/  @P2 BRA `(.L_x_2037) ;  /* 0x0000000000742947 */ /* 0x000fea0003800000 */
[----:B------:R-:W1:Y:S01]  /*0fe0*/  LDC R17, c[0x0][0x10] ;  /* 0x00000400ff117b82 */ /* 0x000e620000000800 */
[----:B------:R-:W2:Y:S01]  /*0ff0*/  S2R R16, SR_CTAID.Y ;  /* 0x0000000000107919 */ /* 0x000ea20000002600 */
[C---:B------:R-:W-:Y:S02]  /*1000*/  LOP3.LUT R14, R32.reuse, 0x1, RZ, 0xc0, !PT ;  /* 0x00000001200e7812 */ /* 0x040fe400078ec0ff */
[----:B------:R-:W-:-:S04]  /*1010*/  LOP3.LUT P1, RZ, R32, 0x2, RZ, 0xc0, !PT ;  /* 0x0000000220ff7812 */ /* 0x000fc8000782c0ff */
[----:B------:R-:W3:Y:S08]  /*1020*/  LDC.64 R10, c[0x0][0x248] ;  /* 0x00009200ff0a7b82 */ /* 0x000ef00000000a00 */
[----:B------:R-:W4:Y:S01]  /*1030*/  LDC.64 R8, c[0x0][0x240] ;  /* 0x00009000ff087b82 */ /* 0x000f220000000a00 */
[----:B-1----:R-:W-:-:S04]  /*1040*/  IMAD R14, R14, R17, RZ ;  /* 0x000000110e0e7224 */ /* 0x002fc800078e02ff */
[----:B------:R-:W-:-:S05]  /*1050*/  IMAD R15, R14, R23, RZ ;  /* 0x000000170e0f7224 */ /* 0x000fca00078e02ff */
[----:B------:R-:W-:Y:S01]  /*1060*/  SHF.L.U32 R15, R15, 0x1, RZ ;  /* 0x000000010f0f7819 */ /* 0x000fe200000006ff */
[----:B--2---:R-:W-:-:S04]  /*1070*/  IMAD R17, R17, UR7, R16 ;  /* 0x0000000711117c24 */ /* 0x004fc8000f8e0210 */
[----:B---3--:R-:W-:Y:S01]  /*1080*/  IMAD.WIDE R10, R15, 0x4, R10 ;  /* 0x000000040f0a7825 */ /* 0x008fe200078e020a */
[----:B------:R-:W-:Y:S02]  /*1090*/  IADD3 R15, R14, R16, RZ ;  /* 0x000000100e0f7210 */ /* 0x000fe40007ffe0ff */
[----:B------:R-:W-:-:S03]  /*10a0*/  MOV R14, 0xffffffff ;  /* 0xffffffff000e7802 */ /* 0x000fc60000000f00 */
[----:B----4-:R-:W-:Y:S01]  /*10b0*/  IMAD.WIDE.U32 R8, R15, 0x4, R8 ;  /* 0x000000040f087825 */ /* 0x010fe200078e0008 */
[----:B------:R-:W-:-:S03]  /*10c0*/  SEL R15, R23, RZ, !P1 ;  /* 0x000000ff170f7207 */ /* 0x000fc60004800000 */
[----:B------:R-:W-:Y:S01]  /*10d0*/  IMAD.WIDE.U32 R10, R17, 0x8, R10 ;  /* 0x00000008110a7825 */ /* 0x000fe200078e000a */
[----:B------:R-:W-:Y:S02]  /*10e0*/  SEL R17, R14, 0x1, P1 ;  /* 0x000000010e117807 */ /* 0x000fe40000800000 */
[----:B------:R-:W-:Y:S02]  /*10f0*/  ISETP.NE.AND P1, PT, R15, -0x1, PT ;  /* 0xffffffff0f00780c */ /* 0x000fe40003f25270 */
[----:B------:R1:W-:Y:S01]  /*1100*/  STG.E.64 desc[UR8][R10.64], R12 ;  /* 0x0000000c0a007986 */ /* 0x0003e2000c101b08 */
[----:B------:R-:W-:Y:S06]  /*1110*/  MEMBAR.ALL.GPU ;  /* 0x0000000000007992 */ /* 0x000fec000000a000 */
[----:B------:R-:W-:-:S00]  /*1120*/  ERRBAR ;  /* 0x00000000000079ab */ /* 0x000fc00000000000 */
[----:B------:R-:W-:Y:S06]  /*1130*/  CGAERRBAR ;  /* 0x00000000000075ab */ /* 0x000fec0000000000 */
[----:B------:R1:W-:Y:S01]  /*1140*/  REDG.E.ADD.S32.STRONG.GPU desc[UR8][R8.64], R17 ;  /* 0x000000110800798e */ /* 0x0003e2000c10e388 */
[----:B------:R-:W-:Y:S05]  /*1150*/  @!P1 BRA `(.L_x_2037) ;  /* 0x0000000000149947 */ /* 0x000fea0003800000 */
.L_x_2038:
[----:B-1----:R-:W2:Y:S04]  /*1160*/  LDG.E.STRONG.GPU R10, desc[UR8][R8.64] ;  /* 0x00000008080a7981 */ /* 0x002ea8000c1ef900 */
[----:B--2---:R-:W-:Y:S01]  /*1170*/  CCTL.IVALL ;  /* 0x00000000ff00798f */ /* 0x004fe20002000000 */
[----:B------:R-:W-:Y:S05]  /*1180*/  YIELD ;  /* 0x0000000000007946 */ /* 0x000fea0003800000 */
[----:B------:R-:W-:-:S13]  /*1190*/  ISETP.NE.AND P1, PT, R10, R15, PT ;  /* 0x0000000f0a00720c */ /* 0x000fda0003f25270 */
[----:B------:R-:W-:Y:S05]  /*11a0*/  @P1 BRA `(.L_x_2038) ;  /* 0xfffffffc00ec1947 */ /* 0x000fea000383ffff */
.L_x_2037:
        /* <DEDUP_REMOVED lines=10> */
[----:B------:R-:W-:-:S07]  /*1250*/  IADD3 R24, -R24, R23, RZ ;  /* 0x0000001718187210 */ /* 0x000fce0007ffe1ff */
.L_x_2040:
[C---:B------:R-:W-:Y:S02]  /*1260*/  IADD3 R15, R22.reuse, 0x1, RZ ;  /* 0x00000001160f7810 */ /* 0x040fe40007ffe0ff */
[C---:B------:R-:W-:Y:S02]  /*1270*/  ISETP.EQ.OR P4, PT, R22.reuse, UR7, P2 ;  /* 0x0000000716007c0c */ /* 0x040fe40009782670 */
[----:B------:R-:W-:Y:S02]  /*1280*/  ISETP.EQ.OR P5, PT, R15, UR7, P2 ;  /* 0x000000070f007c0c */ /* 0x000fe400097a2670 */
[----:B------:R-:W-:-:S04]  /*1290*/  IADD3 R25, R22, 0x2, RZ ;  /* 0x0000000216197810 */ /* 0x000fc80007ffe0ff */
[----:B------:R-:W-:-:S05]  /*12a0*/  ISETP.EQ.OR P3, PT, R25, UR7, P2 ;  /* 0x0000000719007c0c */ /* 0x000fca0009762670 */
[----:B------:R-:W1:Y:S01]  /*12b0*/  @!P4 LDC R45, c[0x0][0x10] ;  /* 0x00000400ff2dcb82 */ /* 0x000e620000000800 */
[----:B------:R-:W-:Y:S01]  /*12c0*/  @!P4 LOP3.LUT R16, R32, 0x1, RZ, 0xc0, !PT ;  /* 0x000000012010c812 */ /* 0x000fe200078ec0ff */
[----:B------:R-:W2:Y:S01]  /*12d0*/  @!P5 S2R R11, SR_CTAID.Y ;  /* 0x00000000000bd919 */ /* 0x000ea20000002600 */
[----:B------:R-:W3:Y:S05]  /*12e0*/  @!P4 S2R R14, SR_CTAID.Y ;  /* 0x00000000000ec919 */ /* 0x000eea0000002600 */
[----:B------:R-:W2:Y:S08]  /*12f0*/  @!P5 LDC R10, c[0x0][0x10] ;  /* 0x00000400ff0adb82 */ /* 0x000eb00000000800 */
[----:B------:R-:W4:Y:S08]  /*1300*/  @!P4 LDC.64 R8, c[0x0][0x248] ;  /* 0x00009200ff08cb82 */ /* 0x000f300000000a00 */
[----:B------:R-:W5:Y:S01]  /*1310*/  @!P5 LDC.64 R26, c[0x0][0x248] ;  /* 0x00009200ff1adb82 */ /* 0x000f620000000a00 */
[----:B-1----:R-:W-:-:S04]  /*1320*/  @!P4 IMAD R16, R16, R45, RZ ;  /* 0x0000002d1010c224 */ /* 0x002fc800078e02ff */
[-C--:B------:R-:W-:Y:S02]  /*1330*/  @!P4 IMAD R16, R16, R23.reuse, RZ ;  /* 0x000000171010c224 */ /* 0x080fe400078e02ff */
[----:B--2---:R-:W-:Y:S01]  /*1340*/  @!P5 IMAD R15, R15, R10, R11 ;  /* 0x0000000a0f0fd224 */ /* 0x004fe200078e020b */
[----:B------:R-:W-:Y:S02]  /*1350*/  @!P5 LOP3.LUT R11, R32, 0x1, RZ, 0xc0, !PT ;  /* 0x00000001200bd812 */ /* 0x000fe400078ec0ff */
[----:B------:R-:W-:Y:S01]  /*1360*/  @!P4 SHF.L.U32 R17, R16, 0x1, RZ ;  /* 0x000000011011c819 */ /* 0x000fe200000006ff */
[----:B---3--:R-:W-:Y:S02]  /*1370*/  @!P4 IMAD R45, R45, R22, R14 ;  /* 0x000000162d2dc224 */ /* 0x008fe400078e020e */
[----:B------:R-:W-:Y:S02]  /*1380*/  @!P5 IMAD R10, R11, R10, RZ ;  /* 0x0000000a0b0ad224 */ /* 0x000fe400078e02ff */
[----:B----4-:R-:W-:Y:S01]  /*1390*/  @!P4 IMAD.WIDE R8, R17, 0x4, R8 ;  /* 0x000000041108c825 */ /* 0x010fe200078e0208 */
[----:B------:R-:W1:Y:S03]  /*13a0*/  @!P3 S2R R11, SR_CTAID.Y ;  /* 0x00000000000bb919 */ /* 0x000e660000002600 */
[----:B------:R-:W-:-:S02]  /*13b0*/  @!P5 IMAD R16, R10, R23, RZ ;  /* 0x000000170a10d224 */ /* 0x000fc400078e02ff */
[----:B------:R-:W2:Y:S01]  /*13c0*/  @!P3 LDC R10, c[0x0][0x10] ;  /* 0x00000400ff0abb82 */ /* 0x000ea20000000800 */
[----:B------:R-:W-:Y:S02]  /*13d0*/  @!P4 IMAD.WIDE.U32 R8, R45, 0x8, R8 ;  /* 0x000000082d08c825 */ /* 0x000fe400078e0008 */
[----:B------:R-:W-:-:S04]  /*13e0*/  @!P5 SHF.L.U32 R17, R16, 0x1, RZ ;  /* 0x000000011011d819 */ /* 0x000fc800000006ff */
[----:B------:R-:W0:Y:S01]  /*13f0*/  @!P4 LDG.E.64 R8, desc[UR8][R8.64] ;  /* 0x000000080808c981 */ /* 0x000e22000c1e1b00 */
[----:B-----5:R-:W-:Y:S01]  /*1400*/  @!P5 IMAD.WIDE R26, R17, 0x4, R26 ;  /* 0x00000004111ad825 */ /* 0x020fe200078e021a */
[----:B------:R-:W-:-:S04]  /*1410*/  IADD3 R17, R22, 0x3, RZ ;  /* 0x0000000316117810 */ /* 0x000fc80007ffe0ff */
[----:B------:R-:W-:Y:S01]  /*1420*/  ISETP.EQ.OR P1, PT, R17, UR7, P2 ;  /* 0x0000000711007c0c */ /* 0x000fe20009722670 */
[----:B------:R-:W-:Y:S01]  /*1430*/  @!P5 IMAD.WIDE.U32 R26, R15, 0x8, R26 ;  /* 0x000000080f1ad825 */ /* 0x000fe200078e001a */
[----:B------:R-:W-:-:S05]  /*1440*/  @!P3 LOP3.LUT R15, R32, 0x1, RZ, 0xc0, !PT ;  /* 0x00000001200fb812 */ /* 0x000fca00078ec0ff */
[----:B--2---:R-:W-:-:S06]  /*1450*/  @!P3 IMAD R16, R15, R10, RZ ;  /* 0x0000000a0f10b224 */ /* 0x004fcc00078e02ff */
[----:B------:R-:W2:Y:S01]  /*1460*/  @!P1 S2R R14, SR_CTAID.Y ;  /* 0x00000000000e9919 */ /* 0x000ea20000002600 */
[----:B------:R-:W3:Y:S01]  /*1470*/  @!P1 LDC R15, c[0x0][0x10] ;  /* 0x00000400ff0f9b82 */ /* 0x000ee20000000800 */
[----:B------:R-:W-:Y:S02]  /*1480*/  @!P3 IMAD R16, R16, R23, RZ ;  /* 0x000000171010b224 */ /* 0x000fe400078e02ff */
[----:B-1----:R-:W-:-:S03]  /*1490*/  @!P3 IMAD R25, R25, R10, R11 ;  /* 0x0000000a1919b224 */ /* 0x002fc600078e020b */
[----:B------:R-:W-:Y:S02]  /*14a0*/  @!P3 SHF.L.U32 R45, R16, 0x1, RZ ;  /* 0x00000001102db819 */ /* 0x000fe400000006ff */
[----:B------:R-:W1:Y:S01]  /*14b0*/  @!P3 LDC.64 R10, c[0x0][0x248] ;  /* 0x00009200ff0abb82 */ /* 0x000e620000000a00 */
[----:B------:R-:W-:-:S05]  /*14c0*/  @!P1 LOP3.LUT R16, R32, 0x1, RZ, 0xc0, !PT ;  /* 0x0000000120109812 */ /* 0x000fca00078ec0ff */
[----:B---3--:R-:W-:-:S04]  /*14d0*/  @!P1 IMAD R16, R16, R15, RZ ;  /* 0x0000000f10109224 */ /* 0x008fc800078e02ff */
[----:B------:R-:W-:Y:S02]  /*14e0*/  @!P1 IMAD R16, R16, R23, RZ ;  /* 0x0000001710109224 */ /* 0x000fe400078e02ff */
[----:B--2---:R-:W-:Y:S02]  /*14f0*/  @!P1 IMAD R17, R17, R15, R14 ;  /* 0x0000000f11119224 */ /* 0x004fe400078e020e */
[----:B------:R-:W2:Y:S01]  /*1500*/  @!P1 LDC.64 R14, c[0x0][0x248] ;  /* 0x00009200ff0e9b82 */ /* 0x000ea20000000a00 */
[----:B-1----:R-:W-:Y:S01]  /*1510*/  @!P3 IMAD.WIDE R10, R45, 0x4, R10 ;  /* 0x000000042d0ab825 */ /* 0x002fe200078e020a */
[----:B------:R-:W-:-:S05]  /*1520*/  @!P1 SHF.L.U32 R45, R16, 0x1, RZ ;  /* 0x00000001102d9819 */ /* 0x000fca00000006ff */
[----:B--2---:R-:W-:-:S04]  /*1530*/  @!P1 IMAD.WIDE R14, R45, 0x4, R14 ;  /* 0x000000042d0e9825 */ /* 0x004fc800078e020e */
[----:B------:R-:W-:Y:S02]  /*1540*/  @!P3 IMAD.WIDE.U32 R44, R25, 0x8, R10 ;  /* 0x00000008192cb825 */ /* 0x000fe400078e000a */
[----:B------:R-:W2:Y:S02]  /*1550*/  @!P5 LDG.E.64 R10, desc[UR8][R26.64] ;  /* 0x000000081a0ad981 */ /* 0x000ea4000c1e1b00 */
        /* <DEDUP_REMOVED lines=15> */
.L_x_2039:
[----:B------:R-:W-:-:S13]  /*1650*/  LOP3.LUT P1, R14, R23, 0x3, RZ, 0xc0, !PT ;  /* 0x00000003170e7812 */ /* 0x000fda000782c0ff */
        /* <DEDUP_REMOVED lines=18> */
.L_x_2042:
[----:B------:R-:W-:Y:S05]  /*1780*/  BSYNC B0 ;  /* 0x0000000000007941 */ /* 0x000fea0003800000 */
.L_x_2041:
[----:B------:R-:W-:Y:S05]  /*1790*/  @!P3 BRA `(.L_x_2036) ;  /* 0x00000000007cb947 */ /* 0x000fea0003800000 */
[C---:B------:R-:W-:Y:S02]  /*17a0*/  IADD3 R24, R22.reuse, 0x1, RZ ;  /* 0x0000000116187810 */ /* 0x040fe40007ffe0ff */
[----:B------:R-:W-:Y:S02]  /*17b0*/  IADD3 R22, R22, 0x2, RZ ;  /* 0x0000000216167810 */ /* 0x000fe40007ffe0ff */
[----:B------:R-:W-:Y:S02]  /*17c0*/  ISETP.EQ.OR P3, PT, R24, UR7, P2 ;  /* 0x0000000718007c0c */ /* 0x000fe40009762670 */
[----:B------:R-:W-:-:S04]  /*17d0*/  ISETP.EQ.OR P1, PT, R22, UR7, P2 ;  /* 0x0000000716007c0c */ /* 0x000fc80009722670 */
[----:B------:R-:W-:-:S07]  /*17e0*/  ISETP.EQ.OR P1, PT, R14, 0x2, P1 ;  /* 0x000000020e00780c */ /* 0x000fce0000f22670 */
[----:B------:R-:W1:Y:S01]  /*17f0*/  @!P3 LDC R26, c[0x0][0x10] ;  /* 0x00000400ff1abb82 */ /* 0x000e620000000800 */
[----:B------:R-:W2:Y:S01]  /*1800*/  @!P3 S2R R25, SR_CTAID.Y ;  /* 0x000000000019b919 */ /* 0x000ea20000002600 */
[----:B------:R-:W-:-:S04]  /*1810*/  @!P3 LOP3.LUT R15, R32, 0x1, RZ, 0xc0, !PT ;  /* 0x00000001200fb812 */ /* 0x000fc800078ec0ff */
[----:B------:R-:W3:Y:S02]  /*1820*/  @!P1 S2R R17, SR_CTAID.Y ;  /* 0x0000000000119919 */ /* 0x000ee40000002600 */
[----:B------:R-:W4:Y:S08]  /*1830*/  @!P1 LDC R16, c[0x0][0x10] ;  /* 0x00000400ff109b82 */ /* 0x000f300000000800 */
[----:B------:R-:W5:Y:S08]  /*1840*/  @!P3 LDC.64 R10, c[0x0][0x248] ;  /* 0x00009200ff0abb82 */ /* 0x000f700000000a00 */
[----:B------:R-:W0:Y:S01]  /*1850*/  @!P1 LDC.64 R8, c[0x0][0x248] ;  /* 0x00009200ff089b82 */ /* 0x000e220000000a00 */
[----:B-1----:R-:W-:Y:S01]  /*1860*/  @!P3 IMAD R14, R15, R26, RZ ;  /* 0x0000001a0f0eb224 */ /* 0x002fe200078e02ff */
[----:B------:R-:W-:-:S03]  /*1870*/  @!P1 LOP3.LUT R15, R32, 0x1, RZ, 0xc0, !PT ;  /* 0x00000001200f9812 */ /* 0x000fc600078ec0ff */
[----:B------:R-:W-:Y:S02]  /*1880*/  @!P3 IMAD R14, R14, R23, RZ ;  /* 0x000000170e0eb224 */ /* 0x000fe400078e02ff */
[----:B----4-:R-:W-:-:S03]  /*1890*/  @!P1 IMAD R44, R15, R16, RZ ;  /* 0x000000100f2c9224 */ /* 0x010fc600078e02ff */
[----:B------:R-:W-:Y:S01]  /*18a0*/  @!P3 SHF.L.U32 R15, R14, 0x1, RZ ;  /* 0x000000010e0fb819 */ /* 0x000fe200000006ff */
[----:B--2---:R-:W-:Y:S02]  /*18b0*/  @!P3 IMAD R25, R24, R26, R25 ;  /* 0x0000001a1819b224 */ /* 0x004fe400078e0219 */
[----:B------:R-:W-:Y:S02]  /*18c0*/  @!P1 IMAD R44, R44, R23, RZ ;  /* 0x000000172c2c9224 */ /* 0x000fe400078e02ff */
[----:B---3--:R-:W-:Y:S02]  /*18d0*/  @!P1 IMAD R17, R22, R16, R17 ;  /* 0x0000001016119224 */ /* 0x008fe400078e0211 */
[----:B-----5:R-:W-:Y:S01]  /*18e0*/  @!P3 IMAD.WIDE R14, R15, 0x4, R10 ;  /* 0x000000040f0eb825 */ /* 0x020fe200078e020a */
[----:B------:R-:W-:-:S05]  /*18f0*/  @!P1 SHF.L.U32 R23, R44, 0x1, RZ ;  /* 0x000000012c179819 */ /* 0x000fca00000006ff */
[----:B0-----:R-:W-:-:S04]  /*1900*/  @!P1 IMAD.WIDE R10, R23, 0x4, R8 ;  /* 0x00000004170a9825 */ /* 0x001fc800078e0208 */
        /* <DEDUP_REMOVED lines=8> */
.L_x_2036:
[----:B------:R-:W-:Y:S01]  /*1990*/  ULDC.64 UR12, c[0x0][0x218] ;  /* 0x00008600000c7ab9 */ /* 0x000fe20000000a00 */
[----:B------:R-:W-:Y:S01]  /*19a0*/  LOP3.LUT P1, RZ, R6, UR7, RZ, 0xfc, !PT ;  /* 0x0000000706ff7c12 */ /* 0x000fe2000f82fcff */
[----:B------:R-:W2:Y:S01]  /*19b0*/  S2UR UR6, SR_CgaCtaId ;  /* 0x00000000000679c3 */ /* 0x000ea20000008800 */
[----:B------:R-:W-:Y:S01]  /*19c0*/  ISETP.EQ.U32.AND P3, PT, RZ, UR12, PT ;  /* 0x0000000cff007c0c */ /* 0x000fe2000bf62070 */
[----:B------:R-:W-:Y:S01]  /*19d0*/  UMOV UR5, 0x400 ;  /* 0x0000040000057882 */ /* 0x000fe20000000000 */
[----:B------:R-:W-:Y:S02]  /*19e0*/  IADD3 R27, R39, R2, RZ ;  /* 0x00000002271b7210 */ /* 0x000fe40007ffe0ff */
[----:B------:R-:W-:Y:S01]  /*19f0*/  ISETP.EQ.OR.EX P1, PT, RZ, UR13, P1, P3 ;  /* 0x0000000dff007c0c */ /* 0x000fe20008f22730 */
[----:B------:R-:W-:Y:S02]  /*1a00*/  ULDC.64 UR12, c[0x0][0x278] ;  /* 0x00009e00000c7ab9 */ /* 0x000fe40000000a00 */
        /* <DEDUP_REMOVED lines=8> */
[----:B------:R0:W-:Y:S02]  /*1a90*/  @!P2 STS.64 [UR5+0xc0], R12 ;  /* 0x0000c00cff00a988 */ /* 0x0001e40008000a05 */
[----:B---3--:R-:W-:-:S04]  /*1aa0*/  IMAD.WIDE R10, R27, 0x4, R8 ;  /* 0x000000041b0a7825 */ /* 0x008fc800078e0208 */
[----:B----4-:R-:W-:-:S05]  /*1ab0*/  @!P1 IMAD.WIDE R22, R38, 0x8, R14 ;  /* 0x0000000826169825 */ /* 0x010fca00078e020e */
[----:B------:R1:W-:Y:S01]  /*1ac0*/  @!P1 STG.E.64 desc[UR8][R22.64], R16 ;  /* 0x0000001016009986 */ /* 0x0003e2000c101b08 */
[----:B------:R-:W-:Y:S06]  /*1ad0*/  BAR.SYNC.DEFER_BLOCKING 0x0 ;  /* 0x0000000000007b1d */ /* 0x000fec0000010000 */
[----:B------:R2:W3:Y:S04]  /*1ae0*/  LDG.E.64 R8, desc[UR8][R24.64] ;  /* 0x0000000818087981 */ /* 0x0004e8000c1e1b00 */
[----:B------:R-:W3:Y:S01]  /*1af0*/  LDG.E.64 R10, desc[UR8][R10.64] ;  /* 0x000000080a0a7981 */ /* 0x000ee2000c1e1b00 */
[----:B------:R-:W-:-:S02]  /*1b00*/  ISETP.NE.AND P4, PT, RZ, UR10, PT ;  /* 0x0000000aff007c0c */ /* 0x000fc4000bf85270 */
[----:B0-----:R-:W-:Y:S01]  /*1b10*/  SHF.L.U32 R13, R31, 0x10, RZ ;  /* 0x000000101f0d7819 */ /* 0x001fe200000006ff */
[----:B------:R-:W0:Y:S01]  /*1b20*/  LDS.64 R14, [UR5+0xc0] ;  /* 0x0000c005ff0e7984 */ /* 0x000e220008000a00 */
[----:B-1----:R-:W-:Y:S02]  /*1b30*/  SHF.L.U32 R17, R0, 0x10, RZ ;  /* 0x0000001000117819 */ /* 0x002fe400000006ff */
[----:B------:R-:W-:Y:S02]  /*1b40*/  SHF.L.U32 R21, R21, 0x10, RZ ;  /* 0x0000001015157819 */ /* 0x000fe400000006ff */
[----:B------:R-:W-:Y:S02]  /*1b50*/  SHF.L.U32 R23, R30, 0x10, RZ ;  /* 0x000000101e177819 */ /* 0x000fe400000006ff */
[----:B------:R-:W-:Y:S02]  /*1b60*/  SHF.L.U32 R19, R19, 0x10, RZ ;  /* 0x0000001013137819 */ /* 0x000fe400000006ff */
[----:B------:R-:W-:-:S02]  /*1b70*/  SHF.L.U32 R27, R28, 0x10, RZ ;  /* 0x000000101c1b7819 */ /* 0x000fc400000006ff */
[----:B--2---:R-:W-:Y:S02]  /*1b80*/  SHF.L.U32 R25, R18, 0x10, RZ ;  /* 0x0000001012197819 */ /* 0x004fe400000006ff */
[----:B------:R-:W-:Y:S02]  /*1b90*/  ISETP.GE.U32.AND P2, PT, R36, UR12, PT ;  /* 0x0000000c24007c0c */ /* 0x000fe4000bf46070 */
[----:B------:R-:W-:Y:S02]  /*1ba0*/  ISETP.GE.U32.AND P3, PT, R35, UR12, PT ;  /* 0x0000000c23007c0c */ /* 0x000fe4000bf66070 */
[----:B------:R-:W-:Y:S02]  /*1bb0*/  ISETP.GE.AND.EX P2, PT, R7, UR13, PT, P2 ;  /* 0x0000000d07007c0c */ /* 0x000fe4000bf46320 */
[----:B------:R-:W-:Y:S02]  /*1bc0*/  ISETP.GE.AND.EX P3, PT, R5, UR13, PT, P3 ;  /* 0x0000000d05007c0c */ /* 0x000fe4000bf66330 */
[----:B------:R-:W-:-:S02]  /*1bd0*/  ISETP.GT.U32.OR P2, PT, R6, 0x27f, P2 ;  /* 0x0000027f0600780c */ /* 0x000fc40001744470 */
[----:B------:R-:W-:Y:S01]  /*1be0*/  ISETP.GT.U32.OR P3, PT, R6, 0x27f, P3 ;  /* 0x0000027f0600780c */ /* 0x000fe20001f64470 */
[----:B0-----:R-:W-:-:S04]  /*1bf0*/  FMUL.FTZ R14, R14, UR6 ;  /* 0x000000060e0e7c20 */ /* 0x001fc80008410000 */
[C---:B------:R-:W-:Y:S01]  /*1c00*/  FMUL.FTZ R2, R14.reuse, R14 ;  /* 0x0000000e0e027220 */ /* 0x040fe20000410000 */
[--C-:B------:R-:W-:Y:S01]  /*1c10*/  FADD.FTZ R13, R13, -R14.reuse ;  /* 0x8000000e0d0d7221 */ /* 0x100fe20000010000 */
[----:B------:R-:W-:Y:S01]  /*1c20*/  FADD.FTZ R17, R17, -R14 ;  /* 0x8000000e11117221 */ /* 0x000fe20000010000 */
[C---:B------:R-:W-:Y:S01]  /*1c30*/  FADD.FTZ R21, -R14.reuse, R21 ;  /* 0x000000150e157221 */ /* 0x040fe20000010100 */
[----:B------:R-:W-:Y:S01]  /*1c40*/  FFMA.FTZ R2, R15, UR6, -R2 ;  /* 0x000000060f027c23 */ /* 0x000fe20008010802 */
[--C-:B------:R-:W-:Y:S01]  /*1c50*/  FADD.FTZ R23, R23, -R14.reuse ;  /* 0x8000000e17177221 */ /* 0x100fe20000010000 */
[C---:B------:R-:W-:Y:S01]  /*1c60*/  FADD.FTZ R19, -R14.reuse, R19 ;  /* 0x000000130e137221 */ /* 0x040fe20000010100 */
[----:B------:R-:W-:Y:S01]  /*1c70*/  FADD.FTZ R27, R27, -R14 ;  /* 0x8000000e1b1b7221 */ /* 0x000fe20000010000 */
[----:B------:R-:W-:Y:S01]  /*1c80*/  FADD.FTZ R25, -R14, R25 ;  /* 0x000000190e197221 */ /* 0x000fe20000010100 */
[----:B------:R-:W-:-:S13]  /*1c90*/  FSETP.GTU.FTZ.AND P1, PT, R2, RZ, PT ;  /* 0x000000ff0200720b */ /* 0x000fda0003f3c000 */
[----:B------:R-:W0:Y:S02]  /*1ca0*/  @P1 LDC R15, c[0x0][0x238] ;  /* 0x00008e00ff0f1b82 */ /* 0x000e240000000800 */
[----:B0-----:R-:W-:Y:S01]  /*1cb0*/  @P1 FADD.FTZ R12, R2, R15 ;  /* 0x0000000f020c1221 */ /* 0x001fe20000010000 */
[----:B------:R-:W-:Y:S02]  /*1cc0*/  MOV R2, 0x3f800000 ;  /* 0x3f80000000027802 */ /* 0x000fe40000000f00 */
[----:B------:R-:W-:-:S04]  /*1cd0*/  SHF.L.U32 R15, R20, 0x10, RZ ;  /* 0x00000010140f7819 */ /* 0x000fc800000006ff */
[----:B------:R-:W0:Y:S01]  /*1ce0*/  @P1 MUFU.RSQ R2, R12 ;  /* 0x0000000c00021308 */ /* 0x000e220000001400 */
[----:B------:R-:W-:Y:S01]  /*1cf0*/  FADD.FTZ R15, -R14, R15 ;  /* 0x0000000f0e0f7221 */ /* 0x000fe20000010100 */
[----:B------:R-:W-:-:S04]  /*1d00*/  ISETP.GE.U32.AND P1, PT, R34, UR12, PT ;  /* 0x0000000c22007c0c */ /* 0x000fc8000bf26070 */
[----:B------:R-:W-:-:S04]  /*1d10*/  ISETP.GE.AND.EX P1, PT, R3, UR13, PT, P1 ;  /* 0x0000000d03007c0c */ /* 0x000fc8000bf26310 */
[----:B------:R-:W-:Y:S01]  /*1d20*/  ISETP.GT.U32.OR P1, PT, R6, 0x27f, P1 ;  /* 0x0000027f0600780c */ /* 0x000fe20000f24470 */
[-C--:B0-----:R-:W-:Y:S01]  /*1d30*/  FMUL.FTZ R13, R13, R2.reuse ;  /* 0x000000020d0d7220 */ /* 0x081fe20000410000 */
[-C--:B------:R-:W-:Y:S01]  /*1d40*/  FMUL.FTZ R17, R17, R2.reuse ;  /* 0x0000000211117220 */ /* 0x080fe20000410000 */
[-C--:B------:R-:W-:Y:S01]  /*1d50*/  FMUL.FTZ R16, R21, R2.reuse ;  /* 0x0000000215107220 */ /* 0x080fe20000410000 */
[-C--:B------:R-:W-:Y:S01]  /*1d60*/  FMUL.FTZ R18, R15, R2.reuse ;  /* 0x000000020f127220 */ /* 0x080fe20000410000 */
[-C--:B------:R-:W-:Y:S01]  /*1d70*/  FMUL.FTZ R23, R23, R2.reuse ;  /* 0x0000000217177220 */ /* 0x080fe20000410000 */
[-C--:B------:R-:W-:Y:S01]  /*1d80*/  FMUL.FTZ R20, R19, R2.reuse ;  /* 0x0000000213147220 */ /* 0x080fe20000410000 */
[-C--:B------:R-:W-:Y:S01]  /*1d90*/  FMUL.FTZ R27, R27, R2.reuse ;  /* 0x000000021b1b7220 */ /* 0x080fe20000410000 */
[----:B------:R-:W-:Y:S01]  /*1da0*/  FMUL.FTZ R22, R25, R2 ;  /* 0x0000000219167220 */ /* 0x000fe20000410000 */
[C-C-:B---3--:R-:W-:Y:S01]  /*1db0*/  FFMA.FTZ R14, R8.reuse, R13, R10.reuse ;  /* 0x0000000d080e7223 */ /* 0x148fe2000001000a */
[C-C-:B------:R-:W-:Y:S01]  /*1dc0*/  FFMA.FTZ R12, R8.reuse, R17, R10.reuse ;  /* 0x00000011080c7223 */ /* 0x140fe2000001000a */
[C-C-:B------:R-:W-:Y:S01]  /*1dd0*/  FFMA.FTZ R2, R8.reuse, R23, R10.reuse ;  /* 0x0000001708027223 */ /* 0x140fe2000001000a */
[----:B------:R-:W-:Y:S01]  /*1de0*/  FFMA.FTZ R0, R8, R27, R10 ;  /* 0x0000001b08007223 */ /* 0x000fe2000001000a */
[C-C-:B------:R-:W-:Y:S01]  /*1df0*/  FFMA.FTZ R17, R9.reuse, R18, R11.reuse ;  /* 0x0000001209117223 */ /* 0x140fe2000001000b */
[C-C-:B------:R-:W-:Y:S01]  /*1e00*/  FFMA.FTZ R15, R9.reuse, R20, R11.reuse ;  /* 0x00000014090f7223 */ /* 0x140fe2000001000b */
[C-C-:B------:R-:W-:Y:S01]  /*1e10*/  FFMA.FTZ R13, R9.reuse, R22, R11.reuse ;  /* 0x00000016090d7223 */ /* 0x140fe2000001000b */
[----:B------:R-:W-:Y:S01]  /*1e20*/  FFMA.FTZ R19, R9, R16, R11 ;  /* 0x0000001009137223 */ /* 0x000fe2000001000b */
[----:B------:R-:W-:Y:S06]  /*1e30*/  @!P4 BRA `(.L_x_2043) ;  /* 0x000000000028c947 */ /* 0x000fec0003800000 */
        /* <DEDUP_REMOVED lines=9> */
[----:B-1----:R-:W-:-:S07]  /*1ed0*/  FMUL.FTZ R19, R19, R16 ;  /* 0x0000001013137220 */ /* 0x002fce0000410000 */
.L_x_2043:
[----:B------:R-:W-:Y:S04]  /*1ee0*/  BSSY B0, `(.L_x_2044) ;  /* 0x000000e000007945 */ /* 0x000fe80003800000 */
[----:B------:R-:W-:Y:S05]  /*1ef0*/  @!P0 BRA `(.L_x_2045) ;  /* 0x0000000000308947 */ /* 0x000fea0003800000 */
        /* <DEDUP_REMOVED lines=12> */
.L_x_2045:
[----:B------:R-:W-:Y:S05]  /*1fc0*/  BSYNC B0 ;  /* 0x0000000000007941 */ /* 0x000fea0003800000 */
.L_x_2044:
[----:B------:R-:W-:Y:S05]  /*1fd0*/  @!P4 BRA `(.L_x_2046) ;  /* 0x000000000028c947 */ /* 0x000fea0003800000 */
        /* <DEDUP_REMOVED lines=10> */
.L_x_2046:
[----:B------:R-:W-:Y:S04]  /*2080*/  BSSY B0, `(.L_x_2047) ;  /* 0x000000e000007945 */ /* 0x000fe80003800000 */
        /* <DEDUP_REMOVED lines=9> */
[----:B0-----:R-:W-:-:S02]  /*2120*/  LEA R10, P2, R8, UR12, 0x1 ;  /* 0x0000000c080a7c11 */ /* 0x001fc4000f8408ff */
[----:B------:R-:W-:-:S04]  /*2130*/  IADD3 R7, R9, R7, RZ ;  /* 0x0000000709077210 */ /* 0x000fc80007ffe0ff */
[----:B------:R-:W-:-:S05]  /*2140*/  LEA.HI.X R11, R8, UR13, R7, 0x1, P2 ;  /* 0x0000000d080b7c11 */ /* 0x000fca00090f0c07 */
[----:B------:R1:W-:Y:S02]  /*2150*/  STG.E desc[UR8][R10.64], R17 ;  /* 0x000000110a007986 */ /* 0x0003e4000c101908 */
.L_x_2048:
[----:B------:R-:W-:Y:S05]  /*2160*/  BSYNC B0 ;  /* 0x0000000000007941 */ /* 0x000fea0003800000 */
.L_x_2047:
[----:B------:R-:W-:Y:S05]  /*2170*/  @!P4 BRA `(.L_x_2049) ;  /* 0x000000000028c947 */ /* 0x000fea0003800000 */
[----:B------:R-:W-:Y:S01]  /*2180*/  FMUL.FTZ R7, R2, -1.4426950216293334961 ;  /* 0xbfb8aa3b02077820 */ /* 0x000fe20000410000 */
[----:B01----:R-:W-:-:S05]  /*2190*/  FMUL.FTZ R10, R15, -1.4426950216293334961 ;  /* 0xbfb8aa3b0f0a7820 */ /* 0x003fca0000410000 */
        /* <DEDUP_REMOVED lines=8> */
.L_x_2049:
[----:B------:R-:W-:Y:S04]  /*2220*/  BSSY B0, `(.L_x_2050) ;  /* 0x000000e000007945 */ /* 0x000fe80003800000 */
[----:B------:R-:W-:Y:S05]  /*2230*/  @P3 BRA `(.L_x_2051) ;  /* 0x0000000000303947 */ /* 0x000fea0003800000 */
[----:B------:R-:W-:Y:S01]  /*2240*/  ULDC.64 UR12, c[0x0][0x270] ;  /* 0x00009c00000c7ab9 */ /* 0x000fe20000000a00 */
[----:B01----:R-:W-:Y:S01]  /*2250*/  MOV R10, R40 ;  /* 0x00000028000a7202 */ /* 0x003fe20000000f00 */
        /* <DEDUP_REMOVED lines=10> */
.L_x_2051:
[----:B------:R-:W-:Y:S05]  /*2300*/  BSYNC B0 ;  /* 0x0000000000007941 */ /* 0x000fea0003800000 */
.L_x_2050:
[----:B------:R-:W-:Y:S05]  /*2310*/  @!P4 BRA `(.L_x_2052) ;  /* 0x000000000028c947 */ /* 0x000fea0003800000 */
[----:B------:R-:W-:Y:S01]  /*2320*/  FMUL.FTZ R2, R0, -1.4426950216293334961 ;  /* 0xbfb8aa3b00027820 */ /* 0x000fe20000410000 */
[----:B------:R-:W-:-:S05]  /*2330*/  FMUL.FTZ R7, R13, -1.4426950216293334961 ;  /* 0xbfb8aa3b0d077820 */ /* 0x000fca0000410000 */
[----:B------:R-:W3:Y:S08]  /*2340*/  MUFU.EX2 R2, R2 ;  /* 0x0000000200027308 */ /* 0x000ef00000000800 */
[----:B------:R-:W2:Y:S01]  /*2350*/  MUFU.EX2 R7, R7 ;  /* 0x0000000700077308 */ /* 0x000ea20000000800 */
[----:B---3--:R-:W-:-:S07]  /*2360*/  FADD.FTZ R5, R2, 1 ;  /* 0x3f80000002057421 */ /* 0x008fce0000010000 */
[----:B------:R-:W3:Y:S01]  /*2370*/  MUFU.RCP R5, R5 ;  /* 0x0000000500057308 */ /* 0x000ee20000001000 */
[----:B--2---:R-:W-:-:S07]  /*2380*/  FADD.FTZ R8, R7, 1 ;  /* 0x3f80000007087421 */ /* 0x004fce0000010000 */
[----:B------:R-:W2:Y:S01]  /*2390*/  MUFU.RCP R8, R8 ;  /* 0x0000000800087308 */ /* 0x000ea20000001000 */
[----:B---3--:R-:W-:Y:S01]  /*23a0*/  FMUL.FTZ R0, R0, R5 ;  /* 0x0000000500007220 */ /* 0x008fe20000410000 */
[----:B--2---:R-:W-:-:S07]  /*23b0*/  FMUL.FTZ R13, R13, R8 ;  /* 0x000000080d0d7220 */ /* 0x004fce0000410000 */
.L_x_2052:
[----:B------:R-:W-:Y:S04]  /*23c0*/  BSSY B0, `(.L_x_2053) ;  /* 0x000000d000007945 */ /* 0x000fe80003800000 */
[----:B------:R-:W-:Y:S05]  /*23d0*/  @P1 BRA `(.L_x_2054) ;  /* 0x00000000002c1947 */ /* 0x000fea0003800000 */
[----:B------:R-:W-:Y:S01]  /*23e0*/  ULDC.64 UR12, c[0x0][0x270] ;  /* 0x00009c00000c7ab9 */ /* 0x000fe20000000a00 */
        /* <DEDUP_REMOVED lines=10> */
.L_x_2054:
[----:B------:R-:W-:Y:S05]  /*2490*/  BSYNC B0 ;  /* 0x0000000000007941 */ /* 0x000fea0003800000 */
.L_x_2053:
[----:B---3--:R-:W3:Y:S01]  /*24a0*/  LDC R3, c[0x0][0x10] ;  /* 0x00000400ff037b82 */ /* 0x008ee20000000800 */
[----:B------:R-:W-:Y:S02]  /*24b0*/  IADD3 R32, R32, 0x1, RZ ;  /* 0x0000000120207810 */ /* 0x000fe40007ffe0ff */
[----:B---3--:R-:W-:-:S04]  /*24c0*/  IADD3 R38, R3, R38, RZ ;  /* 0x0000002603267210 */ /* 0x008fc80007ffe0ff */
[----:B------:R-:W-:-:S13]  /*24d0*/  ISETP.GE.AND P1, PT, R38, UR4, PT ;  /* 0x0000000426007c0c */ /* 0x000fda000bf26270 */
[----:B------:R-:W-:Y:S05]  /*24e0*/  @!P1 BRA `(.L_x_2055) ;  /* 0xffffffdc004c9947 */ /* 0x000fea000383ffff */
[----:B------:R-:W-:Y:S05]  /*24f0*/  EXIT ;  /* 0x000000000000794d */ /* 0x000fea0003800000 */
.L_x_2056:
        /* <DEDUP_REMOVED lines=16> */
.L_x_3261:


//--------------------- .text._Z35group_norm_nhwc_fwd_one_pass_kernelI11Bf16IOFp32WLi256ELi40ELi640EEv26Group_norm_nhwc_fwd_params --------------------------
	.section	.text._Z35group_norm_nhwc_fwd_one_pass_kernelI11Bf16IOFp32WLi256ELi40ELi640EEv26Group_norm_nhwc_fwd_params,"ax",@progbits
	.align	128
        .global         _Z35group_norm_nhwc_fwd_one_pass_kernelI11Bf16IOFp32WLi256ELi40ELi640EEv26Group_norm_nhwc_fwd_params
        .type           _Z35group_norm_nhwc_fwd_one_pass_kernelI11Bf16IOFp32WLi256ELi40ELi640EEv26Group_norm_nhwc_fwd_params,@function
        .size           _Z35group_norm_nhwc_fwd_one_pass_kernelI11Bf16IOFp32WLi256ELi40ELi640EEv26Group_norm_nhwc_fwd_params,(.L_x_3262 - _Z35group_norm_nhwc_fwd_one_pass_kernelI11Bf16IOFp32WLi256ELi40ELi640EEv26Group_norm_nhwc_fwd_params)
        .other          _Z35group_norm_nhwc_fwd_one_pass_kernelI11Bf16IOFp32WLi256ELi40ELi640EEv26Group_norm_nhwc_fwd_params,@"STO_CUDA_ENTRY STV_DEFAULT"
_Z35group_norm_nhwc_fwd_one_pass_kernelI11Bf16IOFp32WLi256ELi40ELi640EEv26Group_norm_nhwc_fwd_params:
.text._Z35group_norm_nhwc_fwd_one_pass_kernelI11Bf16IOFp32WLi256ELi40ELi640EEv26Group_norm_nhwc_fwd_params:
        /* <DEDUP_REMOVED lines=15> */
[----:B0-----:R-:W-:Y:S01]  /*00f0*/  IMAD.WIDE.U32 R2, R7, -0x33333333, RZ ;  /* 0xcccccccd07027825 */ /* 0x001fe200078e00ff */
[----:B------:R-:W-:-:S04]  /*0100*/  SHF.R.S32.HI R0, RZ, 0x1f, R7 ;  /* 0x0000001fff007819 */ /* 0x000fc80000011407 */
[----:B------:R-:W-:Y:S02]  /*0110*/  SHF.R.U32.HI R2, RZ, 0x4, R3 ;  /* 0x00000004ff027819 */ /* 0x000fe40000011603 */
[----:B------:R-:W-:Y:S01]  /*0120*/  LEA.HI R0, R0, R7, RZ, 0x5 ;  /* 0x0000000700007211 */ /* 0x000fe200078f28ff */
[----:B--2---:R-:W-:Y:S02]  /*0130*/  ULEA UR5, UR6, UR5, 0x18 ;  /* 0x0000000506057291 */ /* 0x004fe4000f8ec03f */
[----:B-1----:R-:W-:Y:S01]  /*0140*/  IMAD R33, R33, UR7, R2 ;  /* 0x0000000721217c24 */ /* 0x002fe2000f8e0202 */
[----:B------:R-:W-:Y:S01]  /*0150*/  SHF.R.S32.HI R0, RZ, 0x5, R0 ;  /* 0x00000005ff007819 */ /* 0x000fe20000011400 */
[----:B------:R-:W-:-:S03]  /*0160*/  IMAD R35, R2, -0x14, R7 ;  /* 0xffffffec02237824 */ /* 0x000fc600078e0207 */
[----:B------:R-:W-:Y:S02]  /*0170*/  ISETP.GE.U32.AND P0, PT, R33, UR8, PT ;  /* 0x0000000821007c0c */ /* 0x000fe4000bf06070 */
[----:B------:R-:W-:Y:S02]  /*0180*/  SHF.R.S32.HI R6, RZ, 0x1f, R33 ;  /* 0x0000001fff067819 */ /* 0x000fe40000011421 */
[----:B------:R-:W-:Y:S02]  /*0190*/  SHF.L.U32 R35, R35, 0x1, RZ ;  /* 0x0000000123237819 */ /* 0x000fe400000006ff */
[----:B------:R-:W-:Y:S01]  /*01a0*/  ISETP.GE.AND.EX P0, PT, R6, UR9, PT, P0 ;  /* 0x0000000906007c0c */ /* 0x000fe2000bf06300 */
[----:B------:R-:W-:Y:S01]  /*01b0*/  ULDC.64 UR8, c[0x0][0x208] ;  /* 0x0000820000087ab9 */ /* 0x000fe20000000a00 */
[----:B------:R-:W-:Y:S02]  /*01c0*/  LEA R29, R0, UR5, 0x3 ;  /* 0x00000005001d7c11 */ /* 0x000fe4000f8e18ff */
[----:B------:R-:W-:-:S02]  /*01d0*/  ISETP.LT.U32.AND P0, PT, R7, 0x280, !P0 ;  /* 0x000002800700780c */ /* 0x000fc40004701070 */
[C---:B------:R-:W-:Y:S02]  /*01e0*/  IADD3 R32, R33.reuse, 0x20, RZ ;  /* 0x0000002021207810 */ /* 0x040fe40007ffe0ff */
[C---:B------:R-:W-:Y:S02]  /*01f0*/  IADD3 R31, R33.reuse, 0x40, RZ ;  /* 0x00000040211f7810 */ /* 0x040fe40007ffe0ff */
[----:B------:R-:W-:-:S07]  /*0200*/  IADD3 R30, R33, 0x60, RZ ;  /* 0x00000060211e7810 */ /* 0x000fce0007ffe0ff */
.L_x_2090:
[----:B01----:R-:W0:Y:S01]  /*0210*/  LDC R11, c[0x0][0x288] ;  /* 0x0000a200ff0b7b82 */ /* 0x003e220000000800 */
[----:B------:R-:W-:Y:S01]  /*0220*/  ULDC.64 UR14, c[0x0][0x278] ;  /* 0x00009e00000e7ab9 */ /* 0x000fe20000000a00 */
[----:B------:R-:W-:Y:S01]  /*0230*/  IADD3 R21, R33, 0x80, RZ ;  /* 0x0000008021157810 */ /* 0x000fe20007ffe0ff */
[----:B------:R-:W-:Y:S01]  /*0240*/  ULDC.64 UR12, c[0x0][0x280] ;  /* 0x0000a000000c7ab9 */ /* 0x000fe20000000a00 */
[----:B------:R-:W-:Y:S02]  /*0250*/  ISETP.GE.U32.AND P4, PT, R31, UR14, PT ;  /* 0x0000000e1f007c0c */ /* 0x000fe4000bf86070 */
[----:B---3--:R-:W-:Y:S02]  /*0260*/  SHF.R.S32.HI R23, RZ, 0x1f, R21 ;  /* 0x0000001fff177819 */ /* 0x008fe40000011415 */
[----:B------:R-:W1:Y:S01]  /*0270*/  @P0 LDC.64 R14, c[0x0][0x220] ;  /* 0x00008800ff0e0b82 */ /* 0x000e620000000a00 */
[----:B0-2---:R-:W-:-:S04]  /*0280*/  IABS R5, R11 ;  /* 0x0000000b00057213 */ /* 0x005fc80000000000 */
[----:B------:R-:W0:Y:S08]  /*0290*/  I2F.RP R0, R5 ;  /* 0x0000000500007306 */ /* 0x000e300000209400 */
[----:B0-----:R-:W0:Y:S02]  /*02a0*/  MUFU.RCP R0, R0 ;  /* 0x0000000000007308 */ /* 0x001e240000001000 */
[----:B0-----:R-:W-:-:S06]  /*02b0*/  IADD3 R2, R0, 0xffffffe, RZ ;  /* 0x0ffffffe00027810 */ /* 0x001fcc0007ffe0ff */
[----:B------:R0:W2:Y:S02]  /*02c0*/  F2I.FTZ.U32.TRUNC.NTZ R3, R2 ;  /* 0x0000000200037305 */ /* 0x0000a4000021f000 */
        /* <DEDUP_REMOVED lines=8> */
[----:B------:R-:W-:Y:S01]  /*0350*/  IMAD R0, R5, R0, R4 ;  /* 0x0000000005007224 */ /* 0x000fe200078e0204 */
[----:B------:R-:W-:-:S04]  /*0360*/  SHF.R.S32.HI R4, RZ, 0x1f, R31 ;  /* 0x0000001fff047819 */ /* 0x000fc8000001141f */
[----:B------:R-:W-:Y:S02]  /*0370*/  ISETP.GT.U32.AND P2, PT, R5, R0, PT ;  /* 0x000000000500720c */ /* 0x000fe40003f44070 */
[----:B------:R-:W-:-:S04]  /*0380*/  ISETP.GE.AND.EX P4, PT, R4, UR15, PT, P4 ;  /* 0x0000000f04007c0c */ /* 0x000fc8000bf86340 */
[----:B------:R-:W-:-:S07]  /*0390*/  ISETP.GT.U32.OR P4, PT, R7, 0x27f, P4 ;  /* 0x0000027f0700780c */ /* 0x000fce0002784470 */
[-C--:B------:R-:W-:Y:S02]  /*03a0*/  @!P2 IADD3 R0, R0, -R5.reuse, RZ ;  /* 0x800000050000a210 */ /* 0x080fe40007ffe0ff */
[----:B------:R-:W-:Y:S02]  /*03b0*/  @!P2 IADD3 R3, R3, 0x1, RZ ;  /* 0x000000010303a810 */ /* 0x000fe40007ffe0ff */
[----:B------:R-:W-:Y:S02]  /*03c0*/  ISETP.GE.U32.AND P1, PT, R0, R5, PT ;  /* 0x000000050000720c */ /* 0x000fe40003f26070 */
[----:B------:R-:W-:Y:S01]  /*03d0*/  LOP3.LUT R0, R34, R11, RZ, 0x3c, !PT ;  /* 0x0000000b22007212 */ /* 0x000fe200078e3cff */
[----:B------:R-:W0:Y:S01]  /*03e0*/  @!P4 LDC.64 R12, c[0x0][0x270] ;  /* 0x00009c00ff0ccb82 */ /* 0x000e220000000a00 */
[----:B------:R-:W-:Y:S02]  /*03f0*/  ISETP.NE.AND P2, PT, R11, RZ, PT ;  /* 0x000000ff0b00720c */ /* 0x000fe40003f45270 */
[----:B------:R-:W-:-:S02]  /*0400*/  ISETP.GE.AND P3, PT, R0, RZ, PT ;  /* 0x000000ff0000720c */ /* 0x000fc40003f66270 */
[----:B------:R-:W-:-:S05]  /*0410*/  SHF.R.S32.HI R5, RZ, 0x1f, R32 ;  /* 0x0000001fff057819 */ /* 0x000fca0000011420 */
[----:B------:R-:W-:-:S04]  /*0420*/  @P1 IADD3 R3, R3, 0x1, RZ ;  /* 0x0000000103031810 */ /* 0x000fc80007ffe0ff */
[----:B------:R-:W-:-:S04]  /*0430*/  MOV R9, R3 ;  /* 0x0000000300097202 */ /* 0x000fc80000000f00 */
[----:B------:R-:W-:Y:S02]  /*0440*/  @!P3 IADD3 R9, -R9, RZ, RZ ;  /* 0x000000ff0909b210 */ /* 0x000fe40007ffe1ff */
[----:B------:R-:W-:Y:S02]  /*0450*/  ISETP.GE.U32.AND P3, PT, R32, UR14, PT ;  /* 0x0000000e20007c0c */ /* 0x000fe4000bf66070 */
[----:B------:R-:W-:Y:S02]  /*0460*/  @!P2 LOP3.LUT R9, RZ, R11, RZ, 0x33, !PT ;  /* 0x0000000bff09a212 */ /* 0x000fe400078e33ff */
[----:B------:R-:W-:Y:S01]  /*0470*/  ISETP.GE.AND.EX P3, PT, R5, UR15, PT, P3 ;  /* 0x0000000f05007c0c */ /* 0x000fe2000bf66330 */
[----:B0-----:R-:W-:Y:S01]  /*0480*/  @!P4 IMAD R20, R4, R12, RZ ;  /* 0x0000000c0414c224 */ /* 0x001fe200078e02ff */
[----:B------:R-:W-:Y:S02]  /*0490*/  IADD3 R3, -R9, RZ, RZ ;  /* 0x000000ff09037210 */ /* 0x000fe40007ffe1ff */
[----:B------:R-:W-:Y:S01]  /*04a0*/  ISETP.GT.U32.OR P3, PT, R7, 0x27f, P3 ;  /* 0x0000027f0700780c */ /* 0x000fe20001f64470 */
[----:B------:R-:W-:Y:S01]  /*04b0*/  @!P4 IMAD R20, R31, R13, R20 ;  /* 0x0000000d1f14c224 */ /* 0x000fe200078e0214 */
[----:B------:R-:W-:Y:S01]  /*04c0*/  SHF.R.S32.HI R0, RZ, 0x1f, R9 ;  /* 0x0000001fff007819 */ /* 0x000fe20000011409 */
[----:B------:R-:W-:Y:S01]  /*04d0*/  IMAD R3, R11, R3, R34 ;  /* 0x000000030b037224 */ /* 0x000fe200078e0222 */
[----:B------:R-:W-:Y:S01]  /*04e0*/  ISETP.GE.U32.AND P2, PT, R30, UR14, PT ;  /* 0x0000000e1e007c0c */ /* 0x000fe2000bf46070 */
[----:B------:R-:W0:Y:S02]  /*04f0*/  @P0 LDC.64 R10, c[0x0][0x270] ;  /* 0x00009c00ff0a0b82 */ /* 0x000e240000000a00 */
[----:B------:R-:W-:-:S02]  /*0500*/  IMAD R3, R3, 0x28, RZ ;  /* 0x0000002803037824 */ /* 0x000fc400078e02ff */
[----:B------:R-:W-:-:S03]  /*0510*/  IMAD R0, R0, UR12, RZ ;  /* 0x0000000c00007c24 */ /* 0x000fc6000f8e02ff */
[----:B------:R-:W-:Y:S01]  /*0520*/  IADD3 R40, P1, R35, R3, RZ ;  /* 0x0000000323287210 */ /* 0x000fe20007f3e0ff */
[----:B------:R-:W2:Y:S01]  /*0530*/  @!P3 LDC.64 R16, c[0x0][0x270] ;  /* 0x00009c00ff10bb82 */ /* 0x000ea20000000a00 */
[----:B------:R-:W-:Y:S02]  /*0540*/  IMAD R43, R9, UR13, R0 ;  /* 0x0000000d092b7c24 */ /* 0x000fe4000f8e0200 */
[----:B------:R-:W-:Y:S02]  /*0550*/  LEA.HI.X.SX32 R41, R3, R2, 0x1, P1 ;  /* 0x0000000203297211 */ /* 0x000fe400008f0eff */
[----:B------:R-:W-:Y:S02]  /*0560*/  ISETP.GE.U32.AND P1, PT, R21, UR14, PT ;  /* 0x0000000e15007c0c */ /* 0x000fe4000bf26070 */
[----:B------:R-:W-:Y:S01]  /*0570*/  SHF.R.S32.HI R2, RZ, 0x1f, R30 ;  /* 0x0000001fff027819 */ /* 0x000fe2000001141e */
[----:B------:R-:W3:Y:S01]  /*0580*/  @!P3 LDC.64 R18, c[0x0][0x220] ;  /* 0x00008800ff12bb82 */ /* 0x000ee20000000a00 */
[----:B------:R-:W-:Y:S01]  /*0590*/  ISETP.GE.AND.EX P1, PT, R23, UR15, PT, P1 ;  /* 0x0000000f17007c0c */ /* 0x000fe2000bf26310 */
[----:B------:R-:W-:Y:S01]  /*05a0*/  IMAD.WIDE.U32 R40, R9, UR12, R40 ;  /* 0x0000000c09287c25 */ /* 0x000fe2000f8e0028 */
[----:B------:R-:W-:-:S02]  /*05b0*/  ISETP.GE.AND.EX P2, PT, R2, UR15, PT, P2 ;  /* 0x0000000f02007c0c */ /* 0x000fc4000bf46320 */
[----:B------:R-:W-:Y:S02]  /*05c0*/  ISETP.GT.U32.OR P1, PT, R7, 0x27f, P1 ;  /* 0x0000027f0700780c */ /* 0x000fe40000f24470 */
[----:B------:R-:W-:Y:S01]  /*05d0*/  IADD3 R43, R41, R43, RZ ;  /* 0x0000002b292b7210 */ /* 0x000fe20007ffe0ff */
[----:B------:R-:W4:Y:S01]  /*05e0*/  @!P4 LDC.64 R8, c[0x0][0x220] ;  /* 0x00008800ff08cb82 */ /* 0x000f220000000a00 */
[----:B------:R-:W-:Y:S01]  /*05f0*/  ISETP.GT.U32.OR P2, PT, R7, 0x27f, P2 ;  /* 0x0000027f0700780c */ /* 0x000fe20001744470 */
[----:B0-----:R-:W-:Y:S01]  /*0600*/  @P0 IMAD R0, R6, R10, RZ ;  /* 0x0000000a06000224 */ /* 0x001fe200078e02ff */
[-C--:B------:R-:W-:Y:S02]  /*0610*/  @P0 MOV R42, R40.reuse ;  /* 0x00000028002a0202 */ /* 0x080fe40000000f00 */
[----:B------:R-:W-:Y:S01]  /*0620*/  @!P3 MOV R26, R40 ;  /* 0x00000028001ab202 */ /* 0x000fe20000000f00 */
[----:B------:R-:W-:Y:S01]  /*0630*/  @P0 IMAD R0, R33, R11, R0 ;  /* 0x0000000b21000224 */ /* 0x000fe200078e0200 */
[-C--:B------:R-:W-:Y:S01]  /*0640*/  @!P3 MOV R27, R43.reuse ;  /* 0x0000002b001bb202 */ /* 0x080fe20000000f00 */
[----:B--2---:R-:W-:Y:S01]  /*0650*/  @!P3 IMAD R22, R5, R16, RZ ;  /* 0x000000100516b224 */ /* 0x004fe200078e02ff */
[----:B------:R-:W-:Y:S01]  /*0660*/  @!P4 MOV R38, R40 ;  /* 0x000000280026c202 */ /* 0x000fe20000000f00 */
[----:B------:R-:W-:Y:S01]  /*0670*/  @P0 IMAD.WIDE.U32 R24, R33, R10, R42 ;  /* 0x0000000a21180225 */ /* 0x000fe200078e002a */
[----:B------:R-:W-:-:S03]  /*0680*/  @!P4 MOV R39, R43 ;  /* 0x0000002b0027c202 */ /* 0x000fc60000000f00 */
[C---:B------:R-:W-:Y:S01]  /*0690*/  @!P3 IMAD R22, R32.reuse, R17, R22 ;  /* 0x000000112016b224 */ /* 0x040fe200078e0216 */
[----:B------:R-:W-:Y:S01]  /*06a0*/  @P0 IADD3 R0, R25, R0, RZ ;  /* 0x0000000019000210 */ /* 0x000fe20007ffe0ff */
[----:B------:R-:W-:Y:S01]  /*06b0*/  @!P3 IMAD.WIDE.U32 R26, R32, R16, R26 ;  /* 0x00000010201ab225 */ /* 0x000fe200078e001a */
[----:B-1----:R-:W-:Y:S01]  /*06c0*/  @P0 LEA R36, P5, R24, R14, 0x1 ;  /* 0x0000000e18240211 */ /* 0x002fe200078a08ff */
[----:B------:R-:W0:Y:S02]  /*06d0*/  @!P1 LDC.64 R16, c[0x0][0x270] ;  /* 0x00009c00ff109b82 */ /* 0x000e240000000a00 */
[----:B------:R-:W-:Y:S01]  /*06e0*/  @!P4 IMAD.WIDE.U32 R12, R31, R12, R38 ;  /* 0x0000000c1f0cc225 */ /* 0x000fe200078e0026 */
[----:B------:R-:W-:Y:S02]  /*06f0*/  @!P3 IADD3 R14, R27, R22, RZ ;  /* 0x000000161b0eb210 */ /* 0x000fe40007ffe0ff */
[----:B---3--:R-:W-:Y:S02]  /*0700*/  @!P3 LEA R18, P6, R26, R18, 0x1 ;  /* 0x000000121a12b211 */ /* 0x008fe400078c08ff */
[----:B------:R-:W-:Y:S01]  /*0710*/  IADD3 R22, R33, 0xa0, RZ ;  /* 0x000000a021167810 */ /* 0x000fe20007ffe0ff */
[----:B------:R-:W1:Y:S01]  /*0720*/  @!P2 LDC.64 R10, c[0x0][0x270] ;  /* 0x00009c00ff0aab82 */ /* 0x000e620000000a00 */
[----:B------:R-:W-:-:S02]  /*0730*/  @P0 LEA.HI.X R37, R24, R15, R0, 0x1, P5 ;  /* 0x0000000f18250211 */ /* 0x000fc400028f0c00 */
[----:B------:R-:W-:Y:S02]  /*0740*/  MOV R0, RZ ;  /* 0x000000ff00007202 */ /* 0x000fe40000000f00 */
[----:B------:R-:W-:Y:S02]  /*0750*/  @!P3 LEA.HI.X R19, R26, R19, R14, 0x1, P6 ;  /* 0x000000131a13b211 */ /* 0x000fe400030f0c0e */
[----:B------:R-:W-:Y:S02]  /*0760*/  @!P4 IADD3 R20, R13, R20, RZ ;  /* 0x000000140d14c210 */ /* 0x000fe40007ffe0ff */
[----:B----4-:R-:W-:Y:S01]  /*0770*/  @!P4 LEA R14, P6, R12, R8, 0x1 ;  /* 0x000000080c0ec211 */ /* 0x010fe200078c08ff */
[----:B------:R2:W3:Y:S01]  /*0780*/  @!P3 LDG.E R0, desc[UR8][R18.64] ;  /* 0x000000081200b981 */ /* 0x0004e2000c1e1900 */
[----:B------:R-:W-:Y:S02]  /*0790*/  ISETP.GE.U32.AND P5, PT, R22, UR14, PT ;  /* 0x0000000e16007c0c */ /* 0x000fe4000bfa6070 */
[----:B------:R-:W-:-:S02]  /*07a0*/  SHF.R.S32.HI R25, RZ, 0x1f, R22 ;  /* 0x0000001fff197819 */ /* 0x000fc40000011416 */
[----:B------:R-:W-:Y:S02]  /*07b0*/  @!P4 LEA.HI.X R15, R12, R9, R20, 0x1, P6 ;  /* 0x000000090c0fc211 */ /* 0x000fe400030f0c14 */
[----:B------:R-:W-:Y:S01]  /*07c0*/  ISETP.GE.AND.EX P3, PT, R25, UR15, PT, P5 ;  /* 0x0000000f19007c0c */ /* 0x000fe2000bf66350 */
[----:B------:R-:W4:Y:S01]  /*07d0*/  @!P2 LDC.64 R8, c[0x0][0x220] ;  /* 0x00008800ff08ab82 */ /* 0x000f220000000a00 */
[----:B------:R-:W-:Y:S02]  /*07e0*/  CS2R R26, SRZ ;  /* 0x00000000001a7805 */ /* 0x000fe4000001ff00 */
[----:B------:R-:W-:Y:S02]  /*07f0*/  ISETP.GT.U32.OR P3, PT, R7, 0x27f, P3 ;  /* 0x0000027f0700780c */ /* 0x000fe40001f64470 */
[----:B--2---:R-:W-:Y:S01]  /*0800*/  IADD3 R19, R33, 0xc0, RZ ;  /* 0x000000c021137810 */ /* 0x004fe20007ffe0ff */
[----:B0-----:R-:W-:Y:S01]  /*0810*/  @!P1 IMAD R38, R23, R16, RZ ;  /* 0x0000001017269224 */ /* 0x001fe200078e02ff */
[----:B------:R0:W2:Y:S01]  /*0820*/  @!P4 LDG.E R26, desc[UR8][R14.64] ;  /* 0x000000080e1ac981 */ /* 0x0000a2000c1e1900 */
[----:B------:R-:W5:Y:S01]  /*0830*/  @!P1 LDC.64 R12, c[0x0][0x220] ;  /* 0x00008800ff0c9b82 */ /* 0x000f620000000a00 */
[----:B------:R-:W-:-:S02]  /*0840*/  ISETP.GE.U32.AND P4, PT, R19, UR14, PT ;  /* 0x0000000e13007c0c */ /* 0x000fc4000bf86070 */
[----:B------:R-:W-:Y:S01]  /*0850*/  SHF.R.S32.HI R20, RZ, 0x1f, R19 ;  /* 0x0000001fff147819 */ /* 0x000fe20000011413 */
[----:B------:R-:W-:Y:S01]  /*0860*/  @!P1 IMAD R17, R21, R17, R38 ;  /* 0x0000001115119224 */ /* 0x000fe200078e0226 */
[----:B------:R-:W-:Y:S01]  /*0870*/  @!P2 MOV R38, R40 ;  /* 0x000000280026a202 */ /* 0x000fe20000000f00 */
[-C--:B-1----:R-:W-:Y:S01]  /*0880*/  @!P2 IMAD R24, R2, R10.reuse, RZ ;  /* 0x0000000a0218a224 */ /* 0x082fe200078e02ff */
[----:B------:R-:W-:Y:S01]  /*0890*/  ISETP.GE.AND.EX P4, PT, R20, UR15, PT, P4 ;  /* 0x0000000f14007c0c */ /* 0x000fe2000bf86340 */
[----:B------:R1:W2:Y:S01]  /*08a0*/  @P0 LDG.E R27, desc[UR8][R36.64] ;  /* 0x00000008241b0981 */ /* 0x0002a2000c1e1900 */
[----:B------:R-:W-:Y:S01]  /*08b0*/  @!P2 MOV R39, R43 ;  /* 0x0000002b0027a202 */ /* 0x000fe20000000f00 */
[----:B0-----:R-:W0:Y:S01]  /*08c0*/  @!P3 LDC.64 R14, c[0x0][0x270] ;  /* 0x00009c00ff0ebb82 */ /* 0x001e220000000a00 */
[----:B------:R-:W-:Y:S01]  /*08d0*/  IADD3 R18, R33, 0xe0, RZ ;  /* 0x000000e021127810 */ /* 0x000fe20007ffe0ff */
[C---:B------:R-:W-:Y:S01]  /*08e0*/  @!P2 IMAD R24, R30.reuse, R11, R24 ;  /* 0x0000000b1e18a224 */ /* 0x040fe200078e0218 */
[----:B------:R-:W-:Y:S01]  /*08f0*/  ISETP.GT.U32.OR P4, PT, R7, 0x27f, P4 ;  /* 0x0000027f0700780c */ /* 0x000fe20002784470 */
[----:B------:R-:W-:Y:S01]  /*0900*/  @!P2 IMAD.WIDE.U32 R10, R30, R10, R38 ;  /* 0x0000000a1e0aa225 */ /* 0x000fe200078e0026 */
[----:B------:R-:W-:-:S02]  /*0910*/  ISETP.GE.U32.AND P5, PT, R18, UR14, PT ;  /* 0x0000000e12007c0c */ /* 0x000fc4000bfa6070 */
[----:B------:R-:W-:Y:S02]  /*0920*/  SHF.R.S32.HI R23, RZ, 0x1f, R18 ;  /* 0x0000001fff177819 */ /* 0x000fe40000011412 */
[----:B------:R-:W-:Y:S02]  /*0930*/  @!P2 IADD3 R24, R11, R24, RZ ;  /* 0x000000180b18a210 */ /* 0x000fe40007ffe0ff */
[----:B----4-:R-:W-:Y:S02]  /*0940*/  @!P2 LEA R38, P6, R10, R8, 0x1 ;  /* 0x000000080a26a211 */ /* 0x010fe400078c08ff */
[----:B------:R-:W-:Y:S02]  /*0950*/  ISETP.GE.AND.EX P5, PT, R23, UR15, PT, P5 ;  /* 0x0000000f17007c0c */ /* 0x000fe4000bfa6350 */
[----:B------:R-:W-:Y:S02]  /*0960*/  @!P1 MOV R44, R40 ;  /* 0x00000028002c9202 */ /* 0x000fe40000000f00 */
[----:B------:R-:W-:-:S02]  /*0970*/  @!P1 MOV R45, R43 ;  /* 0x0000002b002d9202 */ /* 0x000fc40000000f00 */
[----:B------:R-:W-:Y:S02]  /*0980*/  @!P2 LEA.HI.X R39, R10, R9, R24, 0x1, P6 ;  /* 0x000000090a27a211 */ /* 0x000fe400030f0c18 */
[----:B------:R-:W-:Y:S01]  /*0990*/  ISETP.GT.U32.OR P5, PT, R7, 0x27f, P5 ;  /* 0x0000027f0700780c */ /* 0x000fe20002fa4470 */
[----:B------:R-:W4:Y:S01]  /*09a0*/  @!P3 LDC.64 R8, c[0x0][0x220] ;  /* 0x00008800ff08bb82 */ /* 0x000f220000000a00 */
[----:B------:R-:W-:-:S07]  /*09b0*/  @!P1 IMAD.WIDE.U32 R44, R21, R16, R44 ;  /* 0x00000010152c9225 */ /* 0x000fce00078e002c */
[----:B------:R-:W4:Y:S01]  /*09c0*/  @!P4 LDC.64 R10, c[0x0][0x270] ;  /* 0x00009c00ff0acb82 */ /* 0x000f220000000a00 */
[----:B------:R-:W-:Y:S02]  /*09d0*/  @!P1 IADD3 R17, R45, R17, RZ ;  /* 0x000000112d119210 */ /* 0x000fe40007ffe0ff */
[C---:B-----5:R-:W-:Y:S01]  /*09e0*/  @!P1 LEA R16, P6, R44.reuse, R12, 0x1 ;  /* 0x0000000c2c109211 */ /* 0x060fe200078c08ff */
[----:B0-----:R-:W-:Y:S01]  /*09f0*/  @!P3 IMAD R21, R25, R14, RZ ;  /* 0x0000000e1915b224 */ /* 0x001fe200078e02ff */
[----:B-1----:R-:W-:Y:S02]  /*0a00*/  @!P3 MOV R36, R40 ;  /* 0x000000280024b202 */ /* 0x002fe40000000f00 */
[----:B------:R-:W-:Y:S02]  /*0a10*/  @!P3 MOV R37, R43 ;  /* 0x0000002b0025b202 */ /* 0x000fe40000000f00 */
[----:B------:R-:W-:Y:S02]  /*0a20*/  @!P1 LEA.HI.X R17, R44, R13, R17, 0x1, P6 ;  /* 0x0000000d2c119211 */ /* 0x000fe400030f0c11 */
[----:B------:R-:W0:Y:S01]  /*0a30*/  @!P5 LDC.64 R12, c[0x0][0x270] ;  /* 0x00009c00ff0cdb82 */ /* 0x000e220000000a00 */
[----:B------:R-:W-:Y:S01]  /*0a40*/  MOV R25, RZ ;  /* 0x000000ff00197202 */ /* 0x000fe20000000f00 */
[----:B------:R-:W-:-:S02]  /*0a50*/  @!P3 IMAD R21, R22, R15, R21 ;  /* 0x0000000f1615b224 */ /* 0x000fc400078e0215 */
[----:B------:R-:W-:-:S03]  /*0a60*/  @!P3 IMAD.WIDE.U32 R36, R22, R14, R36 ;  /* 0x0000000e1624b225 */ /* 0x000fc600078e0024 */
[----:B------:R1:W5:Y:S01]  /*0a70*/  @!P1 LDG.E R25, desc[UR8][R16.64] ;  /* 0x0000000810199981 */ /* 0x000362000c1e1900 */
[----:B------:R-:W0:Y:S01]  /*0a80*/  @!P4 LDC.64 R14, c[0x0][0x220] ;  /* 0x00008800ff0ecb82 */ /* 0x000e220000000a00 */
[----:B------:R-:W-:Y:S02]  /*0a90*/  @!P3 IADD3 R21, R37, R21, RZ ;  /* 0x000000152515b210 */ /* 0x000fe40007ffe0ff */
[----:B----4-:R-:W-:Y:S01]  /*0aa0*/  @!P3 LEA R8, P1, R36, R8, 0x1 ;  /* 0x000000082408b211 */ /* 0x010fe200078208ff */
[----:B------:R-:W-:-:S04]  /*0ab0*/  @!P4 IMAD R20, R20, R10, RZ ;  /* 0x0000000a1414c224 */ /* 0x000fc800078e02ff */
[----:B-1----:R-:W1:Y:S01]  /*0ac0*/  @!P5 LDC.64 R16, c[0x0][0x220] ;  /* 0x00008800ff10db82 */ /* 0x002e620000000a00 */
[----:B------:R-:W-:Y:S02]  /*0ad0*/  MOV R24, RZ ;  /* 0x000000ff00187202 */ /* 0x000fe40000000f00 */
[----:B------:R-:W-:Y:S02]  /*0ae0*/  @!P3 LEA.HI.X R9, R36, R9, R21, 0x1, P1 ;  /* 0x000000092409b211 */ /* 0x000fe400008f0c15 */
[----:B------:R-:W-:Y:S01]  /*0af0*/  CS2R R36, SRZ ;  /* 0x0000000000247805 */ /* 0x000fe2000001ff00 */
[----:B------:R-:W-:Y:S01]  /*0b00*/  @!P4 IMAD R11, R19, R11, R20 ;  /* 0x0000000b130bc224 */ /* 0x000fe200078e0214 */
[----:B------:R-:W-:Y:S01]  /*0b10*/  @!P4 MOV R20, R40 ;  /* 0x000000280014c202 */ /* 0x000fe20000000f00 */
[----:B------:R-:W4:Y:S01]  /*0b20*/  @!P2 LDG.E R24, desc[UR8][R38.64] ;  /* 0x000000082618a981 */ /* 0x000f22000c1e1900 */
[----:B------:R-:W-:Y:S01]  /*0b30*/  @!P4 MOV R21, R43 ;  /* 0x0000002b0015c202 */ /* 0x000fe20000000f00 */
[----:B0-----:R-:W-:-:S02]  /*0b40*/  @!P5 IMAD R23, R23, R12, RZ ;  /* 0x0000000c1717d224 */ /* 0x001fc400078e02ff */
[----:B------:R0:W4:Y:S01]  /*0b50*/  @!P3 LDG.E R36, desc[UR8][R8.64] ;  /* 0x000000080824b981 */ /* 0x000122000c1e1900 */
[----:B------:R-:W-:Y:S01]  /*0b60*/  @!P4 IMAD.WIDE.U32 R20, R19, R10, R20 ;  /* 0x0000000a1314c225 */ /* 0x000fe200078e0014 */
[----:B0-----:R-:W-:Y:S02]  /*0b70*/  @!P5 MOV R8, R40 ;  /* 0x000000280008d202 */ /* 0x001fe40000000f00 */
[----:B------:R-:W-:Y:S01]  /*0b80*/  @!P5 MOV R9, R43 ;  /* 0x0000002b0009d202 */ /* 0x000fe20000000f00 */
[----:B------:R-:W-:Y:S01]  /*0b90*/  @!P5 IMAD R13, R18, R13, R23 ;  /* 0x0000000d120dd224 */ /* 0x000fe200078e0217 */
[----:B------:R-:W-:Y:S02]  /*0ba0*/  @!P4 IADD3 R10, R21, R11, RZ ;  /* 0x0000000b150ac210 */ /* 0x000fe40007ffe0ff */
[----:B------:R-:W-:Y:S01]  /*0bb0*/  @!P4 LEA R14, P1, R20, R14, 0x1 ;  /* 0x0000000e140ec211 */ /* 0x000fe200078208ff */
[----:B------:R-:W-:-:S03]  /*0bc0*/  @!P5 IMAD.WIDE.U32 R8, R18, R12, R8 ;  /* 0x0000000c1208d225 */ /* 0x000fc600078e0008 */
[----:B------:R-:W-:Y:S02]  /*0bd0*/  @!P4 LEA.HI.X R15, R20, R15, R10, 0x1, P1 ;  /* 0x0000000f140fc211 */ /* 0x000fe400008f0c0a */
[----:B------:R-:W-:Y:S02]  /*0be0*/  @!P5 IADD3 R10, R9, R13, RZ ;  /* 0x0000000d090ad210 */ /* 0x000fe40007ffe0ff */
[C---:B-1----:R-:W-:Y:S01]  /*0bf0*/  @!P5 LEA R16, P1, R8.reuse, R16, 0x1 ;  /* 0x000000100810d211 */ /* 0x042fe200078208ff */
[----:B------:R-:W4:Y:S01]  /*0c00*/  @!P4 LDG.E R37, desc[UR8][R14.64] ;  /* 0x000000080e25c981 */ /* 0x000f22000c1e1900 */
[----:B------:R-:W-:Y:S02]  /*0c10*/  MOV R38, RZ ;  /* 0x000000ff00267202 */ /* 0x000fe40000000f00 */
[----:B------:R-:W-:-:S05]  /*0c20*/  @!P5 LEA.HI.X R17, R8, R17, R10, 0x1, P1 ;  /* 0x000000110811d211 */ /* 0x000fca00008f0c0a */
[----:B------:R0:W4:Y:S02]  /*0c30*/  @!P5 LDG.E R38, desc[UR8][R16.64] ;  /* 0x000000081026d981 */ /* 0x000124000c1e1900 */
[----:B0-----:R-:W0:Y:S02]  /*0c40*/  S2R R16, SR_LANEID ;  /* 0x0000000000107919 */ /* 0x001e240000000000 */
[----:B0-----:R-:W-:Y:S02]  /*0c50*/  ISETP.GT.AND P1, PT, R16, 0x1e, PT ;  /* 0x0000001e1000780c */ /* 0x001fe40003f24270 */
[----:B---3--:R-:W-:-:S04]  /*0c60*/  PRMT R10, R0, 0x7632, R10 ;  /* 0x00007632000a7816 */ /* 0x008fc8000000000a */
[----:B------:R-:W-:Y:S02]  /*0c70*/  SHF.L.U32 R13, R10, 0x10, RZ ;  /* 0x000000100a0d7819 */ /* 0x000fe400000006ff */
[----:B------:R-:W-:-:S03]  /*0c80*/  SHF.L.U32 R10, R0, 0x10, RZ ;  /* 0x00000010000a7819 */ /* 0x000fc600000006ff */
[----:B------:R-:W-:Y:S01]  /*0c90*/  FMUL.FTZ R15, R13, R13 ;  /* 0x0000000d0d0f7220 */ /* 0x000fe20000410000 */
[----:B--2---:R-:W-:-:S04]  /*0ca0*/  PRMT R8, R27, 0x7632, R8 ;  /* 0x000076321b087816 */ /* 0x004fc80000000008 */
[----:B------:R-:W-:Y:S02]  /*0cb0*/  SHF.L.U32 R9, R8, 0x10, RZ ;  /* 0x0000001008097819 */ /* 0x000fe400000006ff */
[----:B------:R-:W-:-:S03]  /*0cc0*/  SHF.L.U32 R8, R27, 0x10, RZ ;  /* 0x000000101b087819 */ /* 0x000fc600000006ff */
[----:B------:R-:W-:Y:S01]  /*0cd0*/  FMUL.FTZ R11, R9, R9 ;  /* 0x00000009090b7220 */ /* 0x000fe20000410000 */
[----:B------:R-:W-:Y:S01]  /*0ce0*/  PRMT R12, R26, 0x7632, R12 ;  /* 0x000076321a0c7816 */ /* 0x000fe2000000000c */
[C---:B------:R-:W-:Y:S02]  /*0cf0*/  FADD.FTZ R9, R8.reuse, R9 ;  /* 0x0000000908097221 */ /* 0x040fe40000010000 */
[----:B------:R-:W-:Y:S01]  /*0d00*/  FFMA.FTZ R11, R8, R8, R11 ;  /* 0x00000008080b7223 */ /* 0x000fe2000001000b */
[----:B------:R-:W-:Y:S01]  /*0d10*/  SHF.L.U32 R17, R12, 0x10, RZ ;  /* 0x000000100c117819 */ /* 0x000fe200000006ff */
[C---:B------:R-:W-:Y:S01]  /*0d20*/  FADD.FTZ R8, R10.reuse, R13 ;  /* 0x0000000d0a087221 */ /* 0x040fe20000010000 */
[----:B------:R-:W-:Y:S01]  /*0d30*/  FADD.FTZ R9, RZ, R9 ;  /* 0x00000009ff097221 */ /* 0x000fe20000010000 */
[----:B------:R-:W-:Y:S01]  /*0d40*/  FFMA.FTZ R10, R10, R10, R15 ;  /* 0x0000000a0a0a7223 */ /* 0x000fe2000001000f */
[----:B------:R-:W-:Y:S01]  /*0d50*/  FADD.FTZ R11, RZ, R11 ;  /* 0x0000000bff0b7221 */ /* 0x000fe20000010000 */
[----:B------:R-:W-:Y:S01]  /*0d60*/  SHF.L.U32 R12, R26, 0x10, RZ ;  /* 0x000000101a0c7819 */ /* 0x000fe200000006ff */
[----:B------:R-:W-:Y:S01]  /*0d70*/  FADD.FTZ R8, R9, R8 ;  /* 0x0000000809087221 */ /* 0x000fe20000010000 */
[----:B------:R-:W-:Y:S01]  /*0d80*/  FMUL.FTZ R9, R17, R17 ;  /* 0x0000001111097220 */ /* 0x000fe20000410000 */
[----:B------:R-:W-:-:S02]  /*0d90*/  FADD.FTZ R10, R11, R10 ;  /* 0x0000000a0b0a7221 */ /* 0x000fc40000010000 */
[C---:B------:R-:W-:Y:S01]  /*0da0*/  FADD.FTZ R17, R12.reuse, R17 ;  /* 0x000000110c117221 */ /* 0x040fe20000010000 */
[----:B------:R-:W-:-:S04]  /*0db0*/  FFMA.FTZ R9, R12, R12, R9 ;  /* 0x0000000c0c097223 */ /* 0x000fc80000010009 */
[----:B------:R-:W-:Y:S01]  /*0dc0*/  FADD.FTZ R9, R10, R9 ;  /* 0x000000090a097221 */ /* 0x000fe20000010000 */
[----:B------:R-:W-:Y:S01]  /*0dd0*/  FADD.FTZ R8, R8, R17 ;  /* 0x0000001108087221 */ /* 0x000fe20000010000 */
[----:B-----5:R-:W-:-:S04]  /*0de0*/  PRMT R13, R25, 0x7632, R13 ;  /* 0x00007632190d7816 */ /* 0x020fc8000000000d */
[----:B------:R-:W-:Y:S02]  /*0df0*/  SHF.L.U32 R15, R13, 0x10, RZ ;  /* 0x000000100d0f7819 */ /* 0x000fe400000006ff */
[----:B----4-:R-:W-:-:S04]  /*0e00*/  PRMT R11, R24, 0x7632, R11 ;  /* 0x00007632180b7816 */ /* 0x010fc8000000000b */
[----:B------:R-:W-:Y:S02]  /*0e10*/  SHF.L.U32 R12, R11, 0x10, RZ ;  /* 0x000000100b0c7819 */ /* 0x000fe400000006ff */
[----:B------:R-:W-:-:S03]  /*0e20*/  SHF.L.U32 R11, R24, 0x10, RZ ;  /* 0x00000010180b7819 */ /* 0x000fc600000006ff */
[----:B------:R-:W-:Y:S01]  /*0e30*/  FMUL.FTZ R10, R12, R12 ;  /* 0x0000000c0c0a7220 */ /* 0x000fe20000410000 */
[----:B------:R-:W-:Y:S01]  /*0e40*/  PRMT R14, R36, 0x7632, R14 ;  /* 0x00007632240e7816 */ /* 0x000fe2000000000e */
[----:B------:R-:W-:Y:S01]  /*0e50*/  FADD.FTZ R13, R11, R12 ;  /* 0x0000000c0b0d7221 */ /* 0x000fe20000010000 */
[----:B------:R-:W-:Y:S01]  /*0e60*/  SHF.L.U32 R12, R25, 0x10, RZ ;  /* 0x00000010190c7819 */ /* 0x000fe200000006ff */
[----:B------:R-:W-:Y:S01]  /*0e70*/  FFMA.FTZ R10, R11, R11, R10 ;  /* 0x0000000b0b0a7223 */ /* 0x000fe2000001000a */
[----:B------:R-:W-:Y:S01]  /*0e80*/  FMUL.FTZ R11, R15, R15 ;  /* 0x0000000f0f0b7220 */ /* 0x000fe20000410000 */
[----:B------:R-:W-:Y:S01]  /*0e90*/  FADD.FTZ R8, R8, R13 ;  /* 0x0000000d08087221 */ /* 0x000fe20000010000 */
[----:B------:R-:W-:Y:S01]  /*0ea0*/  SHF.L.U32 R13, R14, 0x10, RZ ;  /* 0x000000100e0d7819 */ /* 0x000fe200000006ff */
[----:B------:R-:W-:Y:S01]  /*0eb0*/  FADD.FTZ R15, R12, R15 ;  /* 0x0000000f0c0f7221 */ /* 0x000fe20000010000 */
[----:B------:R-:W-:Y:S01]  /*0ec0*/  FADD.FTZ R9, R9, R10 ;  /* 0x0000000a09097221 */ /* 0x000fe20000010000 */
[----:B------:R-:W-:Y:S01]  /*0ed0*/  SHF.L.U32 R10, R36, 0x10, RZ ;  /* 0x00000010240a7819 */ /* 0x000fe200000006ff */
[----:B------:R-:W-:Y:S01]  /*0ee0*/  FFMA.FTZ R12, R12, R12, R11 ;  /* 0x0000000c0c0c7223 */ /* 0x000fe2000001000b */
[----:B------:R-:W-:Y:S01]  /*0ef0*/  FMUL.FTZ R11, R13, R13 ;  /* 0x0000000d0d0b7220 */ /* 0x000fe20000410000 */
[----:B------:R-:W-:Y:S01]  /*0f00*/  FADD.FTZ R8, R8, R15 ;  /* 0x0000000f08087221 */ /* 0x000fe20000010000 */
[----:B------:R-:W-:Y:S01]  /*0f10*/  PRMT R14, R37, 0x7632, R14 ;  /* 0x00007632250e7816 */ /* 0x000fe2000000000e */
[----:B------:R-:W-:-:S03]  /*0f20*/  FADD.FTZ R13, R10, R13 ;  /* 0x0000000d0a0d7221 */ /* 0x000fc60000010000 */
[----:B------:R-:W-:Y:S01]  /*0f30*/  SHF.L.U32 R14, R14, 0x10, RZ ;  /* 0x000000100e0e7819 */ /* 0x000fe200000006ff */
[----:B------:R-:W-:Y:S01]  /*0f40*/  FADD.FTZ R9, R9, R12 ;  /* 0x0000000c09097221 */ /* 0x000fe20000010000 */
[----:B------:R-:W-:Y:S01]  /*0f50*/  FFMA.FTZ R10, R10, R10, R11 ;  /* 0x0000000a0a0a7223 */ /* 0x000fe2000001000b */
[----:B------:R-:W-:Y:S02]  /*0f60*/  PRMT R15, R38, 0x7632, R15 ;  /* 0x00007632260f7816 */ /* 0x000fe4000000000f */
[----:B------:R-:W-:Y:S01]  /*0f70*/  FMUL.FTZ R12, R14, R14 ;  /* 0x0000000e0e0c7220 */ /* 0x000fe20000410000 */
[----:B------:R-:W-:Y:S02]  /*0f80*/  SHF.L.U32 R11, R37, 0x10, RZ ;  /* 0x00000010250b7819 */ /* 0x000fe400000006ff */
[----:B------:R-:W-:Y:S01]  /*0f90*/  SHF.L.U32 R15, R15, 0x10, RZ ;  /* 0x000000100f0f7819 */ /* 0x000fe200000006ff */
[----:B------:R-:W-:Y:S01]  /*0fa0*/  FADD.FTZ R9, R9, R10 ;  /* 0x0000000a09097221 */ /* 0x000fe20000010000 */
[----:B------:R-:W-:Y:S01]  /*0fb0*/  FADD.FTZ R8, R8, R13 ;  /* 0x0000000d08087221 */ /* 0x000fe20000010000 */
[----:B------:R-:W-:Y:S01]  /*0fc0*/  SHF.L.U32 R10, R38, 0x10, RZ ;  /* 0x00000010260a7819 */ /* 0x000fe200000006ff */
[C---:B------:R-:W-:Y:S01]  /*0fd0*/  FADD.FTZ R13, R11.reuse, R14 ;  /* 0x0000000e0b0d7221 */ /* 0x040fe20000010000 */
[----:B------:R-:W-:Y:S01]  /*0fe0*/  FFMA.FTZ R12, R11, R11, R12 ;  /* 0x0000000b0b0c7223 */ /* 0x000fe2000001000c */
[----:B------:R-:W-:-:S02]  /*0ff0*/  FMUL.FTZ R11, R15, R15 ;  /* 0x0000000f0f0b7220 */ /* 0x000fc40000410000 */
[----:B------:R-:W-:Y:S01]  /*1000*/  FADD.FTZ R15, R10, R15 ;  /* 0x0000000f0a0f7221 */ /* 0x000fe20000010000 */
[----:B------:R-:W-:Y:S01]  /*1010*/  FADD.FTZ R8, R8, R13 ;  /* 0x0000000d08087221 */ /* 0x000fe20000010000 */
[----:B------:R-:W-:Y:S01]  /*1020*/  FADD.FTZ R9, R9, R12 ;  /* 0x0000000c09097221 */ /* 0x000fe20000010000 */
[----:B------:R-:W-:Y:S02]  /*1030*/  FFMA.FTZ R10, R10, R10, R11 ;  /* 0x0000000a0a0a7223 */ /* 0x000fe4000001000b */
[----:B------:R-:W-:Y:S02]  /*1040*/  FADD.FTZ R8, R8, R15 ;  /* 0x0000000f08087221 */ /* 0x000fe40000010000 */
[----:B------:R-:W-:-:S03]  /*1050*/  FADD.FTZ R9, R9, R10 ;  /* 0x0000000a09097221 */ /* 0x000fc60000010000 */
        /* <DEDUP_REMOVED lines=21> */
[C---:B------:R-:W-:Y:S02]  /*11b0*/  ISETP.GT.AND P1, PT, R16.reuse, 0xf, PT ;  /* 0x0000000f1000780c */ /* 0x040fe40003f24270 */
[----:B------:R-:W-:Y:S02]  /*11c0*/  ISETP.NE.AND P2, PT, R16, RZ, PT ;  /* 0x000000ff1000720c */ /* 0x000fe40003f45270 */
[----:B------:R-:W-:Y:S01]  /*11d0*/  ISETP.NE.AND P3, PT, R7, RZ, PT ;  /* 0x000000ff0700720c */ /* 0x000fe20003f65270 */
[----:B------:R-:W-:Y:S08]  /*11e0*/  BSSY B0, `(.L_x_2057) ;  /* 0x0000039000007945 */ /* 0x000ff00003800000 */
[----:B0-----:R-:W-:Y:S01]  /*11f0*/  @!P1 FADD.FTZ R8, R8, R11 ;  /* 0x0000000b08089221 */ /* 0x001fe20000010000 */
[----:B-1----:R-:W-:-:S05]  /*1200*/  @!P1 FADD.FTZ R9, R9, R10 ;  /* 0x0000000a09099221 */ /* 0x002fca0000010000 */
        /* <DEDUP_REMOVED lines=12> */
[----:B------:R-:W-:Y:S01]  /*12d0*/  FADD.FTZ R44, R16, R19 ;  /* 0x00000013102c7221 */ /* 0x000fe20000010000 */
[----:B0-----:R-:W0:Y:S02]  /*12e0*/  LDS.128 R8, [UR5+0x50] ;  /* 0x00005005ff087984 */ /* 0x001e240008000c00 */
        /* <DEDUP_REMOVED lines=22> */
[----:B------:R-:W-:Y:S02]  /*1450*/  FADD.FTZ R44, R44, R13 ;  /* 0x0000000d2c2c7221 */ /* 0x000fe40000010000 */
[----:B------:R-:W2:Y:S01]  /*1460*/  LDS.64 R12, [UR5+0xb0] ;  /* 0x0000b005ff0c7984 */ /* 0x000ea20008000a00 */
        /* <DEDUP_REMOVED lines=15> */
[----:B------:R-:W-:-:S07]  /*1560*/  FADD.FTZ R9, R44, R13 ;  /* 0x0000000d2c097221 */ /* 0x000fce0000010000 */
.L_x_2058:
[----:B------:R-:W-:Y:S05]  /*1570*/  BSYNC B0 ;  /* 0x0000000000007941 */ /* 0x000fea0003800000 */
.L_x_2057:
        /* <DEDUP_REMOVED lines=12> */
[----:B------:R-:W3:Y:S01]  /*1640*/  LDC.64 R12, c[0x0][0x248] ;  /* 0x00009200ff0c7b82 */ /* 0x000ee20000000a00 */
[----:B-1----:R-:W-:-:S04]  /*1650*/  IMAD R22, R21, R14, RZ ;  /* 0x0000000e15167224 */ /* 0x002fc800078e02ff */
[----:B------:R-:W-:-:S05]  /*1660*/  IMAD R10, R22, R20, RZ ;  /* 0x00000014160a7224 */ /* 0x000fca00078e02ff */
[----:B------:R-:W-:Y:S02]  /*1670*/  SHF.L.U32 R23, R10, 0x1, RZ ;  /* 0x000000010a177819 */ /* 0x000fe400000006ff */
[----:B------:R-:W1:Y:S01]  /*1680*/  LDC.64 R10, c[0x0][0x240] ;  /* 0x00009000ff0a7b82 */ /* 0x000e620000000a00 */
[----:B--2---:R-:W-:Y:S02]  /*1690*/  IADD3 R39, R22, R15, RZ ;  /* 0x0000000f16277210 */ /* 0x004fe40007ffe0ff */
[----:B---3--:R-:W-:-:S04]  /*16a0*/  IMAD.WIDE R12, R23, 0x4, R12 ;  /* 0x00000004170c7825 */ /* 0x008fc800078e020c */
[----:B------:R-:W-:-:S04]  /*16b0*/  IMAD R23, R14, UR7, R15 ;  /* 0x000000070e177c24 */ /* 0x000fc8000f8e020f */
[----:B------:R-:W-:Y:S01]  /*16c0*/  IMAD.WIDE.U32 R12, R23, 0x8, R12 ;  /* 0x00000008170c7825 */ /* 0x000fe200078e000c */
[----:B------:R-:W-:-:S04]  /*16d0*/  MOV R23, 0x1 ;  /* 0x0000000100177802 */ /* 0x000fc80000000f00 */
[----:B------:R1:W-:Y:S01]  /*16e0*/  STG.E.64 desc[UR8][R12.64], R8 ;  /* 0x000000080c007986 */ /* 0x0003e2000c101b08 */
[----:B------:R-:W-:Y:S01]  /*16f0*/  SEL R23, R23, 0xffffffff, !P1 ;  /* 0xffffffff17177807 */ /* 0x000fe20004800000 */
[----:B-1----:R-:W-:Y:S01]  /*1700*/  IMAD.WIDE.U32 R12, R39, 0x4, R10 ;  /* 0x00000004270c7825 */ /* 0x002fe200078e000a */
[----:B------:R-:W-:-:S04]  /*1710*/  SEL R39, R20, RZ, !P1 ;  /* 0x000000ff14277207 */ /* 0x000fc80004800000 */
        /* <DEDUP_REMOVED lines=8> */
.L_x_2061:
[----:B-1----:R-:W2:Y:S04]  /*17a0*/  LDG.E.STRONG.GPU R12, desc[UR8][R10.64] ;  /* 0x000000080a0c7981 */ /* 0x002ea8000c1ef900 */
[----:B--2---:R-:W-:Y:S01]  /*17b0*/  CCTL.IVALL ;  /* 0x00000000ff00798f */ /* 0x004fe20002000000 */
[----:B------:R-:W-:Y:S05]  /*17c0*/  YIELD ;  /* 0x0000000000007946 */ /* 0x000fea0003800000 */
[----:B------:R-:W-:-:S13]  /*17d0*/  ISETP.NE.AND P1, PT, R12, R39, PT ;  /* 0x000000270c00720c */ /* 0x000fda0003f25270 */
[----:B------:R-:W-:Y:S05]  /*17e0*/  @P1 BRA `(.L_x_2061) ;  /* 0xfffffffc00ec1947 */ /* 0x000fea000383ffff */
.L_x_2060:
        /* <DEDUP_REMOVED lines=11> */
.L_x_2063:
        /* <DEDUP_REMOVED lines=44> */
[----:B------:R-:W-:Y:S02]  /*1b60*/  @!P1 IMAD R11, R44, R11, RZ ;  /* 0x0000000b2c0b9224 */ /* 0x000fe400078e02ff */
[----:B------:R-:W0:Y:S02]  /*1b70*/  @!P1 LDC.64 R44, c[0x0][0x248] ;  /* 0x00009200ff2c9b82 */ /* 0x000e240000000a00 */
[----:B------:R-:W-:-:S05]  /*1b80*/  @!P1 IMAD R11, R11, R20, RZ ;  /* 0x000000140b0b9224 */ /* 0x000fca00078e02ff */
[----:B------:R-:W-:-:S05]  /*1b90*/  @!P1 SHF.L.U32 R11, R11, 0x1, RZ ;  /* 0x000000010b0b9819 */ /* 0x000fca00000006ff */
[----:B0-----:R-:W-:Y:S02]  /*1ba0*/  @!P1 IMAD.WIDE R44, R11, 0x4, R44 ;  /* 0x000000040b2c9825 */ /* 0x001fe400078e022c */
[----:B------:R-:W2:Y:S02]  /*1bb0*/  @!P2 LDG.E.64 R10, desc[UR8][R12.64] ;  /* 0x000000080c0aa981 */ /* 0x000ea4000c1e1b00 */
[----:B------:R-:W-:Y:S02]  /*1bc0*/  @!P1 IMAD.WIDE.U32 R44, R23, 0x8, R44 ;  /* 0x00000008172c9825 */ /* 0x000fe400078e002c */
[----:B------:R-:W3:Y:S04]  /*1bd0*/  @!P4 LDG.E.64 R12, desc[UR8][R14.64] ;  /* 0x000000080e0cc981 */ /* 0x000ee8000c1e1b00 */
[----:B------:R-:W4:Y:S01]  /*1be0*/  @!P1 LDG.E.64 R14, desc[UR8][R44.64] ;  /* 0x000000082c0e9981 */ /* 0x000f22000c1e1b00 */
        /* <DEDUP_REMOVED lines=8> */
[----:B------:R-:W-:-:S06]  /*1c70*/  @!P1 FADD.FTZ R9, R9, R15 ;  /* 0x0000000f09099221 */ /* 0x000fcc0000010000 */
[----:B------:R-:W-:Y:S05]  /*1c80*/  @P2 BRA `(.L_x_2063) ;  /* 0xfffffffc00042947 */ /* 0x000fea000383ffff */
.L_x_2062:
        /* <DEDUP_REMOVED lines=19> */
.L_x_2065:
[----:B------:R-:W-:Y:S05]  /*1dc0*/  BSYNC B0 ;  /* 0x0000000000007941 */ /* 0x000fea0003800000 */
.L_x_2064:
        /* <DEDUP_REMOVED lines=9> */
[----:B------:R-:W2:Y:S03]  /*1e60*/  @!P1 S2R R22, SR_CTAID.Y ;  /* 0x0000000000169919 */ /* 0x000ea60000002600 */
[----:B------:R-:W2:Y:S08]  /*1e70*/  @!P1 LDC R39, c[0x0][0x10] ;  /* 0x00000400ff279b82 */ /* 0x000eb00000000800 */
[----:B------:R-:W3:Y:S01]  /*1e80*/  @!P2 LDC.64 R12, c[0x0][0x248] ;  /* 0x00009200ff0cab82 */ /* 0x000ee20000000a00 */
[----:B-1----:R-:W-:-:S07]  /*1e90*/  @!P2 IMAD R23, R10, R15, R23 ;  /* 0x0000000f0a17a224 */ /* 0x002fce00078e0217 */
[----:B------:R-:W1:Y:S01]  /*1ea0*/  @!P1 LDC.64 R10, c[0x0][0x248] ;  /* 0x00009200ff0a9b82 */ /* 0x000e620000000a00 */
[----:B------:R-:W-:Y:S01]  /*1eb0*/  @!P2 IMAD R15, R15, R14, RZ ;  /* 0x0000000e0f0fa224 */ /* 0x000fe200078e02ff */
[----:B------:R-:W-:Y:S01]  /*1ec0*/  @!P1 LOP3.LUT R14, R28, 0x1, RZ, 0xc0, !PT ;  /* 0x000000011c0e9812 */ /* 0x000fe200078ec0ff */
[----:B--2---:R-:W-:Y:S02]  /*1ed0*/  @!P1 IMAD R21, R21, R39, R22 ;  /* 0x0000002715159224 */ /* 0x004fe400078e0216 */
[----:B------:R-:W-:Y:S02]  /*1ee0*/  @!P2 IMAD R15, R15, R20, RZ ;  /* 0x000000140f0fa224 */ /* 0x000fe400078e02ff */
[----:B------:R-:W-:-:S03]  /*1ef0*/  @!P1 IMAD R45, R39, R14, RZ ;  /* 0x0000000e272d9224 */ /* 0x000fc600078e02ff */
[----:B------:R-:W-:Y:S01]  /*1f00*/  @!P2 SHF.L.U32 R15, R15, 0x1, RZ ;  /* 0x000000010f0fa819 */ /* 0x000fe200000006ff */
[----:B------:R-:W-:-:S04]  /*1f10*/  @!P1 IMAD R45, R45, R20, RZ ;  /* 0x000000142d2d9224 */ /* 0x000fc800078e02ff */
[----:B---3--:R-:W-:Y:S01]  /*1f20*/  @!P2 IMAD.WIDE R14, R15, 0x4, R12 ;  /* 0x000000040f0ea825 */ /* 0x008fe200078e020c */
[----:B------:R-:W-:-:S05]  /*1f30*/  @!P1 SHF.L.U32 R13, R45, 0x1, RZ ;  /* 0x000000012d0d9819 */ /* 0x000fca00000006ff */
        /* <DEDUP_REMOVED lines=9> */
.L_x_2059:
[----:B------:R-:W-:Y:S01]  /*1fd0*/  ULDC.64 UR12, c[0x0][0x218] ;  /* 0x00008600000c7ab9 */ /* 0x000fe20000000a00 */
[----:B------:R-:W-:Y:S01]  /*1fe0*/  LOP3.LUT P1, RZ, R7, UR7, RZ, 0xfc, !PT ;  /* 0x0000000707ff7c12 */ /* 0x000fe2000f82fcff */
[----:B------:R-:W2:Y:S01]  /*1ff0*/  S2UR UR6, SR_CgaCtaId ;  /* 0x00000000000679c3 */ /* 0x000ea20000008800 */
[----:B------:R-:W-:Y:S01]  /*2000*/  ISETP.EQ.U32.AND P2, PT, RZ, UR12, PT ;  /* 0x0000000cff007c0c */ /* 0x000fe2000bf42070 */
[----:B------:R-:W-:Y:S01]  /*2010*/  UMOV UR5, 0x400 ;  /* 0x0000040000057882 */ /* 0x000fe20000000000 */
[----:B------:R-:W-:Y:S01]  /*2020*/  IADD3 R3, R35, R3, RZ ;  /* 0x0000000323037210 */ /* 0x000fe20007ffe0ff */
[----:B------:R-:W-:Y:S01]  /*2030*/  ULDC.64 UR14, c[0x0][0x278] ;  /* 0x00009e00000e7ab9 */ /* 0x000fe20000000a00 */
[----:B------:R-:W-:-:S03]  /*2040*/  ISETP.EQ.OR.EX P1, PT, RZ, UR13, P1, P2 ;  /* 0x0000000dff007c0c */ /* 0x000fc60008f22720 */
[----:B------:R-:W3:Y:S08]  /*2050*/  LDC.64 R14, c[0x0][0x228] ;  /* 0x00008a00ff0e7b82 */ /* 0x000ef00000000a00 */
[----:B-1----:R-:W1:Y:S08]  /*2060*/  LDC.64 R12, c[0x0][0x230] ;  /* 0x00008c00ff0c7b82 */ /* 0x002e700000000a00 */
[----:B------:R-:W4:Y:S01]  /*2070*/  @!P1 LDC.64 R20, c[0x0][0x218] ;  /* 0x00008600ff149b82 */ /* 0x000f220000000a00 */
[----:B--2---:R-:W-:-:S03]  /*2080*/  ULEA UR5, UR6, UR5, 0x18 ;  /* 0x0000000506057291 */ /* 0x004fc6000f8ec03f */
[----:B------:R-:W-:Y:S02]  /*2090*/  ULDC UR6, c[0x0][0x2a4] ;  /* 0x0000a90000067ab9 */ /* 0x000fe40000000800 */
[----:B------:R-:W-:Y:S01]  /*20a0*/  @!P1 FMUL.FTZ R11, R9, UR6 ;  /* 0x00000006090b9c20 */ /* 0x000fe20008410000 */
[----:B------:R-:W-:Y:S01]  /*20b0*/  @!P1 FMUL.FTZ R10, R8, UR6 ;  /* 0x00000006080a9c20 */ /* 0x000fe20008410000 */
[C---:B---3--:R-:W-:Y:S02]  /*20c0*/  IMAD.WIDE R14, R3.reuse, 0x4, R14 ;  /* 0x00000004030e7825 */ /* 0x048fe400078e020e */
[----:B------:R0:W-:Y:S02]  /*20d0*/  @!P3 STS.64 [UR5+0xc0], R8 ;  /* 0x0000c008ff00b988 */ /* 0x0001e40008000a05 */
[----:B-1----:R-:W-:-:S04]  /*20e0*/  IMAD.WIDE R12, R3, 0x4, R12 ;  /* 0x00000004030c7825 */ /* 0x002fc800078e020c */
[----:B----4-:R-:W-:-:S05]  /*20f0*/  @!P1 IMAD.WIDE R20, R34, 0x8, R20 ;  /* 0x0000000822149825 */ /* 0x010fca00078e0214 */
[----:B------:R1:W-:Y:S01]  /*2100*/  @!P1 STG.E.64 desc[UR8][R20.64], R10 ;  /* 0x0000000a14009986 */ /* 0x0003e2000c101b08 */
[----:B------:R-:W-:Y:S06]  /*2110*/  BAR.SYNC.DEFER_BLOCKING 0x0 ;  /* 0x0000000000007b1d */ /* 0x000fec0000010000 */
[----:B0-----:R0:W2:Y:S04]  /*2120*/  LDG.E.64 R8, desc[UR8][R14.64] ;  /* 0x000000080e087981 */ /* 0x0010a8000c1e1b00 */
[----:B-1----:R1:W2:Y:S01]  /*2130*/  LDG.E.64 R10, desc[UR8][R12.64] ;  /* 0x000000080c0a7981 */ /* 0x0022a2000c1e1b00 */
[----:B------:R-:W-:-:S02]  /*2140*/  ISETP.NE.AND P6, PT, RZ, UR10, PT ;  /* 0x0000000aff007c0c */ /* 0x000fc4000bfc5270 */
[----:B------:R-:W-:Y:S02]  /*2150*/  SHF.L.U32 R27, R27, 0x10, RZ ;  /* 0x000000101b1b7819 */ /* 0x000fe400000006ff */
[----:B------:R-:W-:Y:S02]  /*2160*/  SHF.L.U32 R19, R19, 0x10, RZ ;  /* 0x0000001013137819 */ /* 0x000fe400000006ff */
[----:B0-----:R-:W-:Y:S02]  /*2170*/  PRMT R14, R36, 0x7632, R14 ;  /* 0x00007632240e7816 */ /* 0x001fe4000000000e */
[----:B------:R-:W-:Y:S01]  /*2180*/  PRMT R15, R37, 0x7632, R15 ;  /* 0x00007632250f7816 */ /* 0x000fe2000000000f */
[----:B-1----:R-:W0:Y:S01]  /*2190*/  LDS.64 R12, [UR5+0xc0] ;  /* 0x0000c005ff0c7984 */ /* 0x002e220008000a00 */
[----:B------:R-:W-:Y:S02]  /*21a0*/  PRMT R20, R38, 0x7632, R20 ;  /* 0x0000763226147816 */ /* 0x000fe40000000014 */
[----:B------:R-:W-:-:S02]  /*21b0*/  SHF.L.U32 R0, R0, 0x10, RZ ;  /* 0x0000001000007819 */ /* 0x000fc400000006ff */
[----:B------:R-:W-:Y:S02]  /*21c0*/  SHF.L.U32 R18, R18, 0x10, RZ ;  /* 0x0000001012127819 */ /* 0x000fe400000006ff */
[----:B------:R-:W-:Y:S02]  /*21d0*/  SHF.L.U32 R26, R26, 0x10, RZ ;  /* 0x000000101a1a7819 */ /* 0x000fe400000006ff */
[----:B------:R-:W-:Y:S02]  /*21e0*/  SHF.L.U32 R17, R17, 0x10, RZ ;  /* 0x0000001011117819 */ /* 0x000fe400000006ff */
[----:B------:R-:W-:Y:S02]  /*21f0*/  SHF.L.U32 R24, R24, 0x10, RZ ;  /* 0x0000001018187819 */ /* 0x000fe400000006ff */
[----:B------:R-:W-:Y:S02]  /*2200*/  SHF.L.U32 R16, R16, 0x10, RZ ;  /* 0x0000001010107819 */ /* 0x000fe400000006ff */
[----:B------:R-:W-:-:S02]  /*2210*/  SHF.L.U32 R36, R36, 0x10, RZ ;  /* 0x0000001024247819 */ /* 0x000fc400000006ff */
[----:B------:R-:W-:Y:S02]  /*2220*/  SHF.L.U32 R37, R37, 0x10, RZ ;  /* 0x0000001025257819 */ /* 0x000fe400000006ff */
[----:B------:R-:W-:Y:S02]  /*2230*/  SHF.L.U32 R38, R38, 0x10, RZ ;  /* 0x0000001026267819 */ /* 0x000fe400000006ff */
[----:B------:R-:W-:Y:S02]  /*2240*/  SHF.L.U32 R14, R14, 0x10, RZ ;  /* 0x000000100e0e7819 */ /* 0x000fe400000006ff */
[----:B------:R-:W-:Y:S02]  /*2250*/  SHF.L.U32 R15, R15, 0x10, RZ ;  /* 0x000000100f0f7819 */ /* 0x000fe400000006ff */
[----:B------:R-:W-:Y:S02]  /*2260*/  SHF.L.U32 R20, R20, 0x10, RZ ;  /* 0x0000001014147819 */ /* 0x000fe400000006ff */
[----:B------:R-:W-:-:S04]  /*2270*/  ISETP.GE.U32.AND P2, PT, R31, UR14, PT ;  /* 0x0000000e1f007c0c */ /* 0x000fc8000bf46070 */
[----:B------:R-:W-:-:S04]  /*2280*/  ISETP.GE.AND.EX P2, PT, R4, UR15, PT, P2 ;  /* 0x0000000f04007c0c */ /* 0x000fc8000bf46320 */
[----:B------:R-:W-:Y:S01]  /*2290*/  ISETP.GT.U32.OR P2, PT, R7, 0x27f, P2 ;  /* 0x0000027f0700780c */ /* 0x000fe20001744470 */
[----:B0-----:R-:W-:-:S04]  /*22a0*/  FMUL.FTZ R12, R12, UR6 ;  /* 0x000000060c0c7c20 */ /* 0x001fc80008410000 */
[C---:B------:R-:W-:Y:S01]  /*22b0*/  FMUL.FTZ R22, R12.reuse, R12 ;  /* 0x0000000c0c167220 */ /* 0x040fe20000410000 */
[--C-:B------:R-:W-:Y:S01]  /*22c0*/  FADD.FTZ R27, R27, -R12.reuse ;  /* 0x8000000c1b1b7221 */ /* 0x100fe20000010000 */
[----:B------:R-:W-:Y:S01]  /*22d0*/  FADD.FTZ R19, -R12, R19 ;  /* 0x000000130c137221 */ /* 0x000fe20000010100 */
[----:B------:R-:W-:Y:S01]  /*22e0*/  FADD.FTZ R0, R0, -R12 ;  /* 0x8000000c00007221 */ /* 0x000fe20000010000 */
[----:B------:R-:W-:Y:S01]  /*22f0*/  FFMA.FTZ R22, R13, UR6, -R22 ;  /* 0x000000060d167c23 */ /* 0x000fe20008010816 */
[C---:B------:R-:W-:Y:S01]  /*2300*/  PRMT R13, R25.reuse, 0x7632, R13 ;  /* 0x00007632190d7816 */ /* 0x040fe2000000000d */
[----:B------:R-:W-:Y:S01]  /*2310*/  FADD.FTZ R18, -R12, R18 ;  /* 0x000000120c127221 */ /* 0x000fe20000010100 */
[----:B------:R-:W-:Y:S01]  /*2320*/  SHF.L.U32 R25, R25, 0x10, RZ ;  /* 0x0000001019197819 */ /* 0x000fe200000006ff */
[--C-:B------:R-:W-:Y:S01]  /*2330*/  FADD.FTZ R26, R26, -R12.reuse ;  /* 0x8000000c1a1a7221 */ /* 0x100fe20000010000 */
[----:B------:R-:W-:Y:S01]  /*2340*/  FSETP.GTU.FTZ.AND P1, PT, R22, RZ, PT ;  /* 0x000000ff1600720b */ /* 0x000fe20003f3c000 */
[----:B------:R-:W-:Y:S01]  /*2350*/  FADD.FTZ R17, -R12, R17 ;  /* 0x000000110c117221 */ /* 0x000fe20000010100 */
[----:B------:R-:W-:Y:S01]  /*2360*/  SHF.L.U32 R13, R13, 0x10, RZ ;  /* 0x000000100d0d7819 */ /* 0x000fe200000006ff */
[----:B------:R-:W-:Y:S01]  /*2370*/  FADD.FTZ R24, R24, -R12 ;  /* 0x8000000c18187221 */ /* 0x000fe20000010000 */
[----:B------:R-:W-:Y:S01]  /*2380*/  FADD.FTZ R16, -R12, R16 ;  /* 0x000000100c107221 */ /* 0x000fe20000010100 */
[--C-:B------:R-:W-:Y:S01]  /*2390*/  FADD.FTZ R25, R25, -R12.reuse ;  /* 0x8000000c19197221 */ /* 0x100fe20000010000 */
[----:B------:R-:W-:Y:S01]  /*23a0*/  FADD.FTZ R36, R36, -R12 ;  /* 0x8000000c24247221 */ /* 0x000fe20000010000 */
[C---:B------:R-:W-:Y:S01]  /*23b0*/  FADD.FTZ R13, -R12.reuse, R13 ;  /* 0x0000000d0c0d7221 */ /* 0x040fe20000010100 */
[C---:B------:R-:W-:Y:S01]  /*23c0*/  FADD.FTZ R14, -R12.reuse, R14 ;  /* 0x0000000e0c0e7221 */ /* 0x040fe20000010100 */
[--C-:B------:R-:W-:Y:S01]  /*23d0*/  FADD.FTZ R37, R37, -R12.reuse ;  /* 0x8000000c25257221 */ /* 0x100fe20000010000 */
[----:B------:R-:W-:Y:S01]  /*23e0*/  FADD.FTZ R15, -R12, R15 ;  /* 0x0000000f0c0f7221 */ /* 0x000fe20000010100 */
[----:B------:R-:W-:Y:S01]  /*23f0*/  FADD.FTZ R38, R38, -R12 ;  /* 0x8000000c26267221 */ /* 0x000fe20000010000 */
[----:B------:R-:W-:Y:S01]  /*2400*/  FADD.FTZ R20, -R12, R20 ;  /* 0x000000140c147221 */ /* 0x000fe20000010100 */
[----:B------:R-:W0:Y:S02]  /*2410*/  @P1 LDC R3, c[0x0][0x238] ;  /* 0x00008e00ff031b82 */ /* 0x000e240000000800 */
[----:B0-----:R-:W-:Y:S01]  /*2420*/  @P1 FADD.FTZ R22, R22, R3 ;  /* 0x0000000316161221 */ /* 0x001fe20000010000 */
[----:B------:R-:W-:-:S06]  /*2430*/  MOV R3, 0x3f800000 ;  /* 0x3f80000000037802 */ /* 0x000fcc0000000f00 */
[----:B------:R-:W0:Y:S01]  /*2440*/  @P1 MUFU.RSQ R3, R22 ;  /* 0x0000001600031308 */ /* 0x000e220000001400 */
        /* <DEDUP_REMOVED lines=18> */
[----:B------:R-:W-:Y:S01]  /*2570*/  FMUL.FTZ R20, R20, R3 ;  /* 0x0000000314147220 */ /* 0x000fe20000410000 */
[----:B--2---:R-:W-:Y:S01]  /*2580*/  FFMA.FTZ R27, R8, R27, R10 ;  /* 0x0000001b081b7223 */ /* 0x004fe2000001000a */
        /* <DEDUP_REMOVED lines=12> */
.L_x_2066:
        /* <DEDUP_REMOVED lines=9> */
[----:B------:R-:W-:-:S04]  /*26e0*/  ULDC.64 UR12, c[0x0][0x210] ;  /* 0x00008400000c7ab9 */ /* 0x000fc80000000a00 */
[----:B------:R-:W-:Y:S02]  /*26f0*/  IADD3 R3, R13, R3, RZ ;  /* 0x000000030d037210 */ /* 0x000fe40007ffe0ff */
[----:B------:R-:W-:-:S04]  /*2700*/  LEA R14, P3, R12, UR12, 0x1 ;  /* 0x0000000c0c0e7c11 */ /* 0x000fc8000f8608ff */
[----:B------:R-:W-:-:S05]  /*2710*/  LEA.HI.X R15, R12, UR13, R3, 0x1, P3 ;  /* 0x0000000d0c0f7c11 */ /* 0x000fca00098f0c03 */
[----:B------:R0:W-:Y:S04]  /*2720*/  STG.E desc[UR8][R14.64], R27 ;  /* 0x0000001b0e007986 */ /* 0x0001e8000c101908 */
.L_x_2068:
[----:B------:R-:W-:Y:S05]  /*2730*/  BSYNC B0 ;  /* 0x0000000000007941 */ /* 0x000fea0003800000 */
.L_x_2067:
[----:B------:R-:W-:Y:S01]  /*2740*/  FFMA.FTZ R0, R8, R0, R10 ;  /* 0x0000000008007223 */ /* 0x000fe2000001000a */
[----:B------:R-:W-:Y:S01]  /*2750*/  FFMA.FTZ R3, R9, R18, R11 ;  /* 0x0000001209037223 */ /* 0x000fe2000001000b */
[----:B------:R-:W-:Y:S06]  /*2760*/  @!P6 BRA `(.L_x_2069) ;  /* 0x000000000028e947 */ /* 0x000fec0003800000 */
        /* <DEDUP_REMOVED lines=10> */
.L_x_2069:
        /* <DEDUP_REMOVED lines=14> */
.L_x_2071:
[----:B------:R-:W-:Y:S05]  /*28f0*/  BSYNC B0 ;  /* 0x0000000000007941 */ /* 0x000fea0003800000 */
.L_x_2070:
[----:B------:R-:W-:Y:S01]  /*2900*/  FFMA.FTZ R26, R8, R26, R10 ;  /* 0x0000001a081a7223 */ /* 0x000fe2000001000a */
[----:B------:R-:W-:Y:S01]  /*2910*/  FFMA.FTZ R17, R9, R17, R11 ;  /* 0x0000001109117223 */ /* 0x000fe2000001000b */
[----:B------:R-:W-:Y:S06]  /*2920*/  @!P6 BRA `(.L_x_2072) ;  /* 0x000000000028e947 */ /* 0x000fec0003800000 */
        /* <DEDUP_REMOVED lines=10> */
.L_x_2072:
[----:B------:R-:W-:Y:S04]  /*29d0*/  BSSY B0, `(.L_x_2073) ;  /* 0x000000e000007945 */ /* 0x000fe80003800000 */
[----:B------:R-:W-:Y:S05]  /*29e0*/  @P2 BRA `(.L_x_2074) ;  /* 0x0000000000302947 */ /* 0x000fea0003800000 */
[----:B------:R-:W-:Y:S01]  /*29f0*/  ULDC.64 UR12, c[0x0][0x270] ;  /* 0x00009c00000c7ab9 */ /* 0x000fe20000000a00 */
[----:B------:R-:W-:Y:S01]  /*2a00*/  MOV R5, R43 ;  /* 0x0000002b00057202 */ /* 0x000fe20000000f00 */
[----:B------:R-:W-:Y:S01]  /*2a10*/  IMAD R0, R4, UR12, RZ ;  /* 0x0000000c04007c24 */ /* 0x000fe2000f8e02ff */
[----:B------:R-:W-:Y:S02]  /*2a20*/  MOV R4, R40 ;  /* 0x0000002800047202 */ /* 0x000fe40000000f00 */
[----:B------:R-:W-:Y:S01]  /*2a30*/  F2FP.BF16.F32.PACK_AB R17, R17, R26 ;  /* 0x0000001a1111723e */ /* 0x000fe200000010ff */
[C---:B-1----:R-:W-:Y:S02]  /*2a40*/  IMAD R3, R31.reuse, UR13, R0 ;  /* 0x0000000d1f037c24 */ /* 0x042fe4000f8e0200 */
[----:B------:R-:W-:Y:S01]  /*2a50*/  IMAD.WIDE.U32 R4, R31, UR12, R4 ;  /* 0x0000000c1f047c25 */ /* 0x000fe2000f8e0004 */
[----:B------:R-:W-:Y:S02]  /*2a60*/  ULDC.64 UR12, c[0x0][0x210] ;  /* 0x00008400000c7ab9 */ /* 0x000fe40000000a00 */
[----:B------:R-:W-:-:S02]  /*2a70*/  LEA R12, P1, R4, UR12, 0x1 ;  /* 0x0000000c040c7c11 */ /* 0x000fc4000f8208ff */
[----:B------:R-:W-:-:S04]  /*2a80*/  IADD3 R3, R5, R3, RZ ;  /* 0x0000000305037210 */ /* 0x000fc80007ffe0ff */
[----:B------:R-:W-:-:S05]  /*2a90*/  LEA.HI.X R13, R4, UR13, R3, 0x1, P1 ;  /* 0x0000000d040d7c11 */ /* 0x000fca00088f0c03 */
[----:B------:R2:W-:Y:S02]  /*2aa0*/  STG.E desc[UR8][R12.64], R17 ;  /* 0x000000110c007986 */ /* 0x0005e4000c101908 */
.L_x_2074:
[----:B------:R-:W-:Y:S05]  /*2ab0*/  BSYNC B0 ;  /* 0x0000000000007941 */ /* 0x000fea0003800000 */
.L_x_2073:
[C---:B01----:R-:W-:Y:S01]  /*2ac0*/  IADD3 R15, R33.reuse, 0x80, RZ ;  /* 0x00000080210f7810 */ /* 0x043fe20007ffe0ff */
[C-C-:B------:R-:W-:Y:S01]  /*2ad0*/  FFMA.FTZ R24, R8.reuse, R24, R10.reuse ;  /* 0x0000001808187223 */ /* 0x140fe2000001000a */
[C---:B------:R-:W-:Y:S01]  /*2ae0*/  IADD3 R14, R33.reuse, 0xa0, RZ ;  /* 0x000000a0210e7810 */ /* 0x040fe20007ffe0ff */
[C-C-:B------:R-:W-:Y:S01]  /*2af0*/  FFMA.FTZ R25, R8.reuse, R25, R10.reuse ;  /* 0x0000001908197223 */ /* 0x140fe2000001000a */
[C---:B--2---:R-:W-:Y:S01]  /*2b00*/  IADD3 R13, R33.reuse, 0xc0, RZ ;  /* 0x000000c0210d7810 */ /* 0x044fe20007ffe0ff */
[C-C-:B------:R-:W-:Y:S01]  /*2b10*/  FFMA.FTZ R36, R8.reuse, R36, R10.reuse ;  /* 0x0000002408247223 */ /* 0x140fe2000001000a */
[----:B------:R-:W-:Y:S01]  /*2b20*/  IADD3 R12, R33, 0xe0, RZ ;  /* 0x000000e0210c7810 */ /* 0x000fe20007ffe0ff */
[--C-:B------:R-:W-:Y:S01]  /*2b30*/  FFMA.FTZ R37, R8, R37, R10.reuse ;  /* 0x0000002508257223 */ /* 0x100fe2000001000a */
[----:B------:R-:W-:Y:S01]  /*2b40*/  ISETP.GE.U32.AND P5, PT, R30, UR14, PT ;  /* 0x0000000e1e007c0c */ /* 0x000fe2000bfa6070 */
[----:B------:R-:W-:Y:S01]  /*2b50*/  FFMA.FTZ R38, R8, R38, R10 ;  /* 0x0000002608267223 */ /* 0x000fe2000001000a */
[----:B------:R-:W-:Y:S01]  /*2b60*/  ISETP.GE.U32.AND P1, PT, R15, UR14, PT ;  /* 0x0000000e0f007c0c */ /* 0x000fe2000bf26070 */
[C-C-:B------:R-:W-:Y:S01]  /*2b70*/  FFMA.FTZ R21, R9.reuse, R21, R11.reuse ;  /* 0x0000001509157223 */ /* 0x140fe2000001000b */
[----:B------:R-:W-:Y:S01]  /*2b80*/  ISETP.GE.U32.AND P2, PT, R14, UR14, PT ;  /* 0x0000000e0e007c0c */ /* 0x000fe2000bf46070 */
[--C-:B------:R-:W-:Y:S01]  /*2b90*/  FFMA.FTZ R22, R9, R22, R11.reuse ;  /* 0x0000001609167223 */ /* 0x100fe2000001000b */
[----:B------:R-:W-:Y:S01]  /*2ba0*/  ISETP.GE.U32.AND P3, PT, R13, UR14, PT ;  /* 0x0000000e0d007c0c */ /* 0x000fe2000bf66070 */
[C-C-:B------:R-:W-:Y:S01]  /*2bb0*/  FFMA.FTZ R23, R9.reuse, R23, R11.reuse ;  /* 0x0000001709177223 */ /* 0x140fe2000001000b */
[----:B------:R-:W-:Y:S01]  /*2bc0*/  ISETP.GE.U32.AND P4, PT, R12, UR14, PT ;  /* 0x0000000e0c007c0c */ /* 0x000fe2000bf86070 */
[C---:B------:R-:W-:Y:S01]  /*2bd0*/  FFMA.FTZ R20, R9.reuse, R20, R11 ;  /* 0x0000001409147223 */ /* 0x040fe2000001000b */
[----:B------:R-:W-:Y:S01]  /*2be0*/  SHF.R.S32.HI R5, RZ, 0x1f, R15 ;  /* 0x0000001fff057819 */ /* 0x000fe2000001140f */
[----:B------:R-:W-:Y:S01]  /*2bf0*/  FFMA.FTZ R17, R9, R16, R11 ;  /* 0x0000001009117223 */ /* 0x000fe2000001000b */
[----:B------:R-:W-:-:S02]  /*2c00*/  SHF.R.S32.HI R4, RZ, 0x1f, R14 ;  /* 0x0000001fff047819 */ /* 0x000fc4000001140e */
[----:B------:R-:W-:Y:S02]  /*2c10*/  SHF.R.S32.HI R3, RZ, 0x1f, R13 ;  /* 0x0000001fff037819 */ /* 0x000fe4000001140d */
[----:B------:R-:W-:Y:S02]  /*2c20*/  SHF.R.S32.HI R0, RZ, 0x1f, R12 ;  /* 0x0000001fff007819 */ /* 0x000fe4000001140c */
[----:B------:R-:W-:Y:S02]  /*2c30*/  ISETP.GE.AND.EX P5, PT, R2, UR15, PT, P5 ;  /* 0x0000000f02007c0c */ /* 0x000fe4000bfa6350 */
[----:B------:R-:W-:Y:S02]  /*2c40*/  ISETP.GE.AND.EX P1, PT, R5, UR15, PT, P1 ;  /* 0x0000000f05007c0c */ /* 0x000fe4000bf26310 */
[----:B------:R-:W-:Y:S02]  /*2c50*/  ISETP.GE.AND.EX P2, PT, R4, UR15, PT, P2 ;  /* 0x0000000f04007c0c */ /* 0x000fe4000bf46320 */
[----:B------:R-:W-:-:S02]  /*2c60*/  ISETP.GE.AND.EX P3, PT, R3, UR15, PT, P3 ;  /* 0x0000000f03007c0c */ /* 0x000fc4000bf66330 */
[----:B------:R-:W-:Y:S02]  /*2c70*/  ISETP.GE.AND.EX P4, PT, R0, UR15, PT, P4 ;  /* 0x0000000f00007c0c */ /* 0x000fe4000bf86340 */
[C---:B------:R-:W-:Y:S02]  /*2c80*/  ISETP.GT.U32.OR P5, PT, R7.reuse, 0x27f, P5 ;  /* 0x0000027f0700780c */ /* 0x040fe40002fa4470 */
[C---:B------:R-:W-:Y:S02]  /*2c90*/  ISETP.GT.U32.OR P1, PT, R7.reuse, 0x27f, P1 ;  /* 0x0000027f0700780c */ /* 0x040fe40000f24470 */
[C---:B------:R-:W-:Y:S02]  /*2ca0*/  ISETP.GT.U32.OR P2, PT, R7.reuse, 0x27f, P2 ;  /* 0x0000027f0700780c */ /* 0x040fe40001744470 */
[C---:B------:R-:W-:Y:S02]  /*2cb0*/  ISETP.GT.U32.OR P3, PT, R7.reuse, 0x27f, P3 ;  /* 0x0000027f0700780c */ /* 0x040fe40001f64470 */
[----:B------:R-:W-:Y:S01]  /*2cc0*/  ISETP.GT.U32.OR P4, PT, R7, 0x27f, P4 ;  /* 0x0000027f0700780c */ /* 0x000fe20002784470 */
[----:B------:R-:W-:-:S12]  /*2cd0*/  @!P6 BRA `(.L_x_2075) ;  /* 0x000000000028e947 */ /* 0x000fd80003800000 */
        /* <DEDUP_REMOVED lines=10> */
.L_x_2075:
        /* <DEDUP_REMOVED lines=14> */
.L_x_2077:
[----:B------:R-:W-:Y:S05]  /*2e60*/  BSYNC B0 ;  /* 0x0000000000007941 */ /* 0x000fea0003800000 */
.L_x_2076:
[----:B------:R-:W-:Y:S05]  /*2e70*/  @!P6 BRA `(.L_x_2078) ;  /* 0x000000000028e947 */ /* 0x000fea0003800000 */
        /* <DEDUP_REMOVED lines=8> */
[----:B-1----:R-:W-:Y:S01]  /*2f00*/  FMUL.FTZ R25, R25, R8 ;  /* 0x0000000819197220 */ /* 0x002fe20000410000 */
[----:B0-----:R-:W-:-:S07]  /*2f10*/  FMUL.FTZ R21, R21, R10 ;  /* 0x0000000a15157220 */ /* 0x001fce0000410000 */
.L_x_2078:
[----:B------:R-:W-:Y:S04]  /*2f20*/  BSSY B0, `(.L_x_2079) ;  /* 0x000000e000007945 */ /* 0x000fe80003800000 */
[----:B------:R-:W-:Y:S05]  /*2f30*/  @P1 BRA `(.L_x_2080) ;  /* 0x0000000000301947 */ /* 0x000fea0003800000 */
[----:B------:R-:W-:Y:S01]  /*2f40*/  ULDC.64 UR12, c[0x0][0x270] ;  /* 0x00009c00000c7ab9 */ /* 0x000fe20000000a00 */
[----:B------:R-:W-:Y:S01]  /*2f50*/  MOV R8, R40 ;  /* 0x0000002800087202 */ /* 0x000fe20000000f00 */
[----:B------:R-:W-:Y:S01]  /*2f60*/  IMAD R2, R5, UR12, RZ ;  /* 0x0000000c05027c24 */ /* 0x000fe2000f8e02ff */
[----:B------:R-:W-:Y:S02]  /*2f70*/  MOV R9, R43 ;  /* 0x0000002b00097202 */ /* 0x000fe40000000f00 */
[----:B------:R-:W-:Y:S01]  /*2f80*/  F2FP.BF16.F32.PACK_AB R21, R21, R25 ;  /* 0x000000191515723e */ /* 0x000fe200000010ff */
[----:B------:R-:W-:-:S04]  /*2f90*/  IMAD.WIDE.U32 R8, R15, UR12, R8 ;  /* 0x0000000c0f087c25 */ /* 0x000fc8000f8e0008 */
[----:B------:R-:W-:Y:S01]  /*2fa0*/  IMAD R15, R15, UR13, R2 ;  /* 0x0000000d0f0f7c24 */ /* 0x000fe2000f8e0202 */
[----:B------:R-:W-:Y:S02]  /*2fb0*/  ULDC.64 UR12, c[0x0][0x210] ;  /* 0x00008400000c7ab9 */ /* 0x000fe40000000a00 */
[----:B0-----:R-:W-:Y:S02]  /*2fc0*/  LEA R10, P1, R8, UR12, 0x1 ;  /* 0x0000000c080a7c11 */ /* 0x001fe4000f8208ff */
[----:B------:R-:W-:-:S04]  /*2fd0*/  IADD3 R15, R9, R15, RZ ;  /* 0x0000000f090f7210 */ /* 0x000fc80007ffe0ff */
[----:B------:R-:W-:-:S05]  /*2fe0*/  LEA.HI.X R11, R8, UR13, R15, 0x1, P1 ;  /* 0x0000000d080b7c11 */ /* 0x000fca00088f0c0f */
[----:B------:R1:W-:Y:S02]  /*2ff0*/  STG.E desc[UR8][R10.64], R21 ;  /* 0x000000150a007986 */ /* 0x0003e4000c101908 */
.L_x_2080:
[----:B------:R-:W-:Y:S05]  /*3000*/  BSYNC B0 ;  /* 0x0000000000007941 */ /* 0x000fea0003800000 */
.L_x_2079:
[----:B------:R-:W-:Y:S05]  /*3010*/  @!P6 BRA `(.L_x_2081) ;  /* 0x000000000028e947 */ /* 0x000fea0003800000 */
[----:B------:R-:W-:Y:S01]  /*3020*/  FMUL.FTZ R2, R36, -1.4426950216293334961 ;  /* 0xbfb8aa3b24027820 */ /* 0x000fe20000410000 */
[----:B------:R-:W-:-:S05]  /*3030*/  FMUL.FTZ R8, R22, -1.4426950216293334961 ;  /* 0xbfb8aa3b16087820 */ /* 0x000fca0000410000 */
[----:B------:R-:W2:Y:S08]  /*3040*/  MUFU.EX2 R2, R2 ;  /* 0x0000000200027308 */ /* 0x000eb00000000800 */
[----:B------:R-:W3:Y:S01]  /*3050*/  MUFU.EX2 R8, R8 ;  /* 0x0000000800087308 */ /* 0x000ee20000000800 */
[----:B--2---:R-:W-:-:S07]  /*3060*/  FADD.FTZ R5, R2, 1 ;  /* 0x3f80000002057421 */ /* 0x004fce0000010000 */
[----:B------:R-:W2:Y:S01]  /*3070*/  MUFU.RCP R5, R5 ;  /* 0x0000000500057308 */ /* 0x000ea20000001000 */
[----:B---3--:R-:W-:-:S07]  /*3080*/  FADD.FTZ R9, R8, 1 ;  /* 0x3f80000008097421 */ /* 0x008fce0000010000 */
[----:B------:R-:W3:Y:S01]  /*3090*/  MUFU.RCP R9, R9 ;  /* 0x0000000900097308 */ /* 0x000ee20000001000 */
[----:B--2---:R-:W-:Y:S01]  /*30a0*/  FMUL.FTZ R36, R36, R5 ;  /* 0x0000000524247220 */ /* 0x004fe20000410000 */
[----:B---3--:R-:W-:-:S07]  /*30b0*/  FMUL.FTZ R22, R22, R9 ;  /* 0x0000000916167220 */ /* 0x008fce0000410000 */
.L_x_2081:
[----:B------:R-:W-:Y:S04]  /*30c0*/  BSSY B0, `(.L_x_2082) ;  /* 0x000000e000007945 */ /* 0x000fe80003800000 */
[----:B------:R-:W-:Y:S05]  /*30d0*/  @P2 BRA `(.L_x_2083) ;  /* 0x0000000000302947 */ /* 0x000fea0003800000 */
[----:B------:R-:W-:Y:S01]  /*30e0*/  ULDC.64 UR12, c[0x0][0x270] ;  /* 0x00009c00000c7ab9 */ /* 0x000fe20000000a00 */
[----:B------:R-:W-:Y:S01]  /*30f0*/  MOV R5, R43 ;  /* 0x0000002b00057202 */ /* 0x000fe20000000f00 */
[----:B------:R-:W-:Y:S01]  /*3100*/  IMAD R9, R4, UR12, RZ ;  /* 0x0000000c04097c24 */ /* 0x000fe2000f8e02ff */
[----:B------:R-:W-:-:S03]  /*3110*/  MOV R4, R40 ;  /* 0x0000002800047202 */ /* 0x000fc60000000f00 */
[C---:B------:R-:W-:Y:S02]  /*3120*/  IMAD R9, R14.reuse, UR13, R9 ;  /* 0x0000000d0e097c24 */ /* 0x040fe4000f8e0209 */
[----:B------:R-:W-:Y:S01]  /*3130*/  IMAD.WIDE.U32 R4, R14, UR12, R4 ;  /* 0x0000000c0e047c25 */ /* 0x000fe2000f8e0004 */
[----:B------:R-:W-:Y:S02]  /*3140*/  ULDC.64 UR12, c[0x0][0x210] ;  /* 0x00008400000c7ab9 */ /* 0x000fe40000000a00 */
[----:B------:R-:W-:Y:S02]  /*3150*/  LEA R8, P1, R4, UR12, 0x1 ;  /* 0x0000000c04087c11 */ /* 0x000fe4000f8208ff */
[----:B------:R-:W-:Y:S02]  /*3160*/  IADD3 R9, R5, R9, RZ ;  /* 0x0000000905097210 */ /* 0x000fe40007ffe0ff */
[----:B------:R-:W-:Y:S02]  /*3170*/  F2FP.BF16.F32.PACK_AB R5, R22, R36 ;  /* 0x000000241605723e */ /* 0x000fe400000010ff */
[----:B------:R-:W-:-:S05]  /*3180*/  LEA.HI.X R9, R4, UR13, R9, 0x1, P1 ;  /* 0x0000000d04097c11 */ /* 0x000fca00088f0c09 */
[----:B------:R2:W-:Y:S02]  /*3190*/  STG.E desc[UR8][R8.64], R5 ;  /* 0x0000000508007986 */ /* 0x0005e4000c101908 */
.L_x_2083:
[----:B------:R-:W-:Y:S05]  /*31a0*/  BSYNC B0 ;  /* 0x0000000000007941 */ /* 0x000fea0003800000 */
.L_x_2082:
[----:B------:R-:W-:Y:S05]  /*31b0*/  @!P6 BRA `(.L_x_2084) ;  /* 0x000000000028e947 */ /* 0x000fea0003800000 */
[----:B------:R-:W-:Y:S01]  /*31c0*/  FMUL.FTZ R2, R37, -1.4426950216293334961 ;  /* 0xbfb8aa3b25027820 */ /* 0x000fe20000410000 */
[----:B--2---:R-:W-:-:S05]  /*31d0*/  FMUL.FTZ R5, R23, -1.4426950216293334961 ;  /* 0xbfb8aa3b17057820 */ /* 0x004fca0000410000 */
        /* <DEDUP_REMOVED lines=8> */
.L_x_2084:
        /* <DEDUP_REMOVED lines=10> */
[----:B------:R-:W-:Y:S02]  /*3300*/  LEA R4, P1, R2, UR12, 0x1 ;  /* 0x0000000c02047c11 */ /* 0x000fe4000f8208ff */
[----:B------:R-:W-:-:S04]  /*3310*/  IADD3 R13, R3, R13, RZ ;  /* 0x0000000d030d7210 */ /* 0x000fc80007ffe0ff */
[----:B--2---:R-:W-:-:S05]  /*3320*/  LEA.HI.X R5, R2, UR13, R13, 0x1, P1 ;  /* 0x0000000d02057c11 */ /* 0x004fca00088f0c0d */
[----:B------:R3:W-:Y:S02]  /*3330*/  STG.E desc[UR8][R4.64], R23 ;  /* 0x0000001704007986 */ /* 0x0007e4000c101908 */
.L_x_2086:
[----:B------:R-:W-:Y:S05]  /*3340*/  BSYNC B0 ;  /* 0x0000000000007941 */ /* 0x000fea0003800000 */
.L_x_2085:
[----:B------:R-:W-:Y:S05]  /*3350*/  @!P6 BRA `(.L_x_2087) ;  /* 0x000000000028e947 */ /* 0x000fea0003800000 */
[----:B------:R-:W-:Y:S01]  /*3360*/  FMUL.FTZ R2, R38, -1.4426950216293334961 ;  /* 0xbfb8aa3b26027820 */ /* 0x000fe20000410000 */
[----:B---3--:R-:W-:-:S05]  /*3370*/  FMUL.FTZ R4, R20, -1.4426950216293334961 ;  /* 0xbfb8aa3b14047820 */ /* 0x008fca0000410000 */
        /* <DEDUP_REMOVED lines=8> */
.L_x_2087:
[----:B------:R-:W-:Y:S04]  /*3400*/  BSSY B0, `(.L_x_2088) ;  /* 0x000000d000007945 */ /* 0x000fe80003800000 */
[----:B------:R-:W-:Y:S05]  /*3410*/  @P4 BRA `(.L_x_2089) ;  /* 0x00000000002c4947 */ /* 0x000fea0003800000 */
[----:B------:R-:W-:Y:S01]  /*3420*/  ULDC.64 UR12, c[0x0][0x270] ;  /* 0x00009c00000c7ab9 */ /* 0x000fe20000000a00 */
[----:B------:R-:W-:Y:S01]  /*3430*/  MOV R41, R43 ;  /* 0x0000002b00297202 */ /* 0x000fe20000000f00 */
[----:B------:R-:W-:Y:S01]  /*3440*/  IMAD R3, R0, UR12, RZ ;  /* 0x0000000c00037c24 */ /* 0x000fe2000f8e02ff */
[----:B--23--:R-:W-:Y:S01]  /*3450*/  F2FP.BF16.F32.PACK_AB R5, R20, R38 ;  /* 0x000000261405723e */ /* 0x00cfe200000010ff */
[----:B------:R-:W-:-:S04]  /*3460*/  IMAD.WIDE.U32 R40, R12, UR12, R40 ;  /* 0x0000000c0c287c25 */ /* 0x000fc8000f8e0028 */
[----:B------:R-:W-:Y:S01]  /*3470*/  IMAD R3, R12, UR13, R3 ;  /* 0x0000000d0c037c24 */ /* 0x000fe2000f8e0203 */
[----:B------:R-:W-:Y:S02]  /*3480*/  ULDC.64 UR12, c[0x0][0x210] ;  /* 0x00008400000c7ab9 */ /* 0x000fe40000000a00 */
[----:B------:R-:W-:Y:S02]  /*3490*/  LEA R2, P1, R40, UR12, 0x1 ;  /* 0x0000000c28027c11 */ /* 0x000fe4000f8208ff */
[----:B------:R-:W-:-:S04]  /*34a0*/  IADD3 R3, R41, R3, RZ ;  /* 0x0000000329037210 */ /* 0x000fc80007ffe0ff */
[----:B------:R-:W-:-:S05]  /*34b0*/  LEA.HI.X R3, R40, UR13, R3, 0x1, P1 ;  /* 0x0000000d28037c11 */ /* 0x000fca00088f0c03 */
[----:B------:R4:W-:Y:S02]  /*34c0*/  STG.E desc[UR8][R2.64], R5 ;  /* 0x0000000502007986 */ /* 0x0009e4000c101908 */
.L_x_2089:
[----:B------:R-:W-:Y:S05]  /*34d0*/  BSYNC B0 ;  /* 0x0000000000007941 */ /* 0x000fea0003800000 */
.L_x_2088:
[----:B----4-:R-:W4:Y:S01]  /*34e0*/  LDC R3, c[0x0][0x10] ;  /* 0x00000400ff037b82 */ /* 0x010f220000000800 */
[----:B------:R-:W-:Y:S02]  /*34f0*/  IADD3 R28, R28, 0x1, RZ ;  /* 0x000000011c1c7810 */ /* 0x000fe40007ffe0ff */
[----:B----4-:R-:W-:-:S04]  /*3500*/  IADD3 R34, R3, R34, RZ ;  /* 0x0000002203227210 */ /* 0x010fc80007ffe0ff */
[----:B------:R-:W-:-:S13]  /*3510*/  ISETP.GE.AND P1, PT, R34, UR4, PT ;  /* 0x0000000422007c0c */ /* 0x000fda000bf26270 */
[----:B------:R-:W-:Y:S05]  /*3520*/  @!P1 BRA `(.L_x_2090) ;  /* 0xffffffcc00389947 */ /* 0x000fea000383ffff */
[----:B------:R-:W-:Y:S05]  /*3530*/  EXIT ;  /* 0x000000000000794d */ /* 0x000fea0003800000 */
.L_x_2091:
        /* <DEDUP_REMOVED lines=12> */
.L_x_3262:


//--------------------- .text._Z35group_norm_nhwc_fwd_one_pass_kernelI11Bf16IOFp32WLi512ELi40ELi640EEv26Group_norm_nhwc_fwd_params --------------------------
	.section	.text._Z35group_norm_nhwc_fwd_one_pass_kernelI11Bf16IOFp32WLi512ELi40ELi640EEv26Group_norm_nhwc_fwd_params,"ax",@progbits
	.align	128
        .global         _Z35group_norm_nhwc_fwd_one_pass_kernelI11Bf16IOFp32WLi512ELi40ELi640EEv26Group_norm_nhwc_fwd_params
        .type           _Z35group_norm_nhwc_fwd_one_pass_kernelI11Bf16IOFp32WLi512ELi40ELi640EEv26Group_norm_nhwc_fwd_params,@function
        .size           _Z35group_norm_nhwc_fwd_one_pass_kernelI11Bf16IOFp32WLi512ELi40ELi640EEv26Group_norm_nhwc_fwd_params,(.L_x_3263 - _Z35group_norm_nhwc_fwd_one_pass_kernelI11Bf16IOFp32WLi512ELi40ELi640EEv26Group_norm_nhwc_fwd_params)
        .other          _Z35group_norm_nhwc_fwd_one_pass_kernelI11Bf16IOFp32WLi512ELi40ELi640EEv26Group_norm_nhwc_fwd_params,@"STO_CUDA_ENTRY STV_DEFAULT"
_Z35group_norm_nhwc_fwd_one_pass_kernelI11Bf16IOFp32WLi512ELi40ELi640EEv26Group_norm_nhwc_fwd_params:
.text._Z35group_norm_nhwc_fwd_one_pass_kernelI11Bf16IOFp32WLi512ELi40ELi640EEv26Group_norm_nhwc_fwd_params:
        /* <DEDUP_REMOVED lines=17> */
[----:B------:R-:W-:Y:S01]  /*0110*/  SHF.R.U32.HI R67, RZ, 0x4, R3 ;  /* 0x00000004ff437819 */ /* 0x000fe20000011603 */
[----:B------:R-:W0:Y:S01]  /*0120*/  S2R R2, SR_LANEID ;  /* 0x0000000000027919 */ /* 0x000e220000000000 */
[----:B------:R-:W-:Y:S01]  /*0130*/  LEA.HI R5, R5, R0, RZ, 0x5 ;  /* 0x0000000005057211 */ /* 0x000fe200078f28ff */
[----:B--2---:R-:W-:Y:S02]  /*0140*/  ULEA UR5, UR6, UR5, 0x18 ;  /* 0x0000000506057291 */ /* 0x004fe4000f8ec03f */
[----:B-1----:R-:W-:Y:S01]  /*0150*/  IMAD R64, R64, UR7, R67 ;  /* 0x0000000740407c24 */ /* 0x002fe2000f8e0243 */
[----:B------:R-:W-:Y:S01]  /*0160*/  SHF.R.S32.HI R5, RZ, 0x5, R5 ;  /* 0x00000005ff057819 */ /* 0x000fe20000011405 */
[----:B------:R-:W-:-:S03]  /*0170*/  IMAD R67, R67, -0x14, R0 ;  /* 0xffffffec43437824 */ /* 0x000fc600078e0200 */
[C---:B------:R-:W-:Y:S02]  /*0180*/  ISETP.GE.U32.AND P0, PT, R64.reuse, UR8, PT ;  /* 0x0000000840007c0c */ /* 0x040fe4000bf06070 */
[----:B------:R-:W-:Y:S02]  /*0190*/  SHF.R.S32.HI R3, RZ, 0x1f, R64 ;  /* 0x0000001fff037819 */ /* 0x000fe40000011440 */
[----:B------:R-:W-:Y:S02]  /*01a0*/  SHF.L.U32 R67, R67, 0x1, RZ ;  /* 0x0000000143437819 */ /* 0x000fe400000006ff */
[----:B------:R-:W-:Y:S01]  /*01b0*/  ISETP.GE.AND.EX P0, PT, R3, UR9, PT, P0 ;  /* 0x0000000903007c0c */ /* 0x000fe2000bf06300 */
[----:B------:R-:W-:Y:S01]  /*01c0*/  ULDC.64 UR8, c[0x0][0x208] ;  /* 0x0000820000087ab9 */ /* 0x000fe20000000a00 */
[----:B------:R-:W-:Y:S02]  /*01d0*/  LEA R5, R5, UR5, 0x3 ;  /* 0x0000000505057c11 */ /* 0x000fe4000f8e18ff */
[----:B------:R-:W-:-:S02]  /*01e0*/  IADD3 R62, R64, 0x20, RZ ;  /* 0x00000020403e7810 */ /* 0x000fc40007ffe0ff */
        /* <DEDUP_REMOVED lines=8> */
[----:B------:R-:W-:Y:S02]  /*0270*/  ISETP.LT.U32.AND P0, PT, R0, 0x280, !P0 ;  /* 0x000002800000780c */ /* 0x000fe40004701070 */
[C---:B------:R-:W-:Y:S02]  /*0280*/  IADD3 R13, R64.reuse, 0x140, RZ ;  /* 0x00000140400d7810 */ /* 0x040fe40007ffe0ff */
[C---:B------:R-:W-:Y:S02]  /*0290*/  IADD3 R14, R64.reuse, 0x160, RZ ;  /* 0x00000160400e7810 */ /* 0x040fe40007ffe0ff */
[----:B------:R-:W-:-:S02]  /*02a0*/  IADD3 R15, R64, 0x180, RZ ;  /* 0x00000180400f7810 */ /* 0x000fc40007ffe0ff */
[C---:B------:R-:W-:Y:S02]  /*02b0*/  IADD3 R16, R64.reuse, 0x1a0, RZ ;  /* 0x000001a040107810 */ /* 0x040fe40007ffe0ff */
[C---:B------:R-:W-:Y:S02]  /*02c0*/  IADD3 R17, R64.reuse, 0x1c0, RZ ;  /* 0x000001c040117810 */ /* 0x040fe40007ffe0ff */
[----:B0-----:R-:W-:-:S07]  /*02d0*/  IADD3 R18, R64, 0x1e0, RZ ;  /* 0x000001e040127810 */ /* 0x001fce0007ffe0ff */
.L_x_2149:
[----:B------:R-:W0:Y:S01]  /*02e0*/  LDC R25, c[0x0][0x288] ;  /* 0x0000a200ff197b82 */ /* 0x000e220000000800 */
[----:B------:R-:W-:Y:S01]  /*02f0*/  IABS R24, R66 ;  /* 0x0000004200187213 */ /* 0x000fe20000000000 */
[----:B------:R-:W-:Y:S01]  /*0300*/  ULDC.64 UR14, c[0x0][0x278] ;  /* 0x00009e00000e7ab9 */ /* 0x000fe20000000a00 */
[----:B------:R-:W-:Y:S01]  /*0310*/  SHF.R.S32.HI R41, RZ, 0x1f, R60 ;  /* 0x0000001fff297819 */ /* 0x000fe2000001143c */
[----:B------:R-:W-:Y:S01]  /*0320*/  ULDC.64 UR12, c[0x0][0x280] ;  /* 0x0000a000000c7ab9 */ /* 0x000fe20000000a00 */
[----:B------:R-:W-:Y:S02]  /*0330*/  ISETP.GE.U32.AND P3, PT, R62, UR14, PT ;  /* 0x0000000e3e007c0c */ /* 0x000fe4000bf66070 */
[----:B------:R-:W-:Y:S01]  /*0340*/  SHF.R.S32.HI R43, RZ, 0x1f, R6 ;  /* 0x0000001fff2b7819 */ /* 0x000fe20000011406 */
[----:B-1----:R-:W1:Y:S01]  /*0350*/  @P0 LDC.64 R30, c[0x0][0x270] ;  /* 0x00009c00ff1e0b82 */ /* 0x002e620000000a00 */
[----:B------:R-:W-:Y:S02]  /*0360*/  ISETP.GE.U32.AND P6, PT, R6, UR14, PT ;  /* 0x0000000e06007c0c */ /* 0x000fe4000bfc6070 */
[----:B------:R-:W-:-:S02]  /*0370*/  SHF.R.S32.HI R45, RZ, 0x1f, R7 ;  /* 0x0000001fff2d7819 */ /* 0x000fc40000011407 */
[----:B------:R-:W-:Y:S02]  /*0380*/  ISETP.GE.AND.EX P6, PT, R43, UR15, PT, P6 ;  /* 0x0000000f2b007c0c */ /* 0x000fe4000bfc6360 */
[----:B------:R-:W-:Y:S01]  /*0390*/  SHF.R.S32.HI R47, RZ, 0x1f, R8 ;  /* 0x0000001fff2f7819 */ /* 0x000fe20000011408 */
[----:B--2---:R-:W2:Y:S01]  /*03a0*/  @P0 LDC.64 R32, c[0x0][0x220] ;  /* 0x00008800ff200b82 */ /* 0x004ea20000000a00 */
[----:B------:R-:W-:Y:S02]  /*03b0*/  ISETP.GT.U32.OR P6, PT, R0, 0x27f, P6 ;  /* 0x0000027f0000780c */ /* 0x000fe400037c4470 */
[----:B------:R-:W-:Y:S02]  /*03c0*/  MOV R40, RZ ;  /* 0x000000ff00287202 */ /* 0x000fe40000000f00 */
[----:B0-----:R-:W-:-:S04]  /*03d0*/  IABS R22, R25 ;  /* 0x0000001900167213 */ /* 0x001fc80000000000 */
[----:B------:R-:W0:Y:S08]  /*03e0*/  I2F.RP R19, R22 ;  /* 0x0000001600137306 */ /* 0x000e300000209400 */
[----:B0-----:R-:W0:Y:S02]  /*03f0*/  MUFU.RCP R19, R19 ;  /* 0x0000001300137308 */ /* 0x001e240000001000 */
[----:B0-----:R-:W-:-:S06]  /*0400*/  IADD3 R20, R19, 0xffffffe, RZ ;  /* 0x0ffffffe13147810 */ /* 0x001fcc0007ffe0ff */
[----:B---3--:R0:W3:Y:S02]  /*0410*/  F2I.FTZ.U32.TRUNC.NTZ R21, R20 ;  /* 0x0000001400157305 */ /* 0x0080e4000021f000 */
[----:B0-----:R-:W-:Y:S02]  /*0420*/  MOV R20, RZ ;  /* 0x000000ff00147202 */ /* 0x001fe40000000f00 */
[----:B---3--:R-:W-:-:S05]  /*0430*/  IADD3 R23, RZ, -R21, RZ ;  /* 0x80000015ff177210 */ /* 0x008fca0007ffe0ff */
        /* <DEDUP_REMOVED lines=13> */
[----:B------:R-:W-:-:S04]  /*0510*/  SHF.R.S32.HI R19, RZ, 0x1f, R62 ;  /* 0x0000001fff137819 */ /* 0x000fc8000001143e */
[----:B------:R-:W-:Y:S02]  /*0520*/  ISETP.GE.AND.EX P3, PT, R19, UR15, PT, P3 ;  /* 0x0000000f13007c0c */ /* 0x000fe4000bf66330 */
[----:B------:R-:W-:Y:S02]  /*0530*/  @P1 IADD3 R21, R21, 0x1, RZ ;  /* 0x0000000115151810 */ /* 0x000fe40007ffe0ff */
[----:B------:R-:W-:Y:S02]  /*0540*/  ISETP.GT.U32.OR P3, PT, R0, 0x27f, P3 ;  /* 0x0000027f0000780c */ /* 0x000fe40001f64470 */
[----:B------:R-:W-:Y:S02]  /*0550*/  MOV R23, R21 ;  /* 0x0000001500177202 */ /* 0x000fe40000000f00 */
[----:B------:R-:W-:Y:S02]  /*0560*/  ISETP.GE.U32.AND P1, PT, R60, UR14, PT ;  /* 0x0000000e3c007c0c */ /* 0x000fe4000bf26070 */
[----:B------:R-:W-:-:S02]  /*0570*/  @!P4 IADD3 R23, -R23, RZ, RZ ;  /* 0x000000ff1717c210 */ /* 0x000fc40007ffe1ff */
[----:B------:R-:W-:Y:S02]  /*0580*/  @!P2 LOP3.LUT R23, RZ, R25, RZ, 0x33, !PT ;  /* 0x00000019ff17a212 */ /* 0x000fe400078e33ff */
[----:B------:R-:W-:Y:S02]  /*0590*/  ISETP.GE.AND.EX P1, PT, R41, UR15, PT, P1 ;  /* 0x0000000f29007c0c */ /* 0x000fe4000bf26310 */
[----:B------:R-:W-:Y:S01]  /*05a0*/  IADD3 R21, -R23, RZ, RZ ;  /* 0x000000ff17157210 */ /* 0x000fe20007ffe1ff */
[----:B------:R-:W0:Y:S01]  /*05b0*/  @!P3 LDC.64 R28, c[0x0][0x220] ;  /* 0x00008800ff1cbb82 */ /* 0x000e220000000a00 */
[----:B------:R-:W-:Y:S02]  /*05c0*/  SHF.R.S32.HI R22, RZ, 0x1f, R23 ;  /* 0x0000001fff167819 */ /* 0x000fe40000011417 */
[----:B------:R-:W-:Y:S01]  /*05d0*/  ISETP.GT.U32.OR P1, PT, R0, 0x27f, P1 ;  /* 0x0000027f0000780c */ /* 0x000fe20000f24470 */
[----:B------:R-:W-:Y:S01]  /*05e0*/  IMAD R68, R25, R21, R66 ;  /* 0x0000001519447224 */ /* 0x000fe200078e0242 */
[----:B------:R-:W-:Y:S01]  /*05f0*/  SHF.R.S32.HI R25, RZ, 0x1f, R67 ;  /* 0x0000001fff197819 */ /* 0x000fe20000011443 */
[----:B------:R-:W-:-:S02]  /*0600*/  IMAD R22, R22, UR12, RZ ;  /* 0x0000000c16167c24 */ /* 0x000fc4000f8e02ff */
[----:B------:R-:W-:Y:S01]  /*0610*/  IMAD R68, R68, 0x28, RZ ;  /* 0x0000002844447824 */ /* 0x000fe200078e02ff */
[----:B------:R-:W3:Y:S01]  /*0620*/  @!P3 LDC.64 R20, c[0x0][0x270] ;  /* 0x00009c00ff14bb82 */ /* 0x000ee20000000a00 */
[----:B------:R-:W-:Y:S02]  /*0630*/  IMAD R89, R23, UR13, R22 ;  /* 0x0000000d17597c24 */ /* 0x000fe4000f8e0216 */
[----:B-1----:R-:W-:Y:S01]  /*0640*/  @P0 IMAD R22, R3, R30, RZ ;  /* 0x0000001e03160224 */ /* 0x002fe200078e02ff */
[----:B------:R-:W-:-:S04]  /*0650*/  IADD3 R86, P2, R67, R68, RZ ;  /* 0x0000004443567210 */ /* 0x000fc80007f5e0ff */
[----:B------:R-:W-:Y:S01]  /*0660*/  LEA.HI.X.SX32 R87, R68, R25, 0x1, P2 ;  /* 0x0000001944577211 */ /* 0x000fe200010f0eff */
[----:B----4-:R-:W1:Y:S01]  /*0670*/  @!P1 LDC.64 R26, c[0x0][0x270] ;  /* 0x00009c00ff1a9b82 */ /* 0x010e620000000a00 */
[----:B------:R-:W-:Y:S01]  /*0680*/  ISETP.GE.U32.AND P2, PT, R7, UR14, PT ;  /* 0x0000000e07007c0c */ /* 0x000fe2000bf46070 */
[----:B------:R-:W-:-:S03]  /*0690*/  IMAD.WIDE.U32 R86, R23, UR12, R86 ;  /* 0x0000000c17567c25 */ /* 0x000fc6000f8e0056 */
[----:B------:R-:W-:Y:S01]  /*06a0*/  ISETP.GE.AND.EX P2, PT, R45, UR15, PT, P2 ;  /* 0x0000000f2d007c0c */ /* 0x000fe2000bf46320 */
[----:B------:R-:W-:Y:S01]  /*06b0*/  @P0 IMAD R23, R64, R31, R22 ;  /* 0x0000001f40170224 */ /* 0x000fe200078e0216 */
[----:B------:R-:W-:Y:S01]  /*06c0*/  IADD3 R89, R87, R89, RZ ;  /* 0x0000005957597210 */ /* 0x000fe20007ffe0ff */
[----:B------:R-:W4:Y:S01]  /*06d0*/  @!P1 LDC.64 R24, c[0x0][0x220] ;  /* 0x00008800ff189b82 */ /* 0x000f220000000a00 */
[-C--:B------:R-:W-:Y:S02]  /*06e0*/  @P0 MOV R88, R86.reuse ;  /* 0x0000005600580202 */ /* 0x080fe40000000f00 */
[----:B------:R-:W-:Y:S01]  /*06f0*/  ISETP.GT.U32.OR P2, PT, R0, 0x27f, P2 ;  /* 0x0000027f0000780c */ /* 0x000fe20001744470 */
[--C-:B------:R-:W-:Y:S01]  /*0700*/  @!P3 IMAD.MOV.U32 R35, RZ, RZ, R89.reuse ;  /* 0x000000ffff23b224 */ /* 0x100fe200078e0059 */
[----:B------:R-:W-:Y:S01]  /*0710*/  @!P3 MOV R34, R86 ;  /* 0x000000560022b202 */ /* 0x000fe20000000f00 */
[----:B---3--:R-:W-:Y:S01]  /*0720*/  @!P3 IMAD R22, R19, R20, RZ ;  /* 0x000000141316b224 */ /* 0x008fe200078e02ff */
[----:B------:R-:W-:Y:S01]  /*0730*/  @!P1 MOV R36, R86 ;  /* 0x0000005600249202 */ /* 0x000fe20000000f00 */
[----:B------:R-:W-:-:S04]  /*0740*/  @P0 IMAD.WIDE.U32 R30, R64, R30, R88 ;  /* 0x0000001e401e0225 */ /* 0x000fc800078e0058 */
[C---:B------:R-:W-:Y:S01]  /*0750*/  @!P3 IMAD R37, R62.reuse, R21, R22 ;  /* 0x000000153e25b224 */ /* 0x040fe200078e0216 */
[----:B------:R-:W-:Y:S01]  /*0760*/  @P0 IADD3 R21, R31, R23, RZ ;  /* 0x000000171f150210 */ /* 0x000fe20007ffe0ff */
[----:B------:R-:W-:Y:S01]  /*0770*/  @!P3 IMAD.WIDE.U32 R34, R62, R20, R34 ;  /* 0x000000143e22b225 */ /* 0x000fe200078e0022 */
[----:B------:R-:W3:Y:S01]  /*0780*/  @!P6 LDC.64 R22, c[0x0][0x270] ;  /* 0x00009c00ff16eb82 */ /* 0x000ee20000000a00 */
[----:B--2---:R-:W-:-:S03]  /*0790*/  @P0 LEA R32, P4, R30, R32, 0x1 ;  /* 0x000000201e200211 */ /* 0x004fc600078808ff */
[----:B------:R-:W-:Y:S02]  /*07a0*/  @!P3 IADD3 R31, R35, R37, RZ ;  /* 0x00000025231fb210 */ /* 0x000fe40007ffe0ff */
[----:B------:R-:W-:Y:S02]  /*07b0*/  @P0 LEA.HI.X R33, R30, R33, R21, 0x1, P4 ;  /* 0x000000211e210211 */ /* 0x000fe400020f0c15 */
[----:B------:R-:W-:Y:S01]  /*07c0*/  ISETP.GE.U32.AND P4, PT, R8, UR14, PT ;  /* 0x0000000e08007c0c */ /* 0x000fe2000bf86070 */
[----:B------:R-:W2:Y:S01]  /*07d0*/  @!P2 LDC.64 R20, c[0x0][0x270] ;  /* 0x00009c00ff14ab82 */ /* 0x000ea20000000a00 */
[----:B------:R-:W-:Y:S02]  /*07e0*/  @!P1 MOV R37, R89 ;  /* 0x0000005900259202 */ /* 0x000fe40000000f00 */
[----:B------:R-:W-:Y:S02]  /*07f0*/  ISETP.GE.AND.EX P4, PT, R47, UR15, PT, P4 ;  /* 0x0000000f2f007c0c */ /* 0x000fe4000bf86340 */
[----:B0-----:R-:W-:Y:S01]  /*0800*/  @!P3 LEA R30, P5, R34, R28, 0x1 ;  /* 0x0000001c221eb211 */ /* 0x001fe200078a08ff */
[-C--:B-1----:R-:W-:Y:S01]  /*0810*/  @!P1 IMAD R28, R41, R26.reuse, RZ ;  /* 0x0000001a291c9224 */ /* 0x082fe200078e02ff */
[----:B------:R-:W-:Y:S01]  /*0820*/  ISETP.GT.U32.OR P4, PT, R0, 0x27f, P4 ;  /* 0x0000027f0000780c */ /* 0x000fe20002784470 */
[----:B------:R-:W-:Y:S01]  /*0830*/  @!P1 IMAD.WIDE.U32 R36, R60, R26, R36 ;  /* 0x0000001a3c249225 */ /* 0x000fe200078e0024 */
[----:B------:R-:W-:-:S03]  /*0840*/  @!P3 LEA.HI.X R31, R34, R29, R31, 0x1, P5 ;  /* 0x0000001d221fb211 */ /* 0x000fc600028f0c1f */
[----:B------:R-:W-:Y:S01]  /*0850*/  @!P1 IMAD R27, R60, R27, R28 ;  /* 0x0000001b3c1b9224 */ /* 0x000fe200078e021c */
[----:B----4-:R-:W-:Y:S01]  /*0860*/  @!P1 LEA R34, P5, R36, R24, 0x1 ;  /* 0x0000001824229211 */ /* 0x010fe200078a08ff */
[----:B------:R-:W0:Y:S01]  /*0870*/  @!P6 LDC.64 R28, c[0x0][0x220] ;  /* 0x00008800ff1ceb82 */ /* 0x000e220000000a00 */
[----:B---3--:R-:W-:Y:S01]  /*0880*/  @!P6 IMAD R24, R43, R22, RZ ;  /* 0x000000162b18e224 */ /* 0x008fe200078e02ff */
[----:B------:R-:W-:Y:S01]  /*0890*/  SHF.R.S32.HI R49, RZ, 0x1f, R9 ;  /* 0x0000001fff317819 */ /* 0x000fe20000011409 */
[----:B------:R1:W3:Y:S01]  /*08a0*/  @!P3 LDG.E R40, desc[UR8][R30.64] ;  /* 0x000000081e28b981 */ /* 0x0002e2000c1e1900 */
[----:B------:R-:W-:-:S04]  /*08b0*/  @!P1 IADD3 R35, R37, R27, RZ ;  /* 0x0000001b25239210 */ /* 0x000fc80007ffe0ff */
[----:B------:R-:W4:Y:S01]  /*08c0*/  @!P2 LDC.64 R26, c[0x0][0x220] ;  /* 0x00008800ff1aab82 */ /* 0x000f220000000a00 */
[----:B------:R-:W-:Y:S01]  /*08d0*/  @!P1 LEA.HI.X R35, R36, R25, R35, 0x1, P5 ;  /* 0x0000001924239211 */ /* 0x000fe200028f0c23 */
[----:B------:R-:W-:Y:S01]  /*08e0*/  @!P6 IMAD R37, R6, R23, R24 ;  /* 0x000000170625e224 */ /* 0x000fe200078e0218 */
[----:B------:R-:W-:Y:S02]  /*08f0*/  ISETP.GE.U32.AND P5, PT, R9, UR14, PT ;  /* 0x0000000e09007c0c */ /* 0x000fe4000bfa6070 */
[----:B-1----:R-:W-:-:S03]  /*0900*/  @!P6 MOV R30, R86 ;  /* 0x00000056001ee202 */ /* 0x002fc60000000f00 */
[----:B------:R-:W1:Y:S01]  /*0910*/  @!P4 LDC.64 R24, c[0x0][0x270] ;  /* 0x00009c00ff18cb82 */ /* 0x000e620000000a00 */
[-C--:B------:R-:W-:Y:S02]  /*0920*/  @!P6 MOV R31, R89.reuse ;  /* 0x00000059001fe202 */ /* 0x080fe40000000f00 */
[----:B------:R-:W-:Y:S01]  /*0930*/  ISETP.GE.AND.EX P5, PT, R49, UR15, PT, P5 ;  /* 0x0000000f31007c0c */ /* 0x000fe2000bfa6350 */
[----:B--2---:R-:W-:Y:S02]  /*0940*/  @!P2 IMAD R36, R45, R20, RZ ;  /* 0x000000142d24a224 */ /* 0x004fe400078e02ff */
[----:B------:R-:W-:Y:S01]  /*0950*/  @!P6 IMAD.WIDE.U32 R22, R6, R22, R30 ;  /* 0x000000160616e225 */ /* 0x000fe200078e001e */
[----:B------:R-:W-:Y:S02]  /*0960*/  ISETP.GT.U32.OR P5, PT, R0, 0x27f, P5 ;  /* 0x0000027f0000780c */ /* 0x000fe40002fa4470 */
[----:B------:R-:W-:Y:S02]  /*0970*/  @!P2 MOV R30, R86 ;  /* 0x00000056001ea202 */ /* 0x000fe40000000f00 */
[----:B------:R-:W-:Y:S01]  /*0980*/  @!P2 MOV R31, R89 ;  /* 0x00000059001fa202 */ /* 0x000fe20000000f00 */
[C---:B------:R-:W-:Y:S01]  /*0990*/  @!P2 IMAD R39, R7.reuse, R21, R36 ;  /* 0x000000150727a224 */ /* 0x040fe200078e0224 */
[----:B------:R-:W-:Y:S01]  /*09a0*/  MOV R42, RZ ;  /* 0x000000ff002a7202 */ /* 0x000fe20000000f00 */
[----:B------:R-:W-:Y:S01]  /*09b0*/  @!P2 IMAD.WIDE.U32 R20, R7, R20, R30 ;  /* 0x000000140714a225 */ /* 0x000fe200078e001e */
[----:B------:R-:W-:-:S02]  /*09c0*/  @!P6 IADD3 R23, R23, R37, RZ ;  /* 0x000000251717e210 */ /* 0x000fc40007ffe0ff */
[----:B------:R-:W2:Y:S01]  /*09d0*/  @!P4 LDC.64 R30, c[0x0][0x220] ;  /* 0x00008800ff1ecb82 */ /* 0x000ea20000000a00 */
[----:B0-----:R-:W-:Y:S01]  /*09e0*/  @!P6 LEA R28, P3, R22, R28, 0x1 ;  /* 0x0000001c161ce211 */ /* 0x001fe200078608ff */
[----:B------:R0:W5:Y:S01]  /*09f0*/  @!P1 LDG.E R42, desc[UR8][R34.64] ;  /* 0x00000008222a9981 */ /* 0x000162000c1e1900 */
[----:B------:R-:W-:Y:S02]  /*0a00*/  @!P2 IADD3 R21, R21, R39, RZ ;  /* 0x000000271515a210 */ /* 0x000fe40007ffe0ff */
[----:B----4-:R-:W-:Y:S02]  /*0a10*/  @!P2 LEA R26, P1, R20, R26, 0x1 ;  /* 0x0000001a141aa211 */ /* 0x010fe400078208ff */
[----:B------:R-:W-:Y:S02]  /*0a20*/  @!P6 LEA.HI.X R29, R22, R29, R23, 0x1, P3 ;  /* 0x0000001d161de211 */ /* 0x000fe400018f0c17 */
[----:B------:R-:W4:Y:S01]  /*0a30*/  @!P5 LDC.64 R22, c[0x0][0x270] ;  /* 0x00009c00ff16db82 */ /* 0x000f220000000a00 */
[----:B------:R-:W-:Y:S01]  /*0a40*/  @!P2 LEA.HI.X R27, R20, R27, R21, 0x1, P1 ;  /* 0x0000001b141ba211 */ /* 0x000fe200008f0c15 */
[----:B-1----:R-:W-:Y:S01]  /*0a50*/  @!P4 IMAD R20, R47, R24, RZ ;  /* 0x000000182f14c224 */ /* 0x002fe200078e02ff */
[----:B------:R-:W-:-:S02]  /*0a60*/  SHF.R.S32.HI R51, RZ, 0x1f, R10 ;  /* 0x0000001fff337819 */ /* 0x000fc4000001140a */
[----:B------:R-:W-:Y:S02]  /*0a70*/  ISETP.GE.U32.AND P3, PT, R10, UR14, PT ;  /* 0x0000000e0a007c0c */ /* 0x000fe4000bf66070 */
[----:B------:R-:W-:Y:S01]  /*0a80*/  SHF.R.S32.HI R53, RZ, 0x1f, R11 ;  /* 0x0000001fff357819 */ /* 0x000fe2000001140b */
[----:B0-----:R-:W0:Y:S01]  /*0a90*/  @!P5 LDC.64 R34, c[0x0][0x220] ;  /* 0x00008800ff22db82 */ /* 0x001e220000000a00 */
[----:B------:R-:W-:Y:S01]  /*0aa0*/  ISETP.GE.U32.AND P1, PT, R11, UR14, PT ;  /* 0x0000000e0b007c0c */ /* 0x000fe2000bf26070 */
[----:B------:R-:W-:Y:S01]  /*0ab0*/  @!P4 IMAD R37, R8, R25, R20 ;  /* 0x000000190825c224 */ /* 0x000fe200078e0214 */
[----:B------:R-:W-:Y:S02]  /*0ac0*/  ISETP.GE.AND.EX P3, PT, R51, UR15, PT, P3 ;  /* 0x0000000f33007c0c */ /* 0x000fe4000bf66330 */
[----:B------:R-:W-:Y:S02]  /*0ad0*/  ISETP.GE.AND.EX P1, PT, R53, UR15, PT, P1 ;  /* 0x0000000f35007c0c */ /* 0x000fe4000bf26310 */
[----:B------:R-:W-:-:S02]  /*0ae0*/  @!P4 MOV R20, R86 ;  /* 0x000000560014c202 */ /* 0x000fc40000000f00 */
[----:B------:R-:W-:Y:S02]  /*0af0*/  @!P4 MOV R21, R89 ;  /* 0x000000590015c202 */ /* 0x000fe40000000f00 */
[C---:B------:R-:W-:Y:S02]  /*0b00*/  ISETP.GT.U32.OR P3, PT, R0.reuse, 0x27f, P3 ;  /* 0x0000027f0000780c */ /* 0x040fe40001f64470 */
[----:B------:R-:W-:Y:S01]  /*0b10*/  ISETP.GT.U32.OR P1, PT, R0, 0x27f, P1 ;  /* 0x0000027f0000780c */ /* 0x000fe20000f24470 */
[----:B------:R-:W-:Y:S01]  /*0b20*/  @!P4 IMAD.WIDE.U32 R24, R8, R24, R20 ;  /* 0x000000180818c225 */ /* 0x000fe200078e0014 */
[----:B------:R-:W-:Y:S02]  /*0b30*/  MOV R44, RZ ;  /* 0x000000ff002c7202 */ /* 0x000fe40000000f00 */
[----:B------:R-:W-:Y:S02]  /*0b40*/  MOV R46, RZ ;  /* 0x000000ff002e7202 */ /* 0x000fe40000000f00 */
[----:B------:R-:W-:-:S02]  /*0b50*/  @!P4 IADD3 R25, R25, R37, RZ ;  /* 0x000000251919c210 */ /* 0x000fc40007ffe0ff */
[----:B------:R4:W5:Y:S01]  /*0b60*/  @!P6 LDG.E R44, desc[UR8][R28.64] ;  /* 0x000000081c2ce981 */ /* 0x000962000c1e1900 */
[C---:B--2---:R-:W-:Y:S02]  /*0b70*/  @!P4 LEA R30, P6, R24.reuse, R30, 0x1 ;  /* 0x0000001e181ec211 */ /* 0x044fe400078c08ff */
[----:B------:R-:W1:Y:S01]  /*0b80*/  @!P3 LDC.64 R20, c[0x0][0x270] ;  /* 0x00009c00ff14bb82 */ /* 0x000e620000000a00 */
[----:B------:R2:W5:Y:S01]  /*0b90*/  @!P2 LDG.E R46, desc[UR8][R26.64] ;  /* 0x000000081a2ea981 */ /* 0x000562000c1e1900 */
[----:B------:R-:W-:Y:S02]  /*0ba0*/  @!P4 LEA.HI.X R31, R24, R31, R25, 0x1, P6 ;  /* 0x0000001f181fc211 */ /* 0x000fe400030f0c19 */
[----:B------:R-:W-:Y:S02]  /*0bb0*/  SHF.R.S32.HI R55, RZ, 0x1f, R12 ;  /* 0x0000001fff377819 */ /* 0x000fe4000001140c */
[----:B------:R-:W-:Y:S01]  /*0bc0*/  ISETP.GE.U32.AND P2, PT, R12, UR14, PT ;  /* 0x0000000e0c007c0c */ /* 0x000fe2000bf46070 */
[----:B----4-:R-:W-:Y:S01]  /*0bd0*/  @!P5 IMAD R28, R49, R22, RZ ;  /* 0x00000016311cd224 */ /* 0x010fe200078e02ff */
[----:B------:R-:W4:Y:S01]  /*0be0*/  @!P1 LDC.64 R24, c[0x0][0x270] ;  /* 0x00009c00ff189b82 */ /* 0x000f220000000a00 */
[----:B--2---:R-:W-:-:S02]  /*0bf0*/  @!P5 MOV R26, R86 ;  /* 0x00000056001ad202 */ /* 0x004fc40000000f00 */
[----:B------:R-:W-:Y:S01]  /*0c00*/  @!P5 MOV R27, R89 ;  /* 0x00000059001bd202 */ /* 0x000fe20000000f00 */
[----:B------:R-:W-:Y:S01]  /*0c10*/  @!P5 IMAD R37, R9, R23, R28 ;  /* 0x000000170925d224 */ /* 0x000fe200078e021c */
[----:B------:R-:W-:-:S03]  /*0c20*/  ISETP.GE.AND.EX P2, PT, R55, UR15, PT, P2 ;  /* 0x0000000f37007c0c */ /* 0x000fc6000bf46320 */
[----:B------:R-:W2:Y:S01]  /*0c30*/  @!P3 LDC.64 R28, c[0x0][0x220] ;  /* 0x00008800ff1cbb82 */ /* 0x000ea20000000a00 */
[----:B------:R-:W-:Y:S01]  /*0c40*/  MOV R50, RZ ;  /* 0x000000ff00327202 */ /* 0x000fe20000000f00 */
[----:B------:R-:W-:Y:S01]  /*0c50*/  @!P5 IMAD.WIDE.U32 R22, R9, R22, R26 ;  /* 0x000000160916d225 */ /* 0x000fe200078e001a */
[----:B------:R-:W-:Y:S02]  /*0c60*/  ISETP.GT.U32.OR P2, PT, R0, 0x27f, P2 ;  /* 0x0000027f0000780c */ /* 0x000fe40001744470 */
[----:B------:R-:W-:Y:S02]  /*0c70*/  SHF.R.S32.HI R57, RZ, 0x1f, R13 ;  /* 0x0000001fff397819 */ /* 0x000fe4000001140d */
[----:B------:R-:W-:Y:S01]  /*0c80*/  @!P5 IADD3 R23, R23, R37, RZ ;  /* 0x000000251717d210 */ /* 0x000fe20007ffe0ff */
[----:B------:R-:W5:Y:S01]  /*0c90*/  @!P4 LDG.E R50, desc[UR8][R30.64] ;  /* 0x000000081e32c981 */ /* 0x000f62000c1e1900 */
[----:B0-----:R-:W-:Y:S02]  /*0ca0*/  @!P5 LEA R34, P6, R22, R34, 0x1 ;  /* 0x000000221622d211 */ /* 0x001fe400078c08ff */
[----:B------:R-:W-:-:S02]  /*0cb0*/  ISETP.GE.U32.AND P4, PT, R13, UR14, PT ;  /* 0x0000000e0d007c0c */ /* 0x000fc4000bf86070 */
[----:B------:R-:W-:Y:S02]  /*0cc0*/  MOV R48, RZ ;  /* 0x000000ff00307202 */ /* 0x000fe40000000f00 */
[----:B------:R-:W-:Y:S01]  /*0cd0*/  @!P5 LEA.HI.X R35, R22, R35, R23, 0x1, P6 ;  /* 0x000000231623d211 */ /* 0x000fe200030f0c17 */
[----:B------:R-:W0:Y:S01]  /*0ce0*/  @!P2 LDC.64 R26, c[0x0][0x270] ;  /* 0x00009c00ff1aab82 */ /* 0x000e220000000a00 */
[----:B------:R-:W-:Y:S02]  /*0cf0*/  ISETP.GE.AND.EX P4, PT, R57, UR15, PT, P4 ;  /* 0x0000000f39007c0c */ /* 0x000fe4000bf86340 */
[----:B------:R1:W5:Y:S05]  /*0d00*/  @P0 LDG.E R48, desc[UR8][R32.64] ;  /* 0x0000000820300981 */ /* 0x00036a000c1e1900 */
[----:B------:R-:W0:Y:S01]  /*0d10*/  @!P1 LDC.64 R22, c[0x0][0x220] ;  /* 0x00008800ff169b82 */ /* 0x000e220000000a00 */
[----:B------:R-:W-:Y:S01]  /*0d20*/  ISETP.GT.U32.OR P4, PT, R0, 0x27f, P4 ;  /* 0x0000027f0000780c */ /* 0x000fe20002784470 */
[----:B-1----:R-:W-:Y:S01]  /*0d30*/  @!P3 IMAD R36, R51, R20, RZ ;  /* 0x000000143324b224 */ /* 0x002fe200078e02ff */
[----:B------:R-:W-:-:S02]  /*0d40*/  @!P3 MOV R32, R86 ;  /* 0x000000560020b202 */ /* 0x000fc40000000f00 */
[-C--:B------:R-:W-:Y:S01]  /*0d50*/  @!P3 MOV R33, R89.reuse ;  /* 0x000000590021b202 */ /* 0x080fe20000000f00 */
[----:B----4-:R-:W-:Y:S01]  /*0d60*/  @!P1 IMAD R30, R53, R24, RZ ;  /* 0x00000018351e9224 */ /* 0x010fe200078e02ff */
[----:B------:R-:W-:Y:S01]  /*0d70*/  @!P1 MOV R31, R89 ;  /* 0x00000059001f9202 */ /* 0x000fe20000000f00 */
[C---:B------:R-:W-:Y:S02]  /*0d80*/  @!P3 IMAD R21, R10.reuse, R21, R36 ;  /* 0x000000150a15b224 */ /* 0x040fe400078e0224 */
[----:B------:R-:W-:Y:S01]  /*0d90*/  @!P3 IMAD.WIDE.U32 R32, R10, R20, R32 ;  /* 0x000000140a20b225 */ /* 0x000fe200078e0020 */
[----:B------:R-:W-:-:S03]  /*0da0*/  MOV R52, RZ ;  /* 0x000000ff00347202 */ /* 0x000fc60000000f00 */
[----:B------:R-:W-:Y:S02]  /*0db0*/  @!P1 IMAD R37, R11, R25, R30 ;  /* 0x000000190b259224 */ /* 0x000fe400078e021e */
[----:B------:R-:W-:Y:S01]  /*0dc0*/  @!P1 IMAD.MOV.U32 R30, RZ, RZ, R86 ;  /* 0x000000ffff1e9224 */ /* 0x000fe200078e0056 */
[----:B------:R-:W-:Y:S01]  /*0dd0*/  @!P3 IADD3 R33, R33, R21, RZ ;  /* 0x000000152121b210 */ /* 0x000fe20007ffe0ff */
[----:B------:R-:W4:Y:S01]  /*0de0*/  @!P5 LDG.E R52, desc[UR8][R34.64] ;  /* 0x000000082234d981 */ /* 0x000f22000c1e1900 */
[----:B------:R-:W1:Y:S01]  /*0df0*/  @!P2 LDC.64 R20, c[0x0][0x220] ;  /* 0x00008800ff14ab82 */ /* 0x000e620000000a00 */
[----:B------:R-:W-:Y:S01]  /*0e00*/  @!P1 IMAD.WIDE.U32 R30, R11, R24, R30 ;  /* 0x000000180b1e9225 */ /* 0x000fe200078e001e */
[----:B--2---:R-:W-:Y:S02]  /*0e10*/  @!P3 LEA R28, P6, R32, R28, 0x1 ;  /* 0x0000001c201cb211 */ /* 0x004fe400078c08ff */
[----:B------:R-:W-:Y:S02]  /*0e20*/  SHF.R.S32.HI R61, RZ, 0x1f, R14 ;  /* 0x0000001fff3d7819 */ /* 0x000fe4000001140e */
[----:B------:R-:W-:-:S02]  /*0e30*/  ISETP.GE.U32.AND P5, PT, R14, UR14, PT ;  /* 0x0000000e0e007c0c */ /* 0x000fc4000bfa6070 */
[----:B------:R-:W2:Y:S01]  /*0e40*/  @!P4 LDC.64 R24, c[0x0][0x270] ;  /* 0x00009c00ff18cb82 */ /* 0x000ea20000000a00 */
[----:B------:R-:W-:Y:S02]  /*0e50*/  MOV R54, RZ ;  /* 0x000000ff00367202 */ /* 0x000fe40000000f00 */
[----:B------:R-:W-:Y:S02]  /*0e60*/  @!P3 LEA.HI.X R29, R32, R29, R33, 0x1, P6 ;  /* 0x0000001d201db211 */ /* 0x000fe400030f0c21 */
[----:B------:R-:W-:Y:S02]  /*0e70*/  ISETP.GE.AND.EX P5, PT, R61, UR15, PT, P5 ;  /* 0x0000000f3d007c0c */ /* 0x000fe4000bfa6350 */
[----:B------:R-:W-:Y:S01]  /*0e80*/  @!P1 IADD3 R31, R31, R37, RZ ;  /* 0x000000251f1f9210 */ /* 0x000fe20007ffe0ff */
[----:B------:R0:W4:Y:S02]  /*0e90*/  @!P3 LDG.E R54, desc[UR8][R28.64] ;  /* 0x000000081c36b981 */ /* 0x000124000c1e1900 */
[----:B0-----:R-:W-:Y:S01]  /*0ea0*/  @!P1 LEA R32, P6, R30, R22, 0x1 ;  /* 0x000000161e209211 */ /* 0x001fe200078c08ff */
[----:B------:R-:W-:Y:S01]  /*0eb0*/  @!P2 IMAD R22, R55, R26, RZ ;  /* 0x0000001a3716a224 */ /* 0x000fe200078e02ff */
[----:B------:R-:W-:-:S02]  /*0ec0*/  ISETP.GT.U32.OR P3, PT, R0, 0x27f, P5 ;  /* 0x0000027f0000780c */ /* 0x000fc40002f64470 */
[----:B------:R-:W-:Y:S02]  /*0ed0*/  @!P1 LEA.HI.X R33, R30, R23, R31, 0x1, P6 ;  /* 0x000000171e219211 */ /* 0x000fe400030f0c1f */
[----:B------:R-:W-:Y:S02]  /*0ee0*/  @!P2 MOV R30, R86 ;  /* 0x00000056001ea202 */ /* 0x000fe40000000f00 */
[----:B------:R-:W-:Y:S01]  /*0ef0*/  @!P2 MOV R31, R89 ;  /* 0x00000059001fa202 */ /* 0x000fe20000000f00 */
[C---:B------:R-:W-:Y:S01]  /*0f00*/  @!P2 IMAD R27, R12.reuse, R27, R22 ;  /* 0x0000001b0c1ba224 */ /* 0x040fe200078e0216 */
[----:B------:R-:W-:Y:S01]  /*0f10*/  MOV R56, RZ ;  /* 0x000000ff00387202 */ /* 0x000fe20000000f00 */
[----:B------:R-:W0:Y:S01]  /*0f20*/  @!P4 LDC.64 R22, c[0x0][0x220] ;  /* 0x00008800ff16cb82 */ /* 0x000e220000000a00 */
[----:B------:R-:W-:Y:S01]  /*0f30*/  @!P2 IMAD.WIDE.U32 R30, R12, R26, R30 ;  /* 0x0000001a0c1ea225 */ /* 0x000fe200078e001e */
[----:B------:R-:W-:Y:S02]  /*0f40*/  SHF.R.S32.HI R63, RZ, 0x1f, R15 ;  /* 0x0000001fff3f7819 */ /* 0x000fe4000001140f */
[----:B------:R-:W-:Y:S01]  /*0f50*/  ISETP.GE.U32.AND P5, PT, R15, UR14, PT ;  /* 0x0000000e0f007c0c */ /* 0x000fe2000bfa6070 */
[----:B------:R0:W4:Y:S01]  /*0f60*/  @!P1 LDG.E R56, desc[UR8][R32.64] ;  /* 0x0000000820389981 */ /* 0x000122000c1e1900 */
[----:B------:R-:W-:-:S02]  /*0f70*/  @!P2 IADD3 R29, R31, R27, RZ ;  /* 0x0000001b1f1da210 */ /* 0x000fc40007ffe0ff */
[----:B-1----:R-:W-:Y:S01]  /*0f80*/  @!P2 LEA R28, P6, R30, R20, 0x1 ;  /* 0x000000141e1ca211 */ /* 0x002fe200078c08ff */
[----:B------:R-:W1:Y:S01]  /*0f90*/  @!P3 LDC.64 R26, c[0x0][0x270] ;  /* 0x00009c00ff1abb82 */ /* 0x000e620000000a00 */
[----:B------:R-:W-:Y:S01]  /*0fa0*/  ISETP.GE.AND.EX P5, PT, R63, UR15, PT, P5 ;  /* 0x0000000f3f007c0c */ /* 0x000fe2000bfa6350 */
[----:B--2---:R-:W-:Y:S01]  /*0fb0*/  @!P4 IMAD R20, R57, R24, RZ ;  /* 0x000000183914c224 */ /* 0x004fe200078e02ff */
[----:B------:R-:W-:Y:S02]  /*0fc0*/  SHF.R.S32.HI R65, RZ, 0x1f, R16 ;  /* 0x0000001fff417819 */ /* 0x000fe40000011410 */
[----:B------:R-:W-:Y:S01]  /*0fd0*/  ISETP.GE.U32.AND P1, PT, R16, UR14, PT ;  /* 0x0000000e10007c0c */ /* 0x000fe2000bf26070 */
[----:B------:R-:W-:Y:S01]  /*0fe0*/  @!P4 IMAD R31, R13, R25, R20 ;  /* 0x000000190d1fc224 */ /* 0x000fe200078e0214 */
[----:B------:R-:W-:Y:S02]  /*0ff0*/  @!P2 LEA.HI.X R29, R30, R21, R29, 0x1, P6 ;  /* 0x000000151e1da211 */ /* 0x000fe400030f0c1d */
[----:B------:R-:W-:-:S02]  /*1000*/  ISETP.GT.U32.OR P5, PT, R0, 0x27f, P5 ;  /* 0x0000027f0000780c */ /* 0x000fc40002fa4470 */
[----:B------:R-:W-:Y:S02]  /*1010*/  ISETP.GE.AND.EX P1, PT, R65, UR15, PT, P1 ;  /* 0x0000000f41007c0c */ /* 0x000fe4000bf26310 */
[----:B------:R-:W-:Y:S02]  /*1020*/  @!P4 MOV R20, R86 ;  /* 0x000000560014c202 */ /* 0x000fe40000000f00 */
[----:B------:R-:W-:Y:S02]  /*1030*/  @!P4 MOV R21, R89 ;  /* 0x000000590015c202 */ /* 0x000fe40000000f00 */
[----:B------:R-:W-:Y:S01]  /*1040*/  ISETP.GT.U32.OR P1, PT, R0, 0x27f, P1 ;  /* 0x0000027f0000780c */ /* 0x000fe20000f24470 */
[----:B------:R-:W-:Y:S01]  /*1050*/  @!P4 IMAD.WIDE.U32 R24, R13, R24, R20 ;  /* 0x000000180d18c225 */ /* 0x000fe200078e0014 */
[----:B------:R-:W-:-:S03]  /*1060*/  MOV R69, RZ ;  /* 0x000000ff00457202 */ /* 0x000fc60000000f00 */
[----:B------:R-:W2:Y:S01]  /*1070*/  @!P5 LDC.64 R20, c[0x0][0x270] ;  /* 0x00009c00ff14db82 */ /* 0x000ea20000000a00 */
[----:B------:R-:W-:Y:S02]  /*1080*/  @!P4 IADD3 R25, R25, R31, RZ ;  /* 0x0000001f1919c210 */ /* 0x000fe40007ffe0ff */
[----:B0-----:R-:W-:Y:S01]  /*1090*/  @!P4 LEA R36, P6, R24, R22, 0x1 ;  /* 0x000000161824c211 */ /* 0x001fe200078c08ff */
[----:B------:R0:W4:Y:S04]  /*10a0*/  @!P2 LDG.E R69, desc[UR8][R28.64] ;  /* 0x000000081c45a981 */ /* 0x000128000c1e1900 */
[----:B------:R-:W0:Y:S01]  /*10b0*/  @!P3 LDC.64 R30, c[0x0][0x220] ;  /* 0x00008800ff1ebb82 */ /* 0x000e220000000a00 */
[----:B------:R-:W-:Y:S02]  /*10c0*/  SHF.R.S32.HI R71, RZ, 0x1f, R17 ;  /* 0x0000001fff477819 */ /* 0x000fe40000011411 */
[----:B------:R-:W-:-:S02]  /*10d0*/  ISETP.GE.U32.AND P2, PT, R17, UR14, PT ;  /* 0x0000000e11007c0c */ /* 0x000fc4000bf46070 */
[----:B------:R-:W-:Y:S01]  /*10e0*/  @!P4 LEA.HI.X R37, R24, R23, R25, 0x1, P6 ;  /* 0x000000171825c211 */ /* 0x000fe200030f0c19 */
[----:B-1----:R-:W-:Y:S02]  /*10f0*/  @!P3 IMAD R24, R61, R26, RZ ;  /* 0x0000001a3d18b224 */ /* 0x002fe400078e02ff */
[----:B------:R-:W1:Y:S01]  /*1100*/  @!P1 LDC.64 R22, c[0x0][0x270] ;  /* 0x00009c00ff169b82 */ /* 0x000e620000000a00 */
[----:B------:R-:W-:Y:S01]  /*1110*/  ISETP.GE.AND.EX P2, PT, R71, UR15, PT, P2 ;  /* 0x0000000f47007c0c */ /* 0x000fe2000bf46320 */
[----:B------:R-:W-:Y:S01]  /*1120*/  @!P3 IMAD R33, R14, R27, R24 ;  /* 0x0000001b0e21b224 */ /* 0x000fe200078e0218 */
[----:B------:R-:W-:Y:S02]  /*1130*/  SHF.R.S32.HI R73, RZ, 0x1f, R18 ;  /* 0x0000001fff497819 */ /* 0x000fe40000011412 */
[----:B------:R-:W-:Y:S02]  /*1140*/  ISETP.GE.U32.AND P6, PT, R18, UR14, PT ;  /* 0x0000000e12007c0c */ /* 0x000fe4000bfc6070 */
[----:B------:R-:W-:Y:S01]  /*1150*/  ISETP.GT.U32.OR P2, PT, R0, 0x27f, P2 ;  /* 0x0000027f0000780c */ /* 0x000fe20001744470 */
[----:B------:R-:W3:Y:S01]  /*1160*/  @!P5 LDC.64 R24, c[0x0][0x220] ;  /* 0x00008800ff18db82 */ /* 0x000ee20000000a00 */
[----:B------:R-:W-:-:S02]  /*1170*/  @!P3 MOV R34, R86 ;  /* 0x000000560022b202 */ /* 0x000fc40000000f00 */
[----:B------:R-:W-:Y:S02]  /*1180*/  @!P3 MOV R35, R89 ;  /* 0x000000590023b202 */ /* 0x000fe40000000f00 */
[----:B------:R-:W-:Y:S02]  /*1190*/  ISETP.GE.AND.EX P6, PT, R73, UR15, PT, P6 ;  /* 0x0000000f49007c0c */ /* 0x000fe4000bfc6360 */
[----:B------:R-:W-:Y:S01]  /*11a0*/  MOV R70, RZ ;  /* 0x000000ff00467202 */ /* 0x000fe20000000f00 */
[----:B------:R-:W-:Y:S01]  /*11b0*/  @!P3 IMAD.WIDE.U32 R34, R14, R26, R34 ;  /* 0x0000001a0e22b225 */ /* 0x000fe200078e0022 */
[----:B------:R-:W-:Y:S01]  /*11c0*/  ISETP.GT.U32.OR P6, PT, R0, 0x27f, P6 ;  /* 0x0000027f0000780c */ /* 0x000fe200037c4470 */
[----:B------:R-:W3:Y:S03]  /*11d0*/  @!P1 LDC.64 R26, c[0x0][0x220] ;  /* 0x00008800ff1a9b82 */ /* 0x000ee60000000a00 */
[----:B------:R2:W4:Y:S01]  /*11e0*/  @!P4 LDG.E R70, desc[UR8][R36.64] ;  /* 0x000000082446c981 */ /* 0x000522000c1e1900 */
[----:B0-----:R-:W-:Y:S01]  /*11f0*/  @!P3 LEA R32, P4, R34, R30, 0x1 ;  /* 0x0000001e2220b211 */ /* 0x001fe200078808ff */
[----:B--2---:R-:W-:Y:S01]  /*1200*/  @!P5 IMAD R30, R63, R20, RZ ;  /* 0x000000143f1ed224 */ /* 0x004fe200078e02ff */
[----:B------:R-:W-:-:S02]  /*1210*/  @!P3 IADD3 R33, R35, R33, RZ ;  /* 0x000000212321b210 */ /* 0x000fc40007ffe0ff */
[----:B------:R-:W0:Y:S01]  /*1220*/  @!P2 LDC.64 R28, c[0x0][0x270] ;  /* 0x00009c00ff1cab82 */ /* 0x000e220000000a00 */
[----:B------:R-:W-:Y:S01]  /*1230*/  @!P5 IMAD R39, R15, R21, R30 ;  /* 0x000000150f27d224 */ /* 0x000fe200078e021e */
[----:B------:R-:W-:Y:S02]  /*1240*/  @!P5 MOV R36, R86 ;  /* 0x000000560024d202 */ /* 0x000fe40000000f00 */
[----:B------:R-:W-:Y:S01]  /*1250*/  @!P5 MOV R37, R89 ;  /* 0x000000590025d202 */ /* 0x000fe20000000f00 */
[----:B-1----:R-:W-:Y:S01]  /*1260*/  @!P1 IMAD R21, R65, R22, RZ ;  /* 0x0000001641159224 */ /* 0x002fe200078e02ff */
[----:B------:R-:W-:Y:S02]  /*1270*/  @!P3 LEA.HI.X R33, R34, R31, R33, 0x1, P4 ;  /* 0x0000001f2221b211 */ /* 0x000fe400020f0c21 */
[----:B------:R-:W1:Y:S01]  /*1280*/  @!P6 LDC.64 R30, c[0x0][0x270] ;  /* 0x00009c00ff1eeb82 */ /* 0x000e620000000a00 */
[----:B------:R-:W-:Y:S01]  /*1290*/  @!P5 IMAD.WIDE.U32 R36, R15, R20, R36 ;  /* 0x000000140f24d225 */ /* 0x000fe200078e0024 */
[----:B------:R-:W-:-:S02]  /*12a0*/  @!P1 MOV R34, R86 ;  /* 0x0000005600229202 */ /* 0x000fc40000000f00 */
[----:B------:R-:W-:Y:S01]  /*12b0*/  @!P1 MOV R35, R89 ;  /* 0x0000005900239202 */ /* 0x000fe20000000f00 */
[----:B------:R-:W-:Y:S01]  /*12c0*/  @!P1 IMAD R59, R16, R23, R21 ;  /* 0x00000017103b9224 */ /* 0x000fe200078e0215 */
[----:B------:R-:W-:Y:S02]  /*12d0*/  @!P5 IADD3 R23, R37, R39, RZ ;  /* 0x000000272517d210 */ /* 0x000fe40007ffe0ff */
[----:B------:R-:W2:Y:S01]  /*12e0*/  @!P2 LDC.64 R20, c[0x0][0x220] ;  /* 0x00008800ff14ab82 */ /* 0x000ea20000000a00 */
[----:B---3--:R-:W-:Y:S01]  /*12f0*/  @!P5 LEA R24, P4, R36, R24, 0x1 ;  /* 0x000000182418d211 */ /* 0x008fe200078808ff */
[----:B------:R-:W-:Y:S01]  /*1300*/  @!P1 IMAD.WIDE.U32 R34, R16, R22, R34 ;  /* 0x0000001610229225 */ /* 0x000fe200078e0022 */
[----:B------:R-:W-:Y:S02]  /*1310*/  MOV R72, RZ ;  /* 0x000000ff00487202 */ /* 0x000fe40000000f00 */
[----:B------:R-:W-:Y:S02]  /*1320*/  @!P5 LEA.HI.X R25, R36, R25, R23, 0x1, P4 ;  /* 0x000000192419d211 */ /* 0x000fe400020f0c17 */
[----:B------:R-:W-:Y:S01]  /*1330*/  CS2R R74, SRZ ;  /* 0x00000000004a7805 */ /* 0x000fe2000001ff00 */
[----:B------:R-:W3:Y:S01]  /*1340*/  @!P6 LDC.64 R22, c[0x0][0x220] ;  /* 0x00008800ff16eb82 */ /* 0x000ee20000000a00 */
[----:B------:R1:W4:Y:S01]  /*1350*/  @!P3 LDG.E R72, desc[UR8][R32.64] ;  /* 0x000000082048b981 */ /* 0x000322000c1e1900 */
[----:B------:R-:W-:Y:S01]  /*1360*/  @!P1 IADD3 R35, R35, R59, RZ ;  /* 0x0000003b23239210 */ /* 0x000fe20007ffe0ff */
[----:B0-----:R-:W-:Y:S01]  /*1370*/  @!P2 IMAD R36, R71, R28, RZ ;  /* 0x0000001c4724a224 */ /* 0x001fe200078e02ff */
[C---:B------:R-:W-:Y:S01]  /*1380*/  @!P1 LEA R26, P3, R34.reuse, R26, 0x1 ;  /* 0x0000001a221a9211 */ /* 0x040fe200078608ff */
[----:B------:R0:W4:Y:S03]  /*1390*/  @!P5 LDG.E R74, desc[UR8][R24.64] ;  /* 0x00000008184ad981 */ /* 0x000126000c1e1900 */
[----:B------:R-:W-:Y:S01]  /*13a0*/  @!P1 LEA.HI.X R27, R34, R27, R35, 0x1, P3 ;  /* 0x0000001b221b9211 */ /* 0x000fe200018f0c23 */
[----:B------:R-:W-:-:S02]  /*13b0*/  @!P2 IMAD R35, R17, R29, R36 ;  /* 0x0000001d1123a224 */ /* 0x000fc400078e0224 */
[----:B-1----:R-:W-:Y:S02]  /*13c0*/  @!P6 IMAD R32, R73, R30, RZ ;  /* 0x0000001e4920e224 */ /* 0x002fe400078e02ff */
[----:B------:R1:W4:Y:S01]  /*13d0*/  @!P1 LDG.E R75, desc[UR8][R26.64] ;  /* 0x000000081a4b9981 */ /* 0x000322000c1e1900 */
[----:B0-----:R-:W-:Y:S02]  /*13e0*/  @!P2 MOV R24, R86 ;  /* 0x000000560018a202 */ /* 0x001fe40000000f00 */
[----:B------:R-:W-:-:S03]  /*13f0*/  @!P2 MOV R25, R89 ;  /* 0x000000590019a202 */ /* 0x000fc60000000f00 */
[----:B------:R-:W-:Y:S01]  /*1400*/  @!P2 IMAD.WIDE.U32 R28, R17, R28, R24 ;  /* 0x0000001c111ca225 */ /* 0x000fe200078e0018 */
[----:B------:R-:W-:-:S03]  /*1410*/  @!P6 MOV R24, R86 ;  /* 0x000000560018e202 */ /* 0x000fc60000000f00 */
[----:B------:R-:W-:Y:S01]  /*1420*/  @!P6 IMAD.MOV.U32 R25, RZ, RZ, R89 ;  /* 0x000000ffff19e224 */ /* 0x000fe200078e0059 */
[----:B------:R-:W-:Y:S01]  /*1430*/  @!P2 IADD3 R29, R29, R35, RZ ;  /* 0x000000231d1da210 */ /* 0x000fe20007ffe0ff */
[----:B------:R-:W-:Y:S01]  /*1440*/  @!P6 IMAD R31, R18, R31, R32 ;  /* 0x0000001f121fe224 */ /* 0x000fe200078e0220 */
[----:B--2---:R-:W-:Y:S01]  /*1450*/  @!P2 LEA R20, P1, R28, R20, 0x1 ;  /* 0x000000141c14a211 */ /* 0x004fe200078208ff */
[----:B------:R-:W-:Y:S01]  /*1460*/  @!P6 IMAD.WIDE.U32 R24, R18, R30, R24 ;  /* 0x0000001e1218e225 */ /* 0x000fe200078e0018 */
[----:B------:R-:W-:Y:S02]  /*1470*/  MOV R76, RZ ;  /* 0x000000ff004c7202 */ /* 0x000fe40000000f00 */
[----:B------:R-:W-:Y:S02]  /*1480*/  @!P2 LEA.HI.X R21, R28, R21, R29, 0x1, P1 ;  /* 0x000000151c15a211 */ /* 0x000fe400008f0c1d */
[----:B------:R-:W-:Y:S02]  /*1490*/  @!P6 IADD3 R25, R25, R31, RZ ;  /* 0x0000001f1919e210 */ /* 0x000fe40007ffe0ff */
[----:B---3--:R-:W-:Y:S01]  /*14a0*/  @!P6 LEA R22, P1, R24, R22, 0x1 ;  /* 0x000000161816e211 */ /* 0x008fe200078208ff */
[----:B------:R0:W2:Y:S01]  /*14b0*/  @!P2 LDG.E R76, desc[UR8][R20.64] ;  /* 0x00000008144ca981 */ /* 0x0000a2000c1e1900 */
[----:B------:R-:W-:-:S02]  /*14c0*/  MOV R83, RZ ;  /* 0x000000ff00537202 */ /* 0x000fc40000000f00 */
[----:B------:R-:W-:-:S05]  /*14d0*/  @!P6 LEA.HI.X R23, R24, R23, R25, 0x1, P1 ;  /* 0x000000171817e211 */ /* 0x000fca00008f0c19 */
[----:B------:R3:W2:Y:S01]  /*14e0*/  @!P6 LDG.E R83, desc[UR8][R22.64] ;  /* 0x000000081653e981 */ /* 0x0006a2000c1e1900 */
[----:B------:R-:W-:-:S04]  /*14f0*/  PRMT R25, R40, 0x7632, R25 ;  /* 0x0000763228197816 */ /* 0x000fc80000000019 */
[----:B-1----:R-:W-:Y:S02]  /*1500*/  SHF.L.U32 R27, R25, 0x10, RZ ;  /* 0x00000010191b7819 */ /* 0x002fe400000006ff */
[----:B------:R-:W-:-:S05]  /*1510*/  SHF.L.U32 R26, R40, 0x10, RZ ;  /* 0x00000010281a7819 */ /* 0x000fca00000006ff */
[----:B0-----:R-:W-:Y:S01]  /*1520*/  FADD.FTZ R20, R26, R27 ;  /* 0x0000001b1a147221 */ /* 0x001fe20000010000 */
[----:B------:R-:W-:Y:S01]  /*1530*/  FMUL.FTZ R29, R27, R27 ;  /* 0x0000001b1b1d7220 */ /* 0x000fe20000410000 */
[----:B-----5:R-:W-:-:S04]  /*1540*/  PRMT R28, R42, 0x7632, R28 ;  /* 0x000076322a1c7816 */ /* 0x020fc8000000001c */
[----:B---3--:R-:W-:Y:S02]  /*1550*/  SHF.L.U32 R23, R28, 0x10, RZ ;  /* 0x000000101c177819 */ /* 0x008fe400000006ff */
[----:B------:R-:W-:Y:S01]  /*1560*/  SHF.L.U32 R22, R42, 0x10, RZ ;  /* 0x000000102a167819 */ /* 0x000fe200000006ff */
[----:B------:R-:W-:Y:S01]  /*1570*/  FFMA.FTZ R26, R26, R26, R29 ;  /* 0x0000001a1a1a7223 */ /* 0x000fe2000001001d */
[----:B------:R-:W-:-:S04]  /*1580*/  PRMT R24, R48, 0x7632, R24 ;  /* 0x0000763230187816 */ /* 0x000fc80000000018 */
[----:B------:R-:W-:Y:S02]  /*1590*/  SHF.L.U32 R25, R24, 0x10, RZ ;  /* 0x0000001018197819 */ /* 0x000fe400000006ff */
[----:B------:R-:W-:-:S03]  /*15a0*/  SHF.L.U32 R24, R48, 0x10, RZ ;  /* 0x0000001030187819 */ /* 0x000fc600000006ff */
[----:B------:R-:W-:Y:S02]  /*15b0*/  FMUL.FTZ R21, R25, R25 ;  /* 0x0000001919157220 */ /* 0x000fe40000410000 */
[----:B------:R-:W-:-:S04]  /*15c0*/  FADD.FTZ R25, R24, R25 ;  /* 0x0000001918197221 */ /* 0x000fc80000010000 */
[----:B------:R-:W-:Y:S01]  /*15d0*/  FADD.FTZ R25, RZ, R25 ;  /* 0x00000019ff197221 */ /* 0x000fe20000010000 */
[----:B------:R-:W-:Y:S01]  /*15e0*/  FFMA.FTZ R21, R24, R24, R21 ;  /* 0x0000001818157223 */ /* 0x000fe20000010015 */
[----:B------:R-:W-:Y:S02]  /*15f0*/  PRMT R24, R44, 0x7632, R24 ;  /* 0x000076322c187816 */ /* 0x000fe40000000018 */
[----:B------:R-:W-:Y:S01]  /*1600*/  FADD.FTZ R20, R25, R20 ;  /* 0x0000001419147221 */ /* 0x000fe20000010000 */
[----:B------:R-:W-:Y:S01]  /*1610*/  FMUL.FTZ R25, R23, R23 ;  /* 0x0000001717197220 */ /* 0x000fe20000410000 */
[----:B------:R-:W-:Y:S01]  /*1620*/  FADD.FTZ R21, RZ, R21 ;  /* 0x00000015ff157221 */ /* 0x000fe20000010000 */
[----:B------:R-:W-:Y:S01]  /*1630*/  FADD.FTZ R23, R22, R23 ;  /* 0x0000001716177221 */ /* 0x000fe20000010000 */
[----:B------:R-:W-:Y:S01]  /*1640*/  SHF.L.U32 R27, R24, 0x10, RZ ;  /* 0x00000010181b7819 */ /* 0x000fe200000006ff */
[--C-:B------:R-:W-:Y:S01]  /*1650*/  FFMA.FTZ R22, R22, R22, R25.reuse ;  /* 0x0000001616167223 */ /* 0x100fe20000010019 */
[----:B------:R-:W-:Y:S01]  /*1660*/  PRMT R25, R46, 0x7632, R25 ;  /* 0x000076322e197816 */ /* 0x000fe20000000019 */
[----:B------:R-:W-:Y:S01]  /*1670*/  FADD.FTZ R21, R21, R26 ;  /* 0x0000001a15157221 */ /* 0x000fe20000010000 */
[----:B------:R-:W-:Y:S01]  /*1680*/  SHF.L.U32 R24, R44, 0x10, RZ ;  /* 0x000000102c187819 */ /* 0x000fe200000006ff */
[----:B------:R-:W-:Y:S01]  /*1690*/  FADD.FTZ R20, R20, R23 ;  /* 0x0000001714147221 */ /* 0x000fe20000010000 */
[----:B------:R-:W-:Y:S01]  /*16a0*/  FMUL.FTZ R23, R27, R27 ;  /* 0x0000001b1b177220 */ /* 0x000fe20000410000 */
[----:B------:R-:W-:Y:S01]  /*16b0*/  SHF.L.U32 R25, R25, 0x10, RZ ;  /* 0x0000001019197819 */ /* 0x000fe200000006ff */
[----:B------:R-:W-:Y:S01]  /*16c0*/  FADD.FTZ R21, R21, R22 ;  /* 0x0000001615157221 */ /* 0x000fe20000010000 */
[----:B------:R-:W-:Y:S01]  /*16d0*/  FADD.FTZ R27, R24, R27 ;  /* 0x0000001b181b7221 */ /* 0x000fe20000010000 */
[----:B------:R-:W-:Y:S01]  /*16e0*/  SHF.L.U32 R22, R46, 0x10, RZ ;  /* 0x000000102e167819 */ /* 0x000fe200000006ff */
[----:B------:R-:W-:Y:S01]  /*16f0*/  FFMA.FTZ R24, R24, R24, R23 ;  /* 0x0000001818187223 */ /* 0x000fe20000010017 */
[----:B------:R-:W-:Y:S01]  /*1700*/  PRMT R26, R50, 0x7632, R26 ;  /* 0x00007632321a7816 */ /* 0x000fe2000000001a */
[----:B------:R-:W-:Y:S01]  /*1710*/  FMUL.FTZ R23, R25, R25 ;  /* 0x0000001919177220 */ /* 0x000fe20000410000 */
[----:B------:R-:W-:Y:S01]  /*1720*/  FADD.FTZ R20, R20, R27 ;  /* 0x0000001b14147221 */ /* 0x000fe20000010000 */
[----:B------:R-:W-:Y:S01]  /*1730*/  FADD.FTZ R25, R22, R25 ;  /* 0x0000001916197221 */ /* 0x000fe20000010000 */
[----:B------:R-:W-:Y:S01]  /*1740*/  SHF.L.U32 R26, R26, 0x10, RZ ;  /* 0x000000101a1a7819 */ /* 0x000fe200000006ff */
[----:B------:R-:W-:Y:S01]  /*1750*/  FFMA.FTZ R22, R22, R22, R23 ;  /* 0x0000001616167223 */ /* 0x000fe20000010017 */
[----:B------:R-:W-:Y:S01]  /*1760*/  FADD.FTZ R21, R21, R24 ;  /* 0x0000001815157221 */ /* 0x000fe20000010000 */
[----:B------:R-:W-:-:S02]  /*1770*/  SHF.L.U32 R23, R50, 0x10, RZ ;  /* 0x0000001032177819 */ /* 0x000fc400000006ff */
[----:B----4-:R-:W-:Y:S01]  /*1780*/  PRMT R27, R52, 0x7632, R27 ;  /* 0x00007632341b7816 */ /* 0x010fe2000000001b */
[----:B------:R-:W-:Y:S01]  /*1790*/  FADD.FTZ R20, R20, R25 ;  /* 0x0000001914147221 */ /* 0x000fe20000010000 */
[----:B------:R-:W-:Y:S01]  /*17a0*/  FMUL.FTZ R24, R26, R26 ;  /* 0x0000001a1a187220 */ /* 0x000fe20000410000 */
[----:B------:R-:W-:Y:S01]  /*17b0*/  FADD.FTZ R21, R21, R22 ;  /* 0x0000001615157221 */ /* 0x000fe20000010000 */
[----:B------:R-:W-:Y:S01]  /*17c0*/  SHF.L.U32 R27, R27, 0x10, RZ ;  /* 0x000000101b1b7819 */ /* 0x000fe200000006ff */
[C-C-:B------:R-:W-:Y:S01]  /*17d0*/  FADD.FTZ R25, R23.reuse, R26.reuse ;  /* 0x0000001a17197221 */ /* 0x140fe20000010000 */
[----:B------:R-:W-:Y:S02]  /*17e0*/  SHF.L.U32 R22, R52, 0x10, RZ ;  /* 0x0000001034167819 */ /* 0x000fe400000006ff */
[----:B------:R-:W-:Y:S01]  /*17f0*/  PRMT R26, R54, 0x7632, R26 ;  /* 0x00007632361a7816 */ /* 0x000fe2000000001a */
[----:B------:R-:W-:Y:S01]  /*1800*/  FFMA.FTZ R24, R23, R23, R24 ;  /* 0x0000001717187223 */ /* 0x000fe20000010018 */
[----:B------:R-:W-:Y:S01]  /*1810*/  FMUL.FTZ R23, R27, R27 ;  /* 0x0000001b1b177220 */ /* 0x000fe20000410000 */
[----:B------:R-:W-:Y:S01]  /*1820*/  FADD.FTZ R20, R20, R25 ;  /* 0x0000001914147221 */ /* 0x000fe20000010000 */
[----:B------:R-:W-:Y:S01]  /*1830*/  SHF.L.U32 R26, R26, 0x10, RZ ;  /* 0x000000101a1a7819 */ /* 0x000fe200000006ff */
[----:B------:R-:W-:Y:S01]  /*1840*/  FADD.FTZ R27, R22, R27 ;  /* 0x0000001b161b7221 */ /* 0x000fe20000010000 */
[----:B------:R-:W-:Y:S01]  /*1850*/  FADD.FTZ R21, R21, R24 ;  /* 0x0000001815157221 */ /* 0x000fe20000010000 */
[----:B------:R-:W-:Y:S01]  /*1860*/  PRMT R25, R56, 0x7632, R25 ;  /* 0x0000763238197816 */ /* 0x000fe20000000019 */
[----:B------:R-:W-:Y:S01]  /*1870*/  FFMA.FTZ R22, R22, R22, R23 ;  /* 0x0000001616167223 */ /* 0x000fe20000010017 */
[----:B------:R-:W-:Y:S01]  /*1880*/  SHF.L.U32 R23, R54, 0x10, RZ ;  /* 0x0000001036177819 */ /* 0x000fe200000006ff */
[----:B------:R-:W-:Y:S01]  /*1890*/  FADD.FTZ R20, R20, R27 ;  /* 0x0000001b14147221 */ /* 0x000fe20000010000 */
[----:B------:R-:W-:Y:S01]  /*18a0*/  FMUL.FTZ R24, R26, R26 ;  /* 0x0000001a1a187220 */ /* 0x000fe20000410000 */
[----:B------:R-:W-:Y:S01]  /*18b0*/  SHF.L.U32 R27, R25, 0x10, RZ ;  /* 0x00000010191b7819 */ /* 0x000fe200000006ff */
[----:B------:R-:W-:Y:S01]  /*18c0*/  FADD.FTZ R21, R21, R22 ;  /* 0x0000001615157221 */ /* 0x000fe20000010000 */
[----:B------:R-:W-:Y:S01]  /*18d0*/  SHF.L.U32 R22, R56, 0x10, RZ ;  /* 0x0000001038167819 */ /* 0x000fe200000006ff */
[C---:B------:R-:W-:Y:S01]  /*18e0*/  FADD.FTZ R25, R23.reuse, R26 ;  /* 0x0000001a17197221 */ /* 0x040fe20000010000 */
[----:B------:R-:W-:Y:S01]  /*18f0*/  FFMA.FTZ R24, R23, R23, R24 ;  /* 0x0000001717187223 */ /* 0x000fe20000010018 */
[----:B------:R-:W-:-:S02]  /*1900*/  FMUL.FTZ R23, R27, R27 ;  /* 0x0000001b1b177220 */ /* 0x000fc40000410000 */
[----:B------:R-:W-:Y:S01]  /*1910*/  FADD.FTZ R27, R22, R27 ;  /* 0x0000001b161b7221 */ /* 0x000fe20000010000 */
[----:B------:R-:W-:Y:S01]  /*1920*/  FADD.FTZ R20, R20, R25 ;  /* 0x0000001914147221 */ /* 0x000fe20000010000 */
[----:B------:R-:W-:Y:S01]  /*1930*/  FFMA.FTZ R22, R22, R22, R23 ;  /* 0x0000001616167223 */ /* 0x000fe20000010017 */
[----:B------:R-:W-:Y:S02]  /*1940*/  FADD.FTZ R21, R21, R24 ;  /* 0x0000001815157221 */ /* 0x000fe40000010000 */
[----:B------:R-:W-:Y:S02]  /*1950*/  FADD.FTZ R20, R20, R27 ;  /* 0x0000001b14147221 */ /* 0x000fe40000010000 */
[----:B------:R-:W-:Y:S01]  /*1960*/  FADD.FTZ R21, R21, R22 ;  /* 0x0000001615157221 */ /* 0x000fe20000010000 */
[C---:B------:R-:W-:Y:S02]  /*1970*/  PRMT R26, R69.reuse, 0x7632, R26 ;  /* 0x00007632451a7816 */ /* 0x040fe4000000001a */
[----:B------:R-:W-:-:S02]  /*1980*/  SHF.L.U32 R23, R69, 0x10, RZ ;  /* 0x0000001045177819 */ /* 0x000fc400000006ff */
[----:B------:R-:W-:-:S05]  /*1990*/  SHF.L.U32 R26, R26, 0x10, RZ ;  /* 0x000000101a1a7819 */ /* 0x000fca00000006ff */
[----:B------:R-:W-:-:S04]  /*19a0*/  FMUL.FTZ R24, R26, R26 ;  /* 0x0000001a1a187220 */ /* 0x000fc80000410000 */
[----:B------:R-:W-:-:S04]  /*19b0*/  FFMA.FTZ R24, R23, R23, R24 ;  /* 0x0000001717187223 */ /* 0x000fc80000010018 */
[----:B------:R-:W-:Y:S01]  /*19c0*/  FADD.FTZ R21, R21, R24 ;  /* 0x0000001815157221 */ /* 0x000fe20000010000 */
[C---:B------:R-:W-:Y:S02]  /*19d0*/  PRMT R25, R70.reuse, 0x7632, R25 ;  /* 0x0000763246197816 */ /* 0x040fe40000000019 */
[----:B------:R-:W-:Y:S02]  /*19e0*/  SHF.L.U32 R22, R70, 0x10, RZ ;  /* 0x0000001046167819 */ /* 0x000fe400000006ff */
[----:B------:R-:W-:Y:S01]  /*19f0*/  SHF.L.U32 R27, R25, 0x10, RZ ;  /* 0x00000010191b7819 */ /* 0x000fe200000006ff */
[----:B------:R-:W-:-:S04]  /*1a00*/  FADD.FTZ R25, R23, R26 ;  /* 0x0000001a17197221 */ /* 0x000fc80000010000 */
[----:B------:R-:W-:Y:S01]  /*1a10*/  FMUL.FTZ R23, R27, R27 ;  /* 0x0000001b1b177220 */ /* 0x000fe20000410000 */
[----:B------:R-:W-:Y:S01]  /*1a20*/  FADD.FTZ R20, R20, R25 ;  /* 0x0000001914147221 */ /* 0x000fe20000010000 */
[C---:B------:R-:W-:Y:S02]  /*1a30*/  FADD.FTZ R27, R22.reuse, R27 ;  /* 0x0000001b161b7221 */ /* 0x040fe40000010000 */
[----:B------:R-:W-:Y:S02]  /*1a40*/  FFMA.FTZ R22, R22, R22, R23 ;  /* 0x0000001616167223 */ /* 0x000fe40000010017 */
[----:B------:R-:W-:Y:S02]  /*1a50*/  FADD.FTZ R20, R20, R27 ;  /* 0x0000001b14147221 */ /* 0x000fe40000010000 */
[----:B------:R-:W-:Y:S01]  /*1a60*/  FADD.FTZ R21, R21, R22 ;  /* 0x0000001615157221 */ /* 0x000fe20000010000 */
[----:B------:R-:W-:-:S04]  /*1a70*/  PRMT R26, R72, 0x7632, R26 ;  /* 0x00007632481a7816 */ /* 0x000fc8000000001a */
[----:B------:R-:W-:Y:S02]  /*1a80*/  SHF.L.U32 R26, R26, 0x10, RZ ;  /* 0x000000101a1a7819 */ /* 0x000fe400000006ff */
[----:B------:R-:W-:Y:S02]  /*1a90*/  PRMT R25, R74, 0x7632, R25 ;  /* 0x000076324a197816 */ /* 0x000fe40000000019 */
[----:B------:R-:W-:Y:S01]  /*1aa0*/  SHF.L.U32 R23, R72, 0x10, RZ ;  /* 0x0000001048177819 */ /* 0x000fe200000006ff */
[----:B------:R-:W-:Y:S02]  /*1ab0*/  FMUL.FTZ R24, R26, R26 ;  /* 0x0000001a1a187220 */ /* 0x000fe40000410000 */
[----:B------:R-:W-:Y:S01]  /*1ac0*/  IMAD.U32 R27, R25, 0x10000, RZ ;  /* 0x00010000191b7824 */ /* 0x000fe200078e00ff */
[----:B------:R-:W-:Y:S01]  /*1ad0*/  SHF.L.U32 R22, R74, 0x10, RZ ;  /* 0x000000104a167819 */ /* 0x000fe200000006ff */
[C---:B------:R-:W-:Y:S01]  /*1ae0*/  FADD.FTZ R25, R23.reuse, R26 ;  /* 0x0000001a17197221 */ /* 0x040fe20000010000 */
[----:B------:R-:W-:Y:S01]  /*1af0*/  FFMA.FTZ R24, R23, R23, R24 ;  /* 0x0000001717187223 */ /* 0x000fe20000010018 */
[----:B------:R-:W-:Y:S01]  /*1b00*/  PRMT R26, R75, 0x7632, R26 ;  /* 0x000076324b1a7816 */ /* 0x000fe2000000001a */
[----:B------:R-:W-:Y:S01]  /*1b10*/  FMUL.FTZ R23, R27, R27 ;  /* 0x0000001b1b177220 */ /* 0x000fe20000410000 */
[----:B------:R-:W-:Y:S01]  /*1b20*/  FADD.FTZ R27, R22, R27 ;  /* 0x0000001b161b7221 */ /* 0x000fe20000010000 */
[----:B------:R-:W-:Y:S01]  /*1b30*/  FADD.FTZ R20, R20, R25 ;  /* 0x0000001914147221 */ /* 0x000fe20000010000 */
[----:B------:R-:W-:Y:S01]  /*1b40*/  SHF.L.U32 R26, R26, 0x10, RZ ;  /* 0x000000101a1a7819 */ /* 0x000fe200000006ff */
[----:B------:R-:W-:Y:S01]  /*1b50*/  FFMA.FTZ R22, R22, R22, R23 ;  /* 0x0000001616167223 */ /* 0x000fe20000010017 */
[----:B------:R-:W-:Y:S01]  /*1b60*/  SHF.L.U32 R23, R75, 0x10, RZ ;  /* 0x000000104b177819 */ /* 0x000fe200000006ff */
[----:B------:R-:W-:Y:S01]  /*1b70*/  FADD.FTZ R21, R21, R24 ;  /* 0x0000001815157221 */ /* 0x000fe20000010000 */
[----:B------:R-:W-:Y:S01]  /*1b80*/  FADD.FTZ R20, R20, R27 ;  /* 0x0000001b14147221 */ /* 0x000fe20000010000 */
[----:B------:R-:W-:-:S02]  /*1b90*/  FMUL.FTZ R24, R26, R26 ;  /* 0x0000001a1a187220 */ /* 0x000fc40000410000 */
[----:B------:R-:W-:Y:S02]  /*1ba0*/  FADD.FTZ R21, R21, R22 ;  /* 0x0000001615157221 */ /* 0x000fe40000010000 */
[----:B------:R-:W-:Y:S01]  /*1bb0*/  FFMA.FTZ R24, R23, R23, R24 ;  /* 0x0000001717187223 */ /* 0x000fe20000010018 */
[----:B--2---:R-:W-:-:S04]  /*1bc0*/  PRMT R25, R76, 0x7632, R25 ;  /* 0x000076324c197816 */ /* 0x004fc80000000019 */
[----:B------:R-:W-:Y:S01]  /*1bd0*/  SHF.L.U32 R27, R25, 0x10, RZ ;  /* 0x00000010191b7819 */ /* 0x000fe200000006ff */
[--C-:B------:R-:W-:Y:S01]  /*1be0*/  FADD.FTZ R25, R23, R26.reuse ;  /* 0x0000001a17197221 */ /* 0x100fe20000010000 */
[----:B------:R-:W-:Y:S02]  /*1bf0*/  SHF.L.U32 R22, R76, 0x10, RZ ;  /* 0x000000104c167819 */ /* 0x000fe400000006ff */
[----:B------:R-:W-:Y:S01]  /*1c00*/  PRMT R26, R83, 0x7632, R26 ;  /* 0x00007632531a7816 */ /* 0x000fe2000000001a */
[----:B------:R-:W-:-:S03]  /*1c10*/  FMUL.FTZ R23, R27, R27 ;  /* 0x0000001b1b177220 */ /* 0x000fc60000410000 */
[----:B------:R-:W-:Y:S01]  /*1c20*/  SHF.L.U32 R26, R26, 0x10, RZ ;  /* 0x000000101a1a7819 */ /* 0x000fe200000006ff */
[C---:B------:R-:W-:Y:S01]  /*1c30*/  FADD.FTZ R27, R22.reuse, R27 ;  /* 0x0000001b161b7221 */ /* 0x040fe20000010000 */
[----:B------:R-:W-:Y:S01]  /*1c40*/  FFMA.FTZ R22, R22, R22, R23 ;  /* 0x0000001616167223 */ /* 0x000fe20000010017 */
[----:B------:R-:W-:Y:S01]  /*1c50*/  FADD.FTZ R21, R21, R24 ;  /* 0x0000001815157221 */ /* 0x000fe20000010000 */
[----:B------:R-:W-:Y:S01]  /*1c60*/  SHF.L.U32 R23, R83, 0x10, RZ ;  /* 0x0000001053177819 */ /* 0x000fe200000006ff */
[----:B------:R-:W-:Y:S01]  /*1c70*/  FADD.FTZ R20, R20, R25 ;  /* 0x0000001914147221 */ /* 0x000fe20000010000 */
[----:B------:R-:W-:Y:S01]  /*1c80*/  FMUL.FTZ R24, R26, R26 ;  /* 0x0000001a1a187220 */ /* 0x000fe20000410000 */
[----:B------:R-:W-:Y:S02]  /*1c90*/  FADD.FTZ R21, R21, R22 ;  /* 0x0000001615157221 */ /* 0x000fe40000010000 */
[----:B------:R-:W-:Y:S01]  /*1ca0*/  FADD.FTZ R20, R20, R27 ;  /* 0x0000001b14147221 */ /* 0x000fe20000010000 */
[C---:B------:R-:W-:Y:S01]  /*1cb0*/  FADD.FTZ R25, R23.reuse, R26 ;  /* 0x0000001a17197221 */ /* 0x040fe20000010000 */
[----:B------:R-:W-:-:S03]  /*1cc0*/  FFMA.FTZ R24, R23, R23, R24 ;  /* 0x0000001717187223 */ /* 0x000fc60000010018 */
[----:B------:R-:W-:Y:S01]  /*1cd0*/  FADD.FTZ R58, R20, R25 ;  /* 0x00000019143a7221 */ /* 0x000fe20000010000 */
[----:B------:R-:W-:-:S04]  /*1ce0*/  FADD.FTZ R59, R21, R24 ;  /* 0x00000018153b7221 */ /* 0x000fc80000010000 */
        /* <DEDUP_REMOVED lines=17> */
[----:B------:R-:W-:Y:S01]  /*1e00*/  ISETP.GT.AND P1, PT, R2, 0x17, PT ;  /* 0x000000170200780c */ /* 0x000fe20003f24270 */
[----:B------:R-:W2:-:S12]  /*1e10*/  LDC R84, c[0x0][0xc] ;  /* 0x00000300ff547b82 */ /* 0x000e980000000800 */
[----:B0-----:R-:W-:Y:S01]  /*1e20*/  @!P1 FADD.FTZ R58, R58, R21 ;  /* 0x000000153a3a9221 */ /* 0x001fe20000010000 */
[----:B-1----:R-:W-:-:S04]  /*1e30*/  @!P1 FADD.FTZ R59, R59, R20 ;  /* 0x000000143b3b9221 */ /* 0x002fc80000010000 */
[----:B------:R-:W0:Y:S04]  /*1e40*/  SHFL.DOWN PT, R21, R58, 0x10, 0x1f ;  /* 0x0a001f003a157f89 */ /* 0x000e2800000e0000 */
[----:B------:R-:W1:Y:S01]  /*1e50*/  SHFL.DOWN PT, R20, R59, 0x10, 0x1f ;  /* 0x0a001f003b147f89 */ /* 0x000e6200000e0000 */
[C---:B------:R-:W-:Y:S02]  /*1e60*/  ISETP.GT.AND P1, PT, R2.reuse, 0xf, PT ;  /* 0x0000000f0200780c */ /* 0x040fe40003f24270 */
[----:B------:R-:W-:Y:S02]  /*1e70*/  ISETP.NE.AND P2, PT, R2, RZ, PT ;  /* 0x000000ff0200720c */ /* 0x000fe40003f45270 */
[----:B------:R-:W-:Y:S01]  /*1e80*/  ISETP.NE.AND P3, PT, R0, RZ, PT ;  /* 0x000000ff0000720c */ /* 0x000fe20003f65270 */
[----:B------:R-:W-:Y:S01]  /*1e90*/  BSSY B0, `(.L_x_2092) ;  /* 0x0000040000007945 */ /* 0x000fe20003800000 */
[----:B------:R-:W-:-:S02]  /*1ea0*/  PRMT R81, R40, 0x7632, R81 ;  /* 0x0000763228517816 */ /* 0x000fc40000000051 */
[----:B------:R-:W-:Y:S02]  /*1eb0*/  PRMT R82, R48, 0x7632, R82 ;  /* 0x0000763230527816 */ /* 0x000fe40000000052 */
[----:B------:R-:W-:-:S03]  /*1ec0*/  PRMT R80, R42, 0x7632, R80 ;  /* 0x000076322a507816 */ /* 0x000fc60000000050 */
[----:B0-----:R-:W-:Y:S01]  /*1ed0*/  @!P1 FADD.FTZ R58, R58, R21 ;  /* 0x000000153a3a9221 */ /* 0x001fe20000010000 */
[----:B-1----:R-:W-:Y:S01]  /*1ee0*/  @!P1 FADD.FTZ R59, R59, R20 ;  /* 0x000000143b3b9221 */ /* 0x002fe20000010000 */
[----:B--2---:R-:W-:-:S04]  /*1ef0*/  ISETP.GE.U32.AND P1, PT, R84, 0x2, PT ;  /* 0x000000025400780c */ /* 0x004fc80003f26070 */
[----:B------:R0:W-:Y:S01]  /*1f00*/  @!P2 STS.64 [R5+0x18], R58 ;  /* 0x0000183a0500a388 */ /* 0x0001e20000000a00 */
[----:B------:R-:W-:Y:S02]  /*1f10*/  PRMT R79, R44, 0x7632, R79 ;  /* 0x000076322c4f7816 */ /* 0x000fe4000000004f */
[----:B------:R-:W-:Y:S02]  /*1f20*/  PRMT R78, R46, 0x7632, R78 ;  /* 0x000076322e4e7816 */ /* 0x000fe4000000004e */
[----:B------:R-:W-:Y:S01]  /*1f30*/  PRMT R77, R50, 0x7632, R77 ;  /* 0x00007632324d7816 */ /* 0x000fe2000000004d */
        /* <DEDUP_REMOVED lines=8> */
[----:B------:R-:W4:Y:S04]  /*1fc0*/  LDS.128 R28, [UR5+0x50] ;  /* 0x00005005ff1c7984 */ /* 0x000f280008000c00 */
[----:B------:R-:W5:Y:S01]  /*1fd0*/  LDS.128 R32, [UR5+0x60] ;  /* 0x00006005ff207984 */ /* 0x000f620008000c00 */
[----:B-1----:R-:W-:Y:S01]  /*1fe0*/  FADD.FTZ R85, R58, R20 ;  /* 0x000000143a557221 */ /* 0x002fe20000010000 */
[----:B------:R-:W-:-:S03]  /*1ff0*/  FADD.FTZ R20, R59, R21 ;  /* 0x000000153b147221 */ /* 0x000fc60000010000 */
[----:B------:R-:W-:Y:S01]  /*2000*/  FADD.FTZ R85, R85, R22 ;  /* 0x0000001655557221 */ /* 0x000fe20000010000 */
[----:B------:R-:W-:-:S03]  /*2010*/  FADD.FTZ R20, R20, R23 ;  /* 0x0000001714147221 */ /* 0x000fc60000010000 */
[----:B--2---:R-:W-:Y:S01]  /*2020*/  FADD.FTZ R85, R85, R36 ;  /* 0x0000002455557221 */ /* 0x004fe20000010000 */
[----:B------:R-:W-:Y:S02]  /*2030*/  FADD.FTZ R36, R20, R37 ;  /* 0x0000002514247221 */ /* 0x000fe40000010000 */
[----:B------:R-:W1:Y:S01]  /*2040*/  LDS.128 R20, [UR5+0x70] ;  /* 0x00007005ff147984 */ /* 0x000e620008000c00 */
[----:B------:R-:W-:Y:S01]  /*2050*/  FADD.FTZ R85, R85, R38 ;  /* 0x0000002655557221 */ /* 0x000fe20000010000 */
[----:B------:R-:W-:-:S03]  /*2060*/  FADD.FTZ R36, R36, R39 ;  /* 0x0000002724247221 */ /* 0x000fc60000010000 */
[----:B---3--:R-:W-:Y:S01]  /*2070*/  FADD.FTZ R85, R85, R24 ;  /* 0x0000001855557221 */ /* 0x008fe20000010000 */
[----:B------:R-:W-:Y:S02]  /*2080*/  FADD.FTZ R24, R36, R25 ;  /* 0x0000001924187221 */ /* 0x000fe40000010000 */
[----:B------:R-:W2:Y:S01]  /*2090*/  LDS.128 R36, [UR5+0x80] ;  /* 0x00008005ff247984 */ /* 0x000ea20008000c00 */
[----:B------:R-:W-:Y:S01]  /*20a0*/  FADD.FTZ R85, R85, R26 ;  /* 0x0000001a55557221 */ /* 0x000fe20000010000 */
[----:B------:R-:W-:-:S03]  /*20b0*/  FADD.FTZ R24, R24, R27 ;  /* 0x0000001b18187221 */ /* 0x000fc60000010000 */
[----:B----4-:R-:W-:Y:S01]  /*20c0*/  FADD.FTZ R85, R85, R28 ;  /* 0x0000001c55557221 */ /* 0x010fe20000010000 */
[----:B------:R-:W-:Y:S02]  /*20d0*/  FADD.FTZ R28, R24, R29 ;  /* 0x0000001d181c7221 */ /* 0x000fe40000010000 */
[----:B------:R-:W3:Y:S01]  /*20e0*/  LDS.128 R24, [UR5+0x90] ;  /* 0x00009005ff187984 */ /* 0x000ee20008000c00 */
[----:B------:R-:W-:Y:S01]  /*20f0*/  FADD.FTZ R85, R85, R30 ;  /* 0x0000001e55557221 */ /* 0x000fe20000010000 */
[----:B0-----:R-:W-:Y:S02]  /*2100*/  FADD.FTZ R58, R28, R31 ;  /* 0x0000001f1c3a7221 */ /* 0x001fe40000010000 */
[----:B------:R-:W0:Y:S01]  /*2110*/  LDS.128 R28, [UR5+0xa0] ;  /* 0x0000a005ff1c7984 */ /* 0x000e220008000c00 */
[----:B-----5:R-:W-:Y:S01]  /*2120*/  FADD.FTZ R85, R85, R32 ;  /* 0x0000002055557221 */ /* 0x020fe20000010000 */
[----:B------:R-:W-:Y:S02]  /*2130*/  FADD.FTZ R32, R58, R33 ;  /* 0x000000213a207221 */ /* 0x000fe40000010000 */
[----:B------:R-:W4:Y:S01]  /*2140*/  LDS.64 R58, [UR5+0xb0] ;  /* 0x0000b005ff3a7984 */ /* 0x000f220008000a00 */
        /* <DEDUP_REMOVED lines=20> */
.L_x_2093:
[----:B------:R-:W-:Y:S05]  /*2290*/  BSYNC B0 ;  /* 0x0000000000007941 */ /* 0x000fea0003800000 */
.L_x_2092:
        /* <DEDUP_REMOVED lines=9> */
[----:B------:R-:W-:Y:S01]  /*2330*/  PRMT R30, R83, 0x7632, R30 ;  /* 0x00007632531e7816 */ /* 0x000fe2000000001e */
[----:B------:R-:W-:Y:S06]  /*2340*/  @!P1 BRA `(.L_x_2094) ;  /* 0x0000000800709947 */ /* 0x000fec0003800000 */
        /* <DEDUP_REMOVED lines=9> */
[----:B------:R-:W-:Y:S02]  /*23e0*/  SHF.L.U32 R27, R24, 0x1, RZ ;  /* 0x00000001181b7819 */ /* 0x000fe400000006ff */
[----:B--2---:R-:W-:Y:S02]  /*23f0*/  IADD3 R25, R25, R26, RZ ;  /* 0x0000001a19197210 */ /* 0x004fe40007ffe0ff */
[----:B------:R-:W-:Y:S01]  /*2400*/  MOV R24, 0xffffffff ;  /* 0xffffffff00187802 */ /* 0x000fe20000000f00 */
[----:B---3--:R-:W-:-:S04]  /*2410*/  IMAD.WIDE R22, R27, 0x4, R22 ;  /* 0x000000041b167825 */ /* 0x008fc800078e0216 */
[----:B------:R-:W-:Y:S02]  /*2420*/  IMAD R27, R39, UR7, R26 ;  /* 0x00000007271b7c24 */ /* 0x000fe4000f8e021a */
        /* <DEDUP_REMOVED lines=11> */
.L_x_2096:
[----:B-1----:R-:W2:Y:S04]  /*24e0*/  LDG.E.STRONG.GPU R22, desc[UR8][R20.64] ;  /* 0x0000000814167981 */ /* 0x002ea8000c1ef900 */
[----:B--2---:R-:W-:Y:S01]  /*24f0*/  CCTL.IVALL ;  /* 0x00000000ff00798f */ /* 0x004fe20002000000 */
[----:B------:R-:W-:Y:S05]  /*2500*/  YIELD ;  /* 0x0000000000007946 */ /* 0x000fea0003800000 */
[----:B------:R-:W-:-:S13]  /*2510*/  ISETP.NE.AND P1, PT, R22, R25, PT ;  /* 0x000000191600720c */ /* 0x000fda0003f25270 */
[----:B------:R-:W-:Y:S05]  /*2520*/  @P1 BRA `(.L_x_2096) ;  /* 0xfffffffc00ec1947 */ /* 0x000fea000383ffff */
.L_x_2095:
        /* <DEDUP_REMOVED lines=11> */
.L_x_2098:
[C---:B------:R-:W-:Y:S02]  /*25e0*/  IADD3 R20, R38.reuse, 0x1, RZ ;  /* 0x0000000126147810 */ /* 0x040fe40007ffe0ff */
[----:B------:R-:W-:Y:S02]  /*25f0*/  ISETP.EQ.OR P1, PT, R38, UR7, P3 ;  /* 0x0000000726007c0c */ /* 0x000fe40009f22670 */
[----:B------:R-:W-:Y:S02]  /*2600*/  ISETP.EQ.OR P2, PT, R20, UR7, P3 ;  /* 0x0000000714007c0c */ /* 0x000fe40009f42670 */
[----:B------:R-:W-:-:S04]  /*2610*/  IADD3 R85, R38, 0x2, RZ ;  /* 0x0000000226557810 */ /* 0x000fc80007ffe0ff */
[----:B------:R-:W-:-:S05]  /*2620*/  ISETP.EQ.OR P4, PT, R85, UR7, P3 ;  /* 0x0000000755007c0c */ /* 0x000fca0009f82670 */
[----:B------:R-:W1:Y:S01]  /*2630*/  @!P1 LDC R93, c[0x0][0x10] ;  /* 0x00000400ff5d9b82 */ /* 0x000e620000000800 */
[----:B------:R-:W2:Y:S01]  /*2640*/  @!P1 S2R R22, SR_CTAID.Y ;  /* 0x0000000000169919 */ /* 0x000ea20000002600 */
[C---:B------:R-:W-:Y:S02]  /*2650*/  @!P1 LOP3.LUT R24, R4.reuse, 0x1, RZ, 0xc0, !PT ;  /* 0x0000000104189812 */ /* 0x040fe400078ec0ff */
[----:B------:R-:W-:Y:S01]  /*2660*/  @!P2 LOP3.LUT R26, R4, 0x1, RZ, 0xc0, !PT ;  /* 0x00000001041aa812 */ /* 0x000fe200078ec0ff */
[----:B------:R-:W3:Y:S03]  /*2670*/  @!P2 S2R R25, SR_CTAID.Y ;  /* 0x000000000019a919 */ /* 0x000ee60000002600 */
[----:B------:R-:W3:Y:S01]  /*2680*/  @!P2 LDC R27, c[0x0][0x10] ;  /* 0x00000400ff1bab82 */ /* 0x000ee20000000800 */
[----:B------:R-:W4:Y:S07]  /*2690*/  @!P4 S2R R23, SR_CTAID.Y ;  /* 0x000000000017c919 */ /* 0x000f2e0000002600 */
[----:B------:R-:W5:Y:S01]  /*26a0*/  @!P2 LDC.64 R90, c[0x0][0x248] ;  /* 0x00009200ff5aab82 */ /* 0x000f620000000a00 */
[----:B-1----:R-:W-:-:S04]  /*26b0*/  @!P1 IMAD R24, R24, R93, RZ ;  /* 0x0000005d18189224 */ /* 0x002fc800078e02ff */
[----:B------:R-:W-:Y:S02]  /*26c0*/  @!P1 IMAD R24, R24, R84, RZ ;  /* 0x0000005418189224 */ /* 0x000fe400078e02ff */
[----:B--2---:R-:W-:Y:S02]  /*26d0*/  @!P1 IMAD R93, R93, R38, R22 ;  /* 0x000000265d5d9224 */ /* 0x004fe400078e0216 */
[----:B------:R-:W4:Y:S01]  /*26e0*/  @!P4 LDC R22, c[0x0][0x10] ;  /* 0x00000400ff16cb82 */ /* 0x000f220000000800 */
[-C--:B---3--:R-:W-:Y:S02]  /*26f0*/  @!P2 IMAD R25, R20, R27.reuse, R25 ;  /* 0x0000001b1419a224 */ /* 0x088fe400078e0219 */
[----:B------:R-:W-:-:S05]  /*2700*/  @!P2 IMAD R27, R26, R27, RZ ;  /* 0x0000001b1a1ba224 */ /* 0x000fca00078e02ff */
[----:B------:R-:W1:Y:S01]  /*2710*/  @!P1 LDC.64 R20, c[0x0][0x248] ;  /* 0x00009200ff149b82 */ /* 0x000e620000000a00 */
[----:B------:R-:W-:Y:S01]  /*2720*/  @!P2 IMAD R26, R27, R84, RZ ;  /* 0x000000541b1aa224 */ /* 0x000fe200078e02ff */
[----:B------:R-:W-:-:S04]  /*2730*/  @!P1 SHF.L.U32 R27, R24, 0x1, RZ ;  /* 0x00000001181b9819 */ /* 0x000fc800000006ff */
[----:B------:R-:W-:-:S05]  /*2740*/  @!P2 SHF.L.U32 R26, R26, 0x1, RZ ;  /* 0x000000011a1aa819 */ /* 0x000fca00000006ff */
[----:B-----5:R-:W-:-:S04]  /*2750*/  @!P2 IMAD.WIDE R90, R26, 0x4, R90 ;  /* 0x000000041a5aa825 */ /* 0x020fc800078e025a */
[----:B----4-:R-:W-:Y:S02]  /*2760*/  @!P4 IMAD R85, R85, R22, R23 ;  /* 0x000000165555c224 */ /* 0x010fe400078e0217 */
[----:B------:R-:W-:-:S04]  /*2770*/  @!P2 IMAD.WIDE.U32 R90, R25, 0x8, R90 ;  /* 0x00000008195aa825 */ /* 0x000fc800078e005a */
[----:B-1----:R-:W-:Y:S01]  /*2780*/  @!P1 IMAD.WIDE R20, R27, 0x4, R20 ;  /* 0x000000041b149825 */ /* 0x002fe200078e0214 */
[----:B------:R-:W-:-:S04]  /*2790*/  IADD3 R27, R38, 0x3, RZ ;  /* 0x00000003261b7810 */ /* 0x000fc80007ffe0ff */
[----:B------:R-:W-:Y:S01]  /*27a0*/  ISETP.EQ.OR P5, PT, R27, UR7, P3 ;  /* 0x000000071b007c0c */ /* 0x000fe20009fa2670 */
[----:B------:R-:W-:Y:S01]  /*27b0*/  @!P1 IMAD.WIDE.U32 R20, R93, 0x8, R20 ;  /* 0x000000085d149825 */ /* 0x000fe200078e0014 */
[----:B------:R-:W-:-:S05]  /*27c0*/  @!P4 LOP3.LUT R93, R4, 0x1, RZ, 0xc0, !PT ;  /* 0x00000001045dc812 */ /* 0x000fca00078ec0ff */
[----:B------:R-:W-:Y:S01]  /*27d0*/  @!P4 IMAD R93, R93, R22, RZ ;  /* 0x000000165d5dc224 */ /* 0x000fe200078e02ff */
[----:B------:R-:W0:Y:S01]  /*27e0*/  @!P1 LDG.E.64 R20, desc[UR8][R20.64] ;  /* 0x0000000814149981 */ /* 0x000e22000c1e1b00 */
[----:B------:R-:W1:Y:S02]  /*27f0*/  @!P4 LDC.64 R22, c[0x0][0x248] ;  /* 0x00009200ff16cb82 */ /* 0x000e640000000a00 */
[----:B------:R-:W-:Y:S02]  /*2800*/  @!P4 IMAD R93, R93, R84, RZ ;  /* 0x000000545d5dc224 */ /* 0x000fe400078e02ff */
[----:B------:R-:W2:Y:S03]  /*2810*/  @!P5 S2R R25, SR_CTAID.Y ;  /* 0x000000000019d919 */ /* 0x000ea60000002600 */
[----:B------:R-:W-:Y:S01]  /*2820*/  @!P4 SHF.L.U32 R93, R93, 0x1, RZ ;  /* 0x000000015d5dc819 */ /* 0x000fe200000006ff */
[----:B------:R-:W3:Y:S04]  /*2830*/  @!P5 LDC R24, c[0x0][0x10] ;  /* 0x00000400ff18db82 */ /* 0x000ee80000000800 */
[----:B-1----:R-:W-:Y:S01]  /*2840*/  @!P4 IMAD.WIDE R22, R93, 0x4, R22 ;  /* 0x000000045d16c825 */ /* 0x002fe200078e0216 */
[----:B------:R-:W-:-:S05]  /*2850*/  @!P5 LOP3.LUT R93, R4, 0x1, RZ, 0xc0, !PT ;  /* 0x00000001045dd812 */ /* 0x000fca00078ec0ff */
[-C--:B---3--:R-:W-:Y:S02]  /*2860*/  @!P5 IMAD R93, R93, R24.reuse, RZ ;  /* 0x000000185d5dd224 */ /* 0x088fe400078e02ff */
[----:B--2---:R-:W-:Y:S02]  /*2870*/  @!P5 IMAD R27, R27, R24, R25 ;  /* 0x000000181b1bd224 */ /* 0x004fe400078e0219 */
[----:B------:R-:W1:Y:S01]  /*2880*/  @!P5 LDC.64 R24, c[0x0][0x248] ;  /* 0x00009200ff18db82 */ /* 0x000e620000000a00 */
[----:B------:R-:W-:-:S05]  /*2890*/  @!P5 IMAD R93, R93, R84, RZ ;  /* 0x000000545d5dd224 */ /* 0x000fca00078e02ff */
[----:B------:R-:W-:-:S05]  /*28a0*/  @!P5 SHF.L.U32 R93, R93, 0x1, RZ ;  /* 0x000000015d5dd819 */ /* 0x000fca00000006ff */
[----:B-1----:R-:W-:-:S04]  /*28b0*/  @!P5 IMAD.WIDE R24, R93, 0x4, R24 ;  /* 0x000000045d18d825 */ /* 0x002fc800078e0218 */
        /* <DEDUP_REMOVED lines=17> */
.L_x_2097:
        /* <DEDUP_REMOVED lines=19> */
.L_x_2100:
[----:B------:R-:W-:Y:S05]  /*2b00*/  BSYNC B0 ;  /* 0x0000000000007941 */ /* 0x000fea0003800000 */
.L_x_2099:
        /* <DEDUP_REMOVED lines=20> */
[----:B------:R-:W-:-:S05]  /*2c50*/  @!P2 SHF.L.U32 R25, R25, 0x1, RZ ;  /* 0x000000011919a819 */ /* 0x000fca00000006ff */
[----:B----4-:R-:W-:-:S04]  /*2c60*/  @!P2 IMAD.WIDE R24, R25, 0x4, R22 ;  /* 0x000000041918a825 */ /* 0x010fc800078e0216 */
[----:B------:R-:W-:-:S04]  /*2c70*/  @!P1 IMAD.SHL.U32 R23, R85, 0x2, RZ ;  /* 0x0000000255179824 */ /* 0x000fc800078e00ff */
        /* <DEDUP_REMOVED lines=9> */
.L_x_2094:
        /* <DEDUP_REMOVED lines=22> */
[----:B-1----:R-:W-:-:S02]  /*2e70*/  MOV R38, 0x3f800000 ;  /* 0x3f80000000267802 */ /* 0x002fc40000000f00 */
[----:B------:R-:W-:Y:S01]  /*2e80*/  ISETP.NE.AND P5, PT, RZ, UR10, PT ;  /* 0x0000000aff007c0c */ /* 0x000fe2000bfa5270 */
[----:B------:R-:W1:Y:S01]  /*2e90*/  LDS.64 R24, [UR5+0xc0] ;  /* 0x0000c005ff187984 */ /* 0x000e620008000a00 */
[----:B------:R-:W-:Y:S02]  /*2ea0*/  SHF.L.U32 R27, R48, 0x10, RZ ;  /* 0x00000010301b7819 */ /* 0x000fe400000006ff */
[----:B------:R-:W-:Y:S02]  /*2eb0*/  SHF.L.U32 R39, R40, 0x10, RZ ;  /* 0x0000001028277819 */ /* 0x000fe400000006ff */
[----:B------:R-:W-:Y:S01]  /*2ec0*/  SHF.L.U32 R81, R81, 0x10, RZ ;  /* 0x0000001051517819 */ /* 0x000fe200000006ff */
[----:B-1----:R-:W-:-:S04]  /*2ed0*/  FMUL.FTZ R68, R24, UR6 ;  /* 0x0000000618447c20 */ /* 0x002fc80008410000 */
[----:B------:R-:W-:Y:S01]  /*2ee0*/  FMUL.FTZ R24, R68, R68 ;  /* 0x0000004444187220 */ /* 0x000fe20000410000 */
[----:B------:R-:W-:-:S03]  /*2ef0*/  FADD.FTZ R27, R27, -R68 ;  /* 0x800000441b1b7221 */ /* 0x000fc60000010000 */
[----:B------:R-:W-:-:S05]  /*2f00*/  FFMA.FTZ R24, R25, UR6, -R24 ;  /* 0x0000000619187c23 */ /* 0x000fca0008010818 */
[----:B------:R-:W-:-:S13]  /*2f10*/  FSETP.GTU.FTZ.AND P1, PT, R24, RZ, PT ;  /* 0x000000ff1800720b */ /* 0x000fda0003f3c000 */
[----:B------:R-:W1:Y:S02]  /*2f20*/  @P1 LDC R25, c[0x0][0x238] ;  /* 0x00008e00ff191b82 */ /* 0x000e640000000800 */
[----:B-1----:R-:W-:Y:S01]  /*2f30*/  @P1 FADD.FTZ R24, R24, R25 ;  /* 0x0000001918181221 */ /* 0x002fe20000010000 */
[----:B------:R-:W-:-:S03]  /*2f40*/  SHF.L.U32 R25, R82, 0x10, RZ ;  /* 0x0000001052197819 */ /* 0x000fc600000006ff */
[----:B------:R-:W1:Y:S02]  /*2f50*/  @P1 MUFU.RSQ R38, R24 ;  /* 0x0000001800261308 */ /* 0x000e640000001400 */
[----:B------:R-:W-:Y:S01]  /*2f60*/  FADD.FTZ R25, -R68, R25 ;  /* 0x0000001944197221 */ /* 0x000fe20000010100 */
[----:B-1----:R-:W-:-:S03]  /*2f70*/  FMUL.FTZ R27, R27, R38 ;  /* 0x000000261b1b7220 */ /* 0x002fc60000410000 */
[----:B------:R-:W-:Y:S01]  /*2f80*/  FMUL.FTZ R26, R25, R38 ;  /* 0x00000026191a7220 */ /* 0x000fe20000410000 */
[----:B--2---:R-:W-:-:S03]  /*2f90*/  FFMA.FTZ R40, R20, R27, R22 ;  /* 0x0000001b14287223 */ /* 0x004fc60000010016 */
[----:B0-----:R-:W-:Y:S01]  /*2fa0*/  FFMA.FTZ R59, R21, R26, R23 ;  /* 0x0000001a153b7223 */ /* 0x001fe20000010017 */
        /* <DEDUP_REMOVED lines=11> */
.L_x_2101:
        /* <DEDUP_REMOVED lines=14> */
.L_x_2103:
[----:B------:R-:W-:Y:S05]  /*3140*/  BSYNC B0 ;  /* 0x0000000000007941 */ /* 0x000fea0003800000 */
.L_x_2102:
[----:B0-----:R-:W-:Y:S01]  /*3150*/  SHF.L.U32 R27, R80, 0x10, RZ ;  /* 0x00000010501b7819 */ /* 0x001fe200000006ff */
[----:B------:R-:W-:Y:S01]  /*3160*/  ULDC.64 UR12, c[0x0][0x278] ;  /* 0x00009e00000c7ab9 */ /* 0x000fe20000000a00 */
[----:B------:R-:W-:Y:S01]  /*3170*/  SHF.L.U32 R25, R42, 0x10, RZ ;  /* 0x000000102a197819 */ /* 0x000fe200000006ff */
[--C-:B------:R-:W-:Y:S01]  /*3180*/  FADD.FTZ R40, R39, -R68.reuse ;  /* 0x8000004427287221 */ /* 0x100fe20000010000 */
[----:B------:R-:W-:Y:S01]  /*3190*/  SHF.L.U32 R79, R79, 0x10, RZ ;  /* 0x000000104f4f7819 */ /* 0x000fe200000006ff */
[----:B------:R-:W-:Y:S01]  /*31a0*/  FADD.FTZ R42, -R68, R81 ;  /* 0x00000051442a7221 */ /* 0x000fe20000010100 */
[----:B------:R-:W-:Y:S01]  /*31b0*/  ISETP.GE.U32.AND P6, PT, R62, UR12, PT ;  /* 0x0000000c3e007c0c */ /* 0x000fe2000bfc6070 */
[----:B------:R-:W-:Y:S01]  /*31c0*/  IMAD.U32 R72, R72, 0x10000, RZ ;  /* 0x0001000048487824 */ /* 0x000fe200078e00ff */
[----:B------:R-:W-:Y:S01]  /*31d0*/  ISETP.GE.U32.AND P1, PT, R60, UR12, PT ;  /* 0x0000000c3c007c0c */ /* 0x000fe2000bf26070 */
[----:B------:R-:W-:Y:S01]  /*31e0*/  FADD.FTZ R81, -R68, R27 ;  /* 0x0000001b44517221 */ /* 0x000fe20000010100 */
[----:B------:R-:W-:Y:S01]  /*31f0*/  ISETP.GE.U32.AND P2, PT, R6, UR12, PT ;  /* 0x0000000c06007c0c */ /* 0x000fe2000bf46070 */
[-C--:B------:R-:W-:Y:S01]  /*3200*/  FMUL.FTZ R27, R40, R38.reuse ;  /* 0x00000026281b7220 */ /* 0x080fe20000410000 */
[----:B------:R-:W-:Y:S01]  /*3210*/  ISETP.GE.U32.AND P3, PT, R7, UR12, PT ;  /* 0x0000000c07007c0c */ /* 0x000fe2000bf66070 */
[----:B------:R-:W-:Y:S01]  /*3220*/  FMUL.FTZ R42, R42, R38 ;  /* 0x000000262a2a7220 */ /* 0x000fe20000410000 */
[----:B------:R-:W-:Y:S01]  /*3230*/  ISETP.GE.U32.AND P4, PT, R8, UR12, PT ;  /* 0x0000000c08007c0c */ /* 0x000fe2000bf86070 */
[--C-:B------:R-:W-:Y:S01]  /*3240*/  FADD.FTZ R25, R25, -R68.reuse ;  /* 0x8000004419197221 */ /* 0x100fe20000010000 */
[----:B------:R-:W-:Y:S01]  /*3250*/  SHF.L.U32 R59, R44, 0x10, RZ ;  /* 0x000000102c3b7819 */ /* 0x000fe200000006ff */
[----:B------:R-:W-:Y:S01]  /*3260*/  FADD.FTZ R72, R72, -R68 ;  /* 0x8000004448487221 */ /* 0x000fe20000010000 */
[----:B------:R-:W-:Y:S01]  /*3270*/  SHF.L.U32 R36, R36, 0x10, RZ ;  /* 0x0000001024247819 */ /* 0x000fe200000006ff */
[----:B------:R-:W-:Y:S01]  /*3280*/  FFMA.FTZ R42, R21, R42, R23 ;  /* 0x0000002a152a7223 */ /* 0x000fe20000010017 */
[----:B------:R-:W-:-:S02]  /*3290*/  SHF.L.U32 R85, R46, 0x10, RZ ;  /* 0x000000102e557819 */ /* 0x000fc400000006ff */
[----:B------:R-:W-:Y:S02]  /*32a0*/  SHF.L.U32 R91, R78, 0x10, RZ ;  /* 0x000000104e5b7819 */ /* 0x000fe400000006ff */
[----:B------:R-:W-:Y:S01]  /*32b0*/  SHF.L.U32 R93, R50, 0x10, RZ ;  /* 0x00000010325d7819 */ /* 0x000fe200000006ff */
[--C-:B------:R-:W-:Y:S01]  /*32c0*/  FADD.FTZ R85, R85, -R68.reuse ;  /* 0x8000004455557221 */ /* 0x100fe20000010000 */
[----:B------:R-:W-:Y:S01]  /*32d0*/  SHF.L.U32 R77, R77, 0x10, RZ ;  /* 0x000000104d4d7819 */ /* 0x000fe200000006ff */
[----:B------:R-:W-:Y:S01]  /*32e0*/  FADD.FTZ R91, -R68, R91 ;  /* 0x0000005b445b7221 */ /* 0x000fe20000010100 */
[----:B------:R-:W-:Y:S01]  /*32f0*/  SHF.L.U32 R52, R52, 0x10, RZ ;  /* 0x0000001034347819 */ /* 0x000fe200000006ff */
[--C-:B------:R-:W-:Y:S01]  /*3300*/  FADD.FTZ R93, R93, -R68.reuse ;  /* 0x800000445d5d7221 */ /* 0x100fe20000010000 */
[----:B------:R-:W-:Y:S01]  /*3310*/  SHF.L.U32 R37, R37, 0x10, RZ ;  /* 0x0000001025257819 */ /* 0x000fe200000006ff */
[----:B------:R-:W-:Y:S01]  /*3320*/  FADD.FTZ R77, -R68, R77 ;  /* 0x0000004d444d7221 */ /* 0x000fe20000010100 */
[----:B------:R-:W-:Y:S01]  /*3330*/  SHF.L.U32 R54, R54, 0x10, RZ ;  /* 0x0000001036367819 */ /* 0x000fe200000006ff */
[----:B------:R-:W-:Y:S01]  /*3340*/  FADD.FTZ R39, R52, -R68 ;  /* 0x8000004434277221 */ /* 0x000fe20000010000 */
[----:B------:R-:W-:Y:S01]  /*3350*/  SHF.L.U32 R56, R56, 0x10, RZ ;  /* 0x0000001038387819 */ /* 0x000fe200000006ff */
[----:B------:R-:W-:Y:S01]  /*3360*/  FADD.FTZ R37, -R68, R37 ;  /* 0x0000002544257221 */ /* 0x000fe20000010100 */
[----:B------:R-:W-:-:S02]  /*3370*/  SHF.L.U32 R35, R35, 0x10, RZ ;  /* 0x0000001023237819 */ /* 0x000fc400000006ff */
        /* <DEDUP_REMOVED lines=8> */
[----:B------:R-:W-:Y:S01]  /*3400*/  SHF.L.U32 R32, R32, 0x10, RZ ;  /* 0x0000001020207819 */ /* 0x000fe200000006ff */
[----:B------:R-:W-:Y:S01]  /*3410*/  FADD.FTZ R70, R70, -R68 ;  /* 0x8000004446467221 */ /* 0x000fe20000010000 */
[----:B------:R-:W-:Y:S01]  /*3420*/  SHF.L.U32 R74, R74, 0x10, RZ ;  /* 0x000000104a4a7819 */ /* 0x000fe200000006ff */
[C---:B------:R-:W-:Y:S01]  /*3430*/  FADD.FTZ R33, -R68.reuse, R33 ;  /* 0x0000002144217221 */ /* 0x040fe20000010100 */
        /* <DEDUP_REMOVED lines=8> */
[----:B------:R-:W-:-:S02]  /*34c0*/  SHF.L.U32 R29, R29, 0x10, RZ ;  /* 0x000000101d1d7819 */ /* 0x000fc400000006ff */
[----:B------:R-:W-:Y:S01]  /*34d0*/  SHF.L.U32 R24, R83, 0x10, RZ ;  /* 0x0000001053187819 */ /* 0x000fe200000006ff */
[----:B------:R-:W-:Y:S01]  /*34e0*/  FADD.FTZ R83, R59, -R68 ;  /* 0x800000443b537221 */ /* 0x000fe20000010000 */
[----:B------:R-:W-:Y:S01]  /*34f0*/  SHF.L.U32 R26, R30, 0x10, RZ ;  /* 0x000000101e1a7819 */ /* 0x000fe200000006ff */
[C---:B------:R-:W-:Y:S01]  /*3500*/  FADD.FTZ R30, -R68.reuse, R79 ;  /* 0x0000004f441e7221 */ /* 0x040fe20000010100 */
[----:B------:R-:W-:Y:S01]  /*3510*/  ISETP.GE.AND.EX P6, PT, R19, UR13, PT, P6 ;  /* 0x0000000d13007c0c */ /* 0x000fe2000bfc6360 */
[----:B------:R-:W-:Y:S01]  /*3520*/  FADD.FTZ R79, -R68, R36 ;  /* 0x00000024444f7221 */ /* 0x000fe20000010100 */
[----:B------:R-:W-:Y:S01]  /*3530*/  ISETP.GE.AND.EX P1, PT, R41, UR13, PT, P1 ;  /* 0x0000000d29007c0c */ /* 0x000fe2000bf26310 */
[----:B------:R-:W-:Y:S01]  /*3540*/  FADD.FTZ R59, R54, -R68 ;  /* 0x80000044363b7221 */ /* 0x000fe20000010000 */
[----:B------:R-:W-:Y:S01]  /*3550*/  ISETP.GE.AND.EX P2, PT, R43, UR13, PT, P2 ;  /* 0x0000000d2b007c0c */ /* 0x000fe2000bf46320 */
[----:B------:R-:W-:Y:S01]  /*3560*/  FADD.FTZ R36, -R68, R28 ;  /* 0x0000001c44247221 */ /* 0x000fe20000010100 */
[----:B------:R-:W-:Y:S01]  /*3570*/  ISETP.GE.AND.EX P3, PT, R45, UR13, PT, P3 ;  /* 0x0000000d2d007c0c */ /* 0x000fe2000bf66330 */
[--C-:B------:R-:W-:Y:S01]  /*3580*/  FADD.FTZ R76, R76, -R68.reuse ;  /* 0x800000444c4c7221 */ /* 0x100fe20000010000 */
[----:B------:R-:W-:Y:S01]  /*3590*/  ISETP.GE.AND.EX P4, PT, R47, UR13, PT, P4 ;  /* 0x0000000d2f007c0c */ /* 0x000fe2000bf86340 */
[----:B------:R-:W-:Y:S01]  /*35a0*/  FADD.FTZ R44, -R68, R29 ;  /* 0x0000001d442c7221 */ /* 0x000fe20000010100 */
[----:B------:R-:W-:Y:S01]  /*35b0*/  FADD.FTZ R40, R24, -R68 ;  /* 0x8000004418287221 */ /* 0x000fe20000010000 */
[----:B------:R-:W-:Y:S01]  /*35c0*/  ISETP.GT.U32.OR P6, PT, R0, 0x27f, P6 ;  /* 0x0000027f0000780c */ /* 0x000fe200037c4470 */
[----:B------:R-:W-:Y:S01]  /*35d0*/  FADD.FTZ R68, -R68, R26 ;  /* 0x0000001a44447221 */ /* 0x000fe20000010100 */
[----:B------:R-:W-:Y:S01]  /*35e0*/  ISETP.GT.U32.OR P1, PT, R0, 0x27f, P1 ;  /* 0x0000027f0000780c */ /* 0x000fe20000f24470 */
[----:B------:R-:W-:Y:S01]  /*35f0*/  FFMA.FTZ R24, R20, R27, R22 ;  /* 0x0000001b14187223 */ /* 0x000fe20000010016 */
[----:B------:R-:W-:-:S02]  /*3600*/  ISETP.GT.U32.OR P2, PT, R0, 0x27f, P2 ;  /* 0x0000027f0000780c */ /* 0x000fc40001744470 */
        /* <DEDUP_REMOVED lines=13> */
.L_x_2104:
        /* <DEDUP_REMOVED lines=10> */
[----:B------:R-:W-:-:S04]  /*3780*/  IADD3 R19, R27, R19, RZ ;  /* 0x000000131b137210 */ /* 0x000fc80007ffe0ff */
[----:B------:R-:W-:Y:S02]  /*3790*/  LEA.HI.X R29, R26, UR15, R19, 0x1, P6 ;  /* 0x0000000f1a1d7c11 */ /* 0x000fe4000b0f0c13 */
[----:B------:R-:W-:-:S05]  /*37a0*/  F2FP.BF16.F32.PACK_AB R19, R42, R24 ;  /* 0x000000182a13723e */ /* 0x000fca00000010ff */
[----:B------:R0:W-:Y:S02]  /*37b0*/  STG.E desc[UR8][R28.64], R19 ;  /* 0x000000131c007986 */ /* 0x0001e4000c101908 */
.L_x_2106:
[----:B------:R-:W-:Y:S05]  /*37c0*/  BSYNC B0 ;  /* 0x0000000000007941 */ /* 0x000fea0003800000 */
.L_x_2105:
[-C--:B------:R-:W-:Y:S01]  /*37d0*/  FMUL.FTZ R25, R25, R38.reuse ;  /* 0x0000002619197220 */ /* 0x080fe20000410000 */
[-C--:B------:R-:W-:Y:S01]  /*37e0*/  FMUL.FTZ R24, R81, R38.reuse ;  /* 0x0000002651187220 */ /* 0x080fe20000410000 */
[-C--:B------:R-:W-:Y:S01]  /*37f0*/  FMUL.FTZ R83, R83, R38.reuse ;  /* 0x0000002653537220 */ /* 0x080fe20000410000 */
[----:B------:R-:W-:Y:S01]  /*3800*/  FMUL.FTZ R30, R30, R38 ;  /* 0x000000261e1e7220 */ /* 0x000fe20000410000 */
[----:B0-----:R-:W-:Y:S01]  /*3810*/  FFMA.FTZ R19, R20, R25, R22 ;  /* 0x0000001914137223 */ /* 0x001fe20000010016 */
        /* <DEDUP_REMOVED lines=12> */
.L_x_2107:
        /* <DEDUP_REMOVED lines=14> */
.L_x_2109:
[----:B------:R-:W-:Y:S05]  /*39c0*/  BSYNC B0 ;  /* 0x0000000000007941 */ /* 0x000fea0003800000 */
.L_x_2108:
[----:B------:R-:W-:Y:S01]  /*39d0*/  FFMA.FTZ R83, R20, R83, R22 ;  /* 0x0000005314537223 */ /* 0x000fe20000010016 */
[----:B------:R-:W-:Y:S01]  /*39e0*/  FFMA.FTZ R30, R21, R30, R23 ;  /* 0x0000001e151e7223 */ /* 0x000fe20000010017 */
[----:B------:R-:W-:Y:S06]  /*39f0*/  @!P5 BRA `(.L_x_2110) ;  /* 0x000000000028d947 */ /* 0x000fec0003800000 */
        /* <DEDUP_REMOVED lines=10> */
.L_x_2110:
        /* <DEDUP_REMOVED lines=14> */
.L_x_2112:
[----:B------:R-:W-:Y:S05]  /*3b80*/  BSYNC B0 ;  /* 0x0000000000007941 */ /* 0x000fea0003800000 */
.L_x_2111:
[-C--:B------:R-:W-:Y:S01]  /*3b90*/  FMUL.FTZ R85, R85, R38.reuse ;  /* 0x0000002655557220 */ /* 0x080fe20000410000 */
[-C--:B------:R-:W-:Y:S01]  /*3ba0*/  FMUL.FTZ R24, R91, R38.reuse ;  /* 0x000000265b187220 */ /* 0x080fe20000410000 */
[-C--:B------:R-:W-:Y:S01]  /*3bb0*/  FMUL.FTZ R93, R93, R38.reuse ;  /* 0x000000265d5d7220 */ /* 0x080fe20000410000 */
[----:B------:R-:W-:Y:S01]  /*3bc0*/  FMUL.FTZ R30, R77, R38 ;  /* 0x000000264d1e7220 */ /* 0x000fe20000410000 */
        /* <DEDUP_REMOVED lines=13> */
.L_x_2113:
[----:B------:R-:W-:Y:S04]  /*3ca0*/  BSSY B0, `(.L_x_2114) ;  /* 0x000000e000007945 */ /* 0x000fe80003800000 */
[----:B------:R-:W-:Y:S05]  /*3cb0*/  @P3 BRA `(.L_x_2115) ;  /* 0x0000000000303947 */ /* 0x000fea0003800000 */
[----:B------:R-:W-:Y:S01]  /*3cc0*/  ULDC.64 UR14, c[0x0][0x270] ;  /* 0x00009c00000e7ab9 */ /* 0x000fe20000000a00 */
[----:B------:R-:W-:Y:S01]  /*3cd0*/  MOV R24, R86 ;  /* 0x0000005600187202 */ /* 0x000fe20000000f00 */
[----:B01----:R-:W-:Y:S01]  /*3ce0*/  IMAD R26, R45, UR14, RZ ;  /* 0x0000000e2d1a7c24 */ /* 0x003fe2000f8e02ff */
        /* <DEDUP_REMOVED lines=9> */
.L_x_2115:
[----:B------:R-:W-:Y:S05]  /*3d80*/  BSYNC B0 ;  /* 0x0000000000007941 */ /* 0x000fea0003800000 */
.L_x_2114:
        /* <DEDUP_REMOVED lines=9> */
[----:B-12---:R-:W-:-:S07]  /*3e20*/  FADD.FTZ R26, R25, 1 ;  /* 0x3f800000191a7421 */ /* 0x006fce0000010000 */
[----:B------:R-:W1:Y:S01]  /*3e30*/  MUFU.RCP R27, R26 ;  /* 0x0000001a001b7308 */ /* 0x000e620000001000 */
[----:B0-----:R-:W-:Y:S01]  /*3e40*/  FMUL.FTZ R93, R93, R24 ;  /* 0x000000185d5d7220 */ /* 0x001fe20000410000 */
[----:B-1----:R-:W-:-:S07]  /*3e50*/  FMUL.FTZ R30, R30, R27 ;  /* 0x0000001b1e1e7220 */ /* 0x002fce0000410000 */
.L_x_2116:
        /* <DEDUP_REMOVED lines=10> */
[----:B012---:R-:W-:-:S02]  /*3f00*/  LEA R26, P1, R24, UR14, 0x1 ;  /* 0x0000000e181a7c11 */ /* 0x007fc4000f8208ff */
[----:B------:R-:W-:-:S04]  /*3f10*/  IADD3 R47, R25, R47, RZ ;  /* 0x0000002f192f7210 */ /* 0x000fc80007ffe0ff */
[----:B------:R-:W-:-:S05]  /*3f20*/  LEA.HI.X R27, R24, UR15, R47, 0x1, P1 ;  /* 0x0000000f181b7c11 */ /* 0x000fca00088f0c2f */
[----:B------:R3:W-:Y:S02]  /*3f30*/  STG.E desc[UR8][R26.64], R93 ;  /* 0x0000005d1a007986 */ /* 0x0007e4000c101908 */
.L_x_2118:
[----:B------:R-:W-:Y:S05]  /*3f40*/  BSYNC B0 ;  /* 0x0000000000007941 */ /* 0x000fea0003800000 */
.L_x_2117:
[----:B------:R-:W-:Y:S01]  /*3f50*/  ISETP.GE.U32.AND P6, PT, R9, UR12, PT ;  /* 0x0000000c09007c0c */ /* 0x000fe2000bfc6070 */
[-C--:B------:R-:W-:Y:S01]  /*3f60*/  FMUL.FTZ R39, R39, R38.reuse ;  /* 0x0000002627277220 */ /* 0x080fe20000410000 */
        /* <DEDUP_REMOVED lines=8> */
[----:B------:R-:W-:Y:S01]  /*3ff0*/  ISETP.GE.AND.EX P6, PT, R49, UR13, PT, P6 ;  /* 0x0000000d31007c0c */ /* 0x000fe2000bfc6360 */
        /* <DEDUP_REMOVED lines=19> */
[----:B------:R-:W-:Y:S01]  /*4130*/  ISETP.GT.U32.OR P6, PT, R0, 0x27f, P6 ;  /* 0x0000027f0000780c */ /* 0x000fe200037c4470 */
[----:B------:R-:W-:Y:S01]  /*4140*/  FFMA.FTZ R39, R20, R39, R22 ;  /* 0x0000002714277223 */ /* 0x000fe20000010016 */
[C---:B------:R-:W-:Y:S01]  /*4150*/  ISETP.GT.U32.OR P1, PT, R0.reuse, 0x27f, P1 ;  /* 0x0000027f0000780c */ /* 0x040fe20000f24470 */
[----:B------:R-:W-:Y:S01]  /*4160*/  FFMA.FTZ R38, R21, R24, R23 ;  /* 0x0000001815267223 */ /* 0x000fe20000010017 */
[----:B------:R-:W-:-:S02]  /*4170*/  ISETP.GT.U32.OR P2, PT, R0, 0x27f, P2 ;  /* 0x0000027f0000780c */ /* 0x000fc40001744470 */
[C---:B------:R-:W-:Y:S02]  /*4180*/  ISETP.GT.U32.OR P3, PT, R0.reuse, 0x27f, P3 ;  /* 0x0000027f0000780c */ /* 0x040fe40001f64470 */
[----:B------:R-:W-:Y:S01]  /*4190*/  ISETP.GT.U32.OR P4, PT, R0, 0x27f, P4 ;  /* 0x0000027f0000780c */ /* 0x000fe20002784470 */
[----:B------:R-:W-:-:S12]  /*41a0*/  @!P5 BRA `(.L_x_2119) ;  /* 0x000000000028d947 */ /* 0x000fd80003800000 */
[----:B------:R-:W-:Y:S01]  /*41b0*/  FMUL.FTZ R24, R39, -1.4426950216293334961 ;  /* 0xbfb8aa3b27187820 */ /* 0x000fe20000410000 */
[----:B-123--:R-:W-:-:S05]  /*41c0*/  FMUL.FTZ R27, R38, -1.4426950216293334961 ;  /* 0xbfb8aa3b261b7820 */ /* 0x00efca0000410000 */
        /* <DEDUP_REMOVED lines=8> */
.L_x_2119:
[----:B------:R-:W-:Y:S04]  /*4250*/  BSSY B0, `(.L_x_2120) ;  /* 0x000000e000007945 */ /* 0x000fe80003800000 */
[----:B------:R-:W-:Y:S05]  /*4260*/  @P6 BRA `(.L_x_2121) ;  /* 0x0000000000306947 */ /* 0x000fea0003800000 */
[----:B------:R-:W-:Y:S01]  /*4270*/  ULDC.64 UR14, c[0x0][0x270] ;  /* 0x00009c00000e7ab9 */ /* 0x000fe20000000a00 */
[----:B------:R-:W-:Y:S01]  /*4280*/  MOV R24, R86 ;  /* 0x0000005600187202 */ /* 0x000fe20000000f00 */
[----:B-123--:R-:W-:Y:S01]  /*4290*/  IMAD R26, R49, UR14, RZ ;  /* 0x0000000e311a7c24 */ /* 0x00efe2000f8e02ff */
        /* <DEDUP_REMOVED lines=9> */
.L_x_2121:
[----:B------:R-:W-:Y:S05]  /*4330*/  BSYNC B0 ;  /* 0x0000000000007941 */ /* 0x000fea0003800000 */
.L_x_2120:
[----:B------:R-:W-:Y:S01]  /*4340*/  FFMA.FTZ R59, R20, R59, R22 ;  /* 0x0000003b143b7223 */ /* 0x000fe20000010016 */
[----:B------:R-:W-:Y:S01]  /*4350*/  FFMA.FTZ R46, R21, R46, R23 ;  /* 0x0000002e152e7223 */ /* 0x000fe20000010017 */
[----:B------:R-:W-:Y:S06]  /*4360*/  @!P5 BRA `(.L_x_2122) ;  /* 0x000000000028d947 */ /* 0x000fec0003800000 */
[----:B------:R-:W-:Y:S01]  /*4370*/  FMUL.FTZ R24, R59, -1.4426950216293334961 ;  /* 0xbfb8aa3b3b187820 */ /* 0x000fe20000410000 */
[----:B0123--:R-:W-:-:S05]  /*4380*/  FMUL.FTZ R27, R46, -1.4426950216293334961 ;  /* 0xbfb8aa3b2e1b7820 */ /* 0x00ffca0000410000 */
        /* <DEDUP_REMOVED lines=8> */
.L_x_2122:
[----:B------:R-:W-:Y:S04]  /*4410*/  BSSY B0, `(.L_x_2123) ;  /* 0x000000e000007945 */ /* 0x000fe80003800000 */
[----:B------:R-:W-:Y:S05]  /*4420*/  @P1 BRA `(.L_x_2124) ;  /* 0x0000000000301947 */ /* 0x000fea0003800000 */
[----:B------:R-:W-:Y:S01]  /*4430*/  ULDC.64 UR14, c[0x0][0x270] ;  /* 0x00009c00000e7ab9 */ /* 0x000fe20000000a00 */
[----:B------:R-:W-:Y:S01]  /*4440*/  MOV R25, R89 ;  /* 0x0000005900197202 */ /* 0x000fe20000000f00 */
[----:B------:R-:W-:Y:S01]  /*4450*/  IMAD R51, R51, UR14, RZ ;  /* 0x0000000e33337c24 */ /* 0x000fe2000f8e02ff */
[----:B------:R-:W-:Y:S01]  /*4460*/  F2FP.BF16.F32.PACK_AB R59, R46, R59 ;  /* 0x0000003b2e3b723e */ /* 0x000fe200000010ff */
[----:B------:R-:W-:Y:S02]  /*4470*/  IMAD.MOV.U32 R24, RZ, RZ, R86 ;  /* 0x000000ffff187224 */ /* 0x000fe400078e0056 */
[C---:B------:R-:W-:Y:S02]  /*4480*/  IMAD R51, R10.reuse, UR15, R51 ;  /* 0x0000000f0a337c24 */ /* 0x040fe4000f8e0233 */
[----:B------:R-:W-:Y:S01]  /*4490*/  IMAD.WIDE.U32 R24, R10, UR14, R24 ;  /* 0x0000000e0a187c25 */ /* 0x000fe2000f8e0018 */
[----:B------:R-:W-:Y:S02]  /*44a0*/  ULDC.64 UR14, c[0x0][0x210] ;  /* 0x00008400000e7ab9 */ /* 0x000fe40000000a00 */
[----:B0123--:R-:W-:-:S02]  /*44b0*/  LEA R26, P1, R24, UR14, 0x1 ;  /* 0x0000000e181a7c11 */ /* 0x00ffc4000f8208ff */
[----:B------:R-:W-:-:S04]  /*44c0*/  IADD3 R51, R25, R51, RZ ;  /* 0x0000003319337210 */ /* 0x000fc80007ffe0ff */
[----:B------:R-:W-:-:S05]  /*44d0*/  LEA.HI.X R27, R24, UR15, R51, 0x1, P1 ;  /* 0x0000000f181b7c11 */ /* 0x000fca00088f0c33 */
[----:B------:R4:W-:Y:S02]  /*44e0*/  STG.E desc[UR8][R26.64], R59 ;  /* 0x0000003b1a007986 */ /* 0x0009e4000c101908 */
.L_x_2124:
[----:B------:R-:W-:Y:S05]  /*44f0*/  BSYNC B0 ;  /* 0x0000000000007941 */ /* 0x000fea0003800000 */
.L_x_2123:
[----:B------:R-:W-:Y:S01]  /*4500*/  FFMA.FTZ R37, R20, R37, R22 ;  /* 0x0000002514257223 */ /* 0x000fe20000010016 */
[----:B------:R-:W-:Y:S01]  /*4510*/  FFMA.FTZ R42, R21, R42, R23 ;  /* 0x0000002a152a7223 */ /* 0x000fe20000010017 */
[----:B------:R-:W-:Y:S06]  /*4520*/  @!P5 BRA `(.L_x_2125) ;  /* 0x000000000028d947 */ /* 0x000fec0003800000 */
[----:B------:R-:W-:Y:S01]  /*4530*/  FMUL.FTZ R24, R37, -1.4426950216293334961 ;  /* 0xbfb8aa3b25187820 */ /* 0x000fe20000410000 */
[----:B01234-:R-:W-:-:S05]  /*4540*/  FMUL.FTZ R27, R42, -1.4426950216293334961 ;  /* 0xbfb8aa3b2a1b7820 */ /* 0x01ffca0000410000 */
        /* <DEDUP_REMOVED lines=8> */
.L_x_2125:
[----:B------:R-:W-:Y:S04]  /*45d0*/  BSSY B0, `(.L_x_2126) ;  /* 0x000000e000007945 */ /* 0x000fe80003800000 */
[----:B------:R-:W-:Y:S05]  /*45e0*/  @P2 BRA `(.L_x_2127) ;  /* 0x0000000000302947 */ /* 0x000fea0003800000 */
[----:B------:R-:W-:Y:S01]  /*45f0*/  ULDC.64 UR14, c[0x0][0x270] ;  /* 0x00009c00000e7ab9 */ /* 0x000fe20000000a00 */
[----:B------:R-:W-:Y:S01]  /*4600*/  MOV R24, R86 ;  /* 0x0000005600187202 */ /* 0x000fe20000000f00 */
[----:B01234-:R-:W-:Y:S01]  /*4610*/  IMAD R26, R53, UR14, RZ ;  /* 0x0000000e351a7c24 */ /* 0x01ffe2000f8e02ff */
        /* <DEDUP_REMOVED lines=9> */
.L_x_2127:
[----:B------:R-:W-:Y:S05]  /*46b0*/  BSYNC B0 ;  /* 0x0000000000007941 */ /* 0x000fea0003800000 */
.L_x_2126:
[----:B------:R-:W-:Y:S01]  /*46c0*/  FFMA.FTZ R69, R20, R69, R22 ;  /* 0x0000004514457223 */ /* 0x000fe20000010016 */
[----:B------:R-:W-:Y:S01]  /*46d0*/  FFMA.FTZ R34, R21, R34, R23 ;  /* 0x0000002215227223 */ /* 0x000fe20000010017 */
[----:B------:R-:W-:Y:S06]  /*46e0*/  @!P5 BRA `(.L_x_2128) ;  /* 0x000000000028d947 */ /* 0x000fec0003800000 */
[----:B01234-:R-:W-:Y:S01]  /*46f0*/  FMUL.FTZ R27, R34, -1.4426950216293334961 ;  /* 0xbfb8aa3b221b7820 */ /* 0x01ffe20000410000 */
        /* <DEDUP_REMOVED lines=9> */
.L_x_2128:
        /* <DEDUP_REMOVED lines=10> */
[----:B01234-:R-:W-:-:S02]  /*4830*/  LEA R26, P1, R24, UR14, 0x1 ;  /* 0x0000000e181a7c11 */ /* 0x01ffc4000f8208ff */
[----:B------:R-:W-:-:S04]  /*4840*/  IADD3 R55, R25, R55, RZ ;  /* 0x0000003719377210 */ /* 0x000fc80007ffe0ff */
[----:B------:R-:W-:-:S05]  /*4850*/  LEA.HI.X R27, R24, UR15, R55, 0x1, P1 ;  /* 0x0000000f181b7c11 */ /* 0x000fca00088f0c37 */
[----:B------:R0:W-:Y:S02]  /*4860*/  STG.E desc[UR8][R26.64], R69 ;  /* 0x000000451a007986 */ /* 0x0001e4000c101908 */
.L_x_2130:
[----:B------:R-:W-:Y:S05]  /*4870*/  BSYNC B0 ;  /* 0x0000000000007941 */ /* 0x000fea0003800000 */
.L_x_2129:
        /* <DEDUP_REMOVED lines=13> */
.L_x_2131:
[----:B------:R-:W-:Y:S04]  /*4950*/  BSSY B0, `(.L_x_2132) ;  /* 0x000000e000007945 */ /* 0x000fe80003800000 */
[----:B------:R-:W-:Y:S05]  /*4960*/  @P4 BRA `(.L_x_2133) ;  /* 0x0000000000304947 */ /* 0x000fea0003800000 */
[----:B------:R-:W-:Y:S01]  /*4970*/  ULDC.64 UR14, c[0x0][0x270] ;  /* 0x00009c00000e7ab9 */ /* 0x000fe20000000a00 */
[----:B01234-:R-:W-:Y:S01]  /*4980*/  MOV R26, R86 ;  /* 0x00000056001a7202 */ /* 0x01ffe20000000f00 */
        /* <DEDUP_REMOVED lines=10> */
.L_x_2133:
[----:B------:R-:W-:Y:S05]  /*4a30*/  BSYNC B0 ;  /* 0x0000000000007941 */ /* 0x000fea0003800000 */
.L_x_2132:
[----:B------:R-:W-:Y:S01]  /*4a40*/  ISETP.GE.U32.AND P6, PT, R14, UR12, PT ;  /* 0x0000000c0e007c0c */ /* 0x000fe2000bfc6070 */
[C-C-:B------:R-:W-:Y:S01]  /*4a50*/  FFMA.FTZ R29, R20.reuse, R29, R22.reuse ;  /* 0x0000001d141d7223 */ /* 0x140fe20000010016 */
[----:B------:R-:W-:Y:S01]  /*4a60*/  ISETP.GE.U32.AND P1, PT, R15, UR12, PT ;  /* 0x0000000c0f007c0c */ /* 0x000fe2000bf26070 */
[--C-:B------:R-:W-:Y:S01]  /*4a70*/  FFMA.FTZ R33, R20, R33, R22.reuse ;  /* 0x0000002114217223 */ /* 0x100fe20000010016 */
[----:B------:R-:W-:Y:S01]  /*4a80*/  ISETP.GE.U32.AND P2, PT, R16, UR12, PT ;  /* 0x0000000c10007c0c */ /* 0x000fe2000bf46070 */
[C-C-:B------:R-:W-:Y:S01]  /*4a90*/  FFMA.FTZ R75, R20.reuse, R75, R22.reuse ;  /* 0x0000004b144b7223 */ /* 0x140fe20000010016 */
[----:B------:R-:W-:Y:S01]  /*4aa0*/  ISETP.GE.U32.AND P3, PT, R17, UR12, PT ;  /* 0x0000000c11007c0c */ /* 0x000fe2000bf66070 */
[--C-:B------:R-:W-:Y:S01]  /*4ab0*/  FFMA.FTZ R31, R20, R31, R22.reuse ;  /* 0x0000001f141f7223 */ /* 0x100fe20000010016 */
[----:B------:R-:W-:Y:S01]  /*4ac0*/  ISETP.GE.U32.AND P4, PT, R18, UR12, PT ;  /* 0x0000000c12007c0c */ /* 0x000fe2000bf86070 */
[----:B------:R-:W-:Y:S01]  /*4ad0*/  FFMA.FTZ R20, R20, R35, R22 ;  /* 0x0000002314147223 */ /* 0x000fe20000010016 */
[----:B------:R-:W-:Y:S01]  /*4ae0*/  ISETP.GE.AND.EX P6, PT, R61, UR13, PT, P6 ;  /* 0x0000000d3d007c0c */ /* 0x000fe2000bfc6360 */
[--C-:B------:R-:W-:Y:S01]  /*4af0*/  FFMA.FTZ R30, R21, R30, R23.reuse ;  /* 0x0000001e151e7223 */ /* 0x100fe20000010017 */
[----:B------:R-:W-:Y:S01]  /*4b00*/  ISETP.GE.AND.EX P1, PT, R63, UR13, PT, P1 ;  /* 0x0000000d3f007c0c */ /* 0x000fe2000bf26310 */
[--C-:B------:R-:W-:Y:S01]  /*4b10*/  FFMA.FTZ R36, R21, R36, R23.reuse ;  /* 0x0000002415247223 */ /* 0x100fe20000010017 */
[----:B------:R-:W-:Y:S01]  /*4b20*/  ISETP.GE.AND.EX P2, PT, R65, UR13, PT, P2 ;  /* 0x0000000d41007c0c */ /* 0x000fe2000bf46320 */
[--C-:B------:R-:W-:Y:S01]  /*4b30*/  FFMA.FTZ R44, R21, R44, R23.reuse ;  /* 0x0000002c152c7223 */ /* 0x100fe20000010017 */
[----:B------:R-:W-:Y:S01]  /*4b40*/  ISETP.GE.AND.EX P3, PT, R71, UR13, PT, P3 ;  /* 0x0000000d47007c0c */ /* 0x000fe2000bf66330 */
[--C-:B0-----:R-:W-:Y:S01]  /*4b50*/  FFMA.FTZ R19, R21, R68, R23.reuse ;  /* 0x0000004415137223 */ /* 0x101fe20000010017 */
[----:B------:R-:W-:Y:S01]  /*4b60*/  ISETP.GE.AND.EX P4, PT, R73, UR13, PT, P4 ;  /* 0x0000000d49007c0c */ /* 0x000fe2000bf86340 */
[----:B------:R-:W-:Y:S01]  /*4b70*/  FFMA.FTZ R32, R21, R32, R23 ;  /* 0x0000002015207223 */ /* 0x000fe20000010017 */
[----:B------:R-:W-:-:S02]  /*4b80*/  ISETP.GT.U32.OR P6, PT, R0, 0x27f, P6 ;  /* 0x0000027f0000780c */ /* 0x000fc400037c4470 */
        /* <DEDUP_REMOVED lines=8> */
[----:B------:R-:W5:Y:S01]  /*4c10*/  MUFU.EX2 R23, R23 ;  /* 0x0000001700177308 */ /* 0x000f620000000800 */
[----:B0-----:R-:W-:-:S07]  /*4c20*/  FADD.FTZ R22, R21, 1 ;  /* 0x3f80000015167421 */ /* 0x001fce0000010000 */
[----:B------:R-:W0:Y:S01]  /*4c30*/  MUFU.RCP R22, R22 ;  /* 0x0000001600167308 */ /* 0x000e220000001000 */
[----:B-----5:R-:W-:-:S07]  /*4c40*/  FADD.FTZ R24, R23, 1 ;  /* 0x3f80000017187421 */ /* 0x020fce0000010000 */
[----:B------:R-:W5:Y:S01]  /*4c50*/  MUFU.RCP R25, R24 ;  /* 0x0000001800197308 */ /* 0x000f620000001000 */
[----:B0-----:R-:W-:Y:S01]  /*4c60*/  FMUL.FTZ R29, R29, R22 ;  /* 0x000000161d1d7220 */ /* 0x001fe20000410000 */
[----:B-----5:R-:W-:-:S07]  /*4c70*/  FMUL.FTZ R32, R32, R25 ;  /* 0x0000001920207220 */ /* 0x020fce0000410000 */
.L_x_2134:
        /* <DEDUP_REMOVED lines=14> */
.L_x_2136:
[----:B------:R-:W-:Y:S05]  /*4d60*/  BSYNC B0 ;  /* 0x0000000000007941 */ /* 0x000fea0003800000 */
.L_x_2135:
[----:B------:R-:W-:Y:S05]  /*4d70*/  @!P5 BRA `(.L_x_2137) ;  /* 0x000000000028d947 */ /* 0x000fea0003800000 */
[----:B------:R-:W-:Y:S01]  /*4d80*/  FMUL.FTZ R21, R33, -1.4426950216293334961 ;  /* 0xbfb8aa3b21157820 */ /* 0x000fe20000410000 */
[----:B0-----:R-:W-:-:S05]  /*4d90*/  FMUL.FTZ R23, R30, -1.4426950216293334961 ;  /* 0xbfb8aa3b1e177820 */ /* 0x001fca0000410000 */
        /* <DEDUP_REMOVED lines=8> */
.L_x_2137:
[----:B------:R-:W-:Y:S04]  /*4e20*/  BSSY B0, `(.L_x_2138) ;  /* 0x000000e000007945 */ /* 0x000fe80003800000 */
[----:B------:R-:W-:Y:S05]  /*4e30*/  @P1 BRA `(.L_x_2139) ;  /* 0x0000000000301947 */ /* 0x000fea0003800000 */
[----:B------:R-:W-:Y:S01]  /*4e40*/  ULDC.64 UR12, c[0x0][0x270] ;  /* 0x00009c00000c7ab9 */ /* 0x000fe20000000a00 */
[----:B0-----:R-:W-:Y:S01]  /*4e50*/  MOV R22, R86 ;  /* 0x0000005600167202 */ /* 0x001fe20000000f00 */
[----:B-1234-:R-:W-:Y:S01]  /*4e60*/  IMAD R26, R63, UR12, RZ ;  /* 0x0000000c3f1a7c24 */ /* 0x01efe2000f8e02ff */
        /* <DEDUP_REMOVED lines=9> */
.L_x_2139:
[----:B------:R-:W-:Y:S05]  /*4f00*/  BSYNC B0 ;  /* 0x0000000000007941 */ /* 0x000fea0003800000 */
.L_x_2138:
        /* <DEDUP_REMOVED lines=11> */
.L_x_2140:
[----:B------:R-:W-:Y:S04]  /*4fc0*/  BSSY B0, `(.L_x_2141) ;  /* 0x000000e000007945 */ /* 0x000fe80003800000 */
[----:B------:R-:W-:Y:S05]  /*4fd0*/  @P2 BRA `(.L_x_2142) ;  /* 0x0000000000302947 */ /* 0x000fea0003800000 */
[----:B------:R-:W-:Y:S01]  /*4fe0*/  ULDC.64 UR12, c[0x0][0x270] ;  /* 0x00009c00000c7ab9 */ /* 0x000fe20000000a00 */
[----:B0-----:R-:W-:Y:S01]  /*4ff0*/  MOV R22, R86 ;  /* 0x0000005600167202 */ /* 0x001fe20000000f00 */
        /* <DEDUP_REMOVED lines=10> */
.L_x_2142:
[----:B------:R-:W-:Y:S05]  /*50a0*/  BSYNC B0 ;  /* 0x0000000000007941 */ /* 0x000fea0003800000 */
.L_x_2141:
        /* <DEDUP_REMOVED lines=11> */
.L_x_2143:
        /* <DEDUP_REMOVED lines=14> */
.L_x_2145:
[----:B------:R-:W-:Y:S05]  /*5240*/  BSYNC B0 ;  /* 0x0000000000007941 */ /* 0x000fea0003800000 */
.L_x_2144:
[----:B------:R-:W-:Y:S05]  /*5250*/  @!P5 BRA `(.L_x_2146) ;  /* 0x000000000028d947 */ /* 0x000fea0003800000 */
[----:B------:R-:W-:Y:S01]  /*5260*/  FMUL.FTZ R21, R20, -1.4426950216293334961 ;  /* 0xbfb8aa3b14157820 */ /* 0x000fe20000410000 */
[----:B------:R-:W-:-:S05]  /*5270*/  FMUL.FTZ R24, R19, -1.4426950216293334961 ;  /* 0xbfb8aa3b13187820 */ /* 0x000fca0000410000 */
[----:B------:R-:W0:Y:S08]  /*5280*/  MUFU.EX2 R21, R21 ;  /* 0x0000001500157308 */ /* 0x000e300000000800 */
[----:B------:R-:W5:Y:S01]  /*5290*/  MUFU.EX2 R24, R24 ;  /* 0x0000001800187308 */ /* 0x000f620000000800 */
[----:B0-----:R-:W-:-:S07]  /*52a0*/  FADD.FTZ R22, R21, 1 ;  /* 0x3f80000015167421 */ /* 0x001fce0000010000 */
[----:B------:R-:W0:Y:S01]  /*52b0*/  MUFU.RCP R23, R22 ;  /* 0x0000001600177308 */ /* 0x000e220000001000 */
[----:B-----5:R-:W-:-:S07]  /*52c0*/  FADD.FTZ R25, R24, 1 ;  /* 0x3f80000018197421 */ /* 0x020fce0000010000 */
[----:B-1234-:R-:W1:Y:S01]  /*52d0*/  MUFU.RCP R26, R25 ;  /* 0x00000019001a7308 */ /* 0x01ee620000001000 */
[----:B0-----:R-:W-:Y:S01]  /*52e0*/  FMUL.FTZ R20, R20, R23 ;  /* 0x0000001714147220 */ /* 0x001fe20000410000 */
[----:B-1----:R-:W-:-:S07]  /*52f0*/  FMUL.FTZ R19, R19, R26 ;  /* 0x0000001a13137220 */ /* 0x002fce0000410000 */
.L_x_2146:
        /* <DEDUP_REMOVED lines=13> */
.L_x_2148:
[----:B------:R-:W-:Y:S05]  /*53d0*/  BSYNC B0 ;  /* 0x0000000000007941 */ /* 0x000fea0003800000 */
.L_x_2147:
[----:B0-----:R-:W0:Y:S01]  /*53e0*/  LDC R19, c[0x0][0x10] ;  /* 0x00000400ff137b82 */ /* 0x001e220000000800 */
[----:B------:R-:W-:Y:S02]  /*53f0*/  IADD3 R4, R4, 0x1, RZ ;  /* 0x0000000104047810 */ /* 0x000fe40007ffe0ff */
[----:B0-----:R-:W-:-:S04]  /*5400*/  IADD3 R66, R19, R66, RZ ;  /* 0x0000004213427210 */ /* 0x001fc80007ffe0ff */
[----:B------:R-:W-:-:S13]  /*5410*/  ISETP.GE.AND P1, PT, R66, UR4, PT ;  /* 0x0000000442007c0c */ /* 0x000fda000bf26270 */
[----:B------:R-:W-:Y:S05]  /*5420*/  @!P1 BRA `(.L_x_2149) ;  /* 0xffffffac00ac9947 */ /* 0x000fea000383ffff */
[----:B------:R-:W-:Y:S05]  /*5430*/  EXIT ;  /* 0x000000000000794d */ /* 0x000fea0003800000 */
.L_x_2150:
        /* <DEDUP_REMOVED lines=12> */
.L_x_3263:


//--------------------- .text._Z35group_norm_nhwc_fwd_one_pass_kernelI11Bf16IOBf16WLi64ELi40ELi640EEv26Group_norm_nhwc_fwd_params --------------------------
	.section	.text._Z35group_norm_nhwc_fwd_one_pass_kernelI11Bf16IOBf16WLi64ELi40ELi640EEv26Group_norm_nhwc_fwd_params,"ax",@progbits
	.align	128
        .global         _Z35group_norm_nhwc_fwd_one_pass_kernelI11Bf16IOBf16WLi64ELi40ELi640EEv26Group_norm_nhwc_fwd_params
        .type           _Z35group_norm_nhwc_fwd_one_pass_kernelI11Bf16IOBf16WLi64ELi40ELi640EEv26Group_norm_nhwc_fwd_params,@function
        .size           _Z35group_norm_nhwc_fwd_one_pass_kernelI11Bf16IOBf16WLi64ELi40ELi640EEv26Group_norm_nhwc_fwd_params,(.L_x_3264 - _Z35group_norm_nhwc_fwd_one_pass_kernelI11Bf16IOBf16WLi64ELi40ELi640EEv26Group_norm_nhwc_fwd_params)
        .other          _Z35group_norm_nhwc_fwd_one_pass_kernelI11Bf16IOBf16WLi64ELi40ELi640EEv26Group_norm_nhwc_fwd_params,@"STO_CUDA_ENTRY STV_DEFAULT"
_Z35group_norm_nhwc_fwd_one_pass_kernelI11Bf16IOBf16WLi64ELi40ELi640EEv26Group_norm_nhwc_fwd_params:
.text._Z35group_norm_nhwc_fwd_one_pass_kernelI11Bf16IOBf16WLi64ELi40ELi640EEv26Group_norm_nhwc_fwd_params:
        /* <DEDUP_REMOVED lines=31> */
.L_x_2166:
[----:B0-----:R-:W0:Y:S01]  /*01f0*/  LDC R4, c[0x0][0x288] ;  /* 0x0000a200ff047b82 */ /* 0x001e220000000800 */
[----:B------:R-:W-:Y:S01]  /*0200*/  IABS R9, R23 ;  /* 0x0000001700097213 */ /* 0x000fe20000000000 */
[----:B------:R-:W-:Y:S01]  /*0210*/  ULDC.64 UR12, c[0x0][0x278] ;  /* 0x00009e00000c7ab9 */ /* 0x000fe20000000a00 */
[----:B------:R-:W-:Y:S02]  /*0220*/  IADD3 R15, R22, 0x20, RZ ;  /* 0x00000020160f7810 */ /* 0x000fe40007ffe0ff */
[----:B------:R-:W-:Y:S02]  /*0230*/  SHF.R.S32.HI R12, RZ, 0x1f, R24 ;  /* 0x0000001fff0c7819 */ /* 0x000fe40000011418 */
[----:B------:R-:W-:Y:S01]  /*0240*/  SHF.R.S32.HI R13, RZ, 0x1f, R15 ;  /* 0x0000001fff0d7819 */ /* 0x000fe2000001140f */
[----:B------:R-:W1:Y:S01]  /*0250*/  @P0 LDC.64 R10, c[0x0][0x270] ;  /* 0x00009c00ff0a0b82 */ /* 0x000e620000000a00 */
        /* <DEDUP_REMOVED lines=160> */
.L_x_2152:
[----:B------:R-:W-:Y:S05]  /*0c60*/  BSYNC B0 ;  /* 0x0000000000007941 */ /* 0x000fea0003800000 */
.L_x_2151:
[----:B------:R-:W1:Y:S02]  /*0c70*/  LDC R10, c[0x0][0xc] ;  /* 0x00000300ff0a7b82 */ /* 0x000e640000000800 */
        /* <DEDUP_REMOVED lines=12> */
[----:B--2---:R-:W-:Y:S01]  /*0d40*/  IMAD R13, R13, UR7, R8 ;  /* 0x000000070d0d7c24 */ /* 0x004fe2000f8e0208 */
[----:B------:R-:W-:-:S03]  /*0d50*/  IADD3 R9, R9, R8, RZ ;  /* 0x0000000809097210 */ /* 0x000fc60007ffe0ff */
[----:B---3--:R-:W-:Y:S01]  /*0d60*/  IMAD.WIDE R6, R11, 0x4, R6 ;  /* 0x000000040b067825 */ /* 0x008fe200078e0206 */
[----:B------:R-:W-:-:S03]  /*0d70*/  MOV R11, 0xffffffff ;  /* 0xffffffff000b7802 */ /* 0x000fc60000000f00 */
[----:B----4-:R-:W-:Y:S01]  /*0d80*/  IMAD.WIDE.U32 R4, R9, 0x4, R4 ;  /* 0x0000000409047825 */ /* 0x010fe200078e0004 */
[----:B------:R-:W-:Y:S02]  /*0d90*/  SEL R9, R10, RZ, !P1 ;  /* 0x000000ff0a097207 */ /* 0x000fe40004800000 */
[----:B------:R-:W-:Y:S01]  /*0da0*/  SEL R11, R11, 0x1, P1 ;  /* 0x000000010b0b7807 */ /* 0x000fe20000800000 */
[----:B------:R-:W-:Y:S01]  /*0db0*/  IMAD.WIDE.U32 R6, R13, 0x8, R6 ;  /* 0x000000080d067825 */ /* 0x000fe200078e0006 */
[----:B------:R-:W-:-:S04]  /*0dc0*/  ISETP.NE.AND P1, PT, R9, -0x1, PT ;  /* 0xffffffff0900780c */ /* 0x000fc80003f25270 */
[----:B------:R1:W-:Y:S01]  /*0dd0*/  STG.E.64 desc[UR8][R6.64], R20 ;  /* 0x0000001406007986 */ /* 0x0003e2000c101b08 */
[----:B------:R-:W-:Y:S06]  /*0de0*/  MEMBAR.ALL.GPU ;  /* 0x0000000000007992 */ /* 0x000fec000000a000 */
[----:B------:R-:W-:-:S00]  /*0df0*/  ERRBAR ;  /* 0x00000000000079ab */ /* 0x000fc00000000000 */
[----:B------:R-:W-:Y:S06]  /*0e00*/  CGAERRBAR ;  /* 0x00000000000075ab */ /* 0x000fec0000000000 */
[----:B------:R1:W-:Y:S01]  /*0e10*/  REDG.E.ADD.S32.STRONG.GPU desc[UR8][R4.64], R11 ;  /* 0x0000000b0400798e */ /* 0x0003e2000c10e388 */
[----:B------:R-:W-:Y:S05]  /*0e20*/  @!P1 BRA `(.L_x_2154) ;  /* 0x0000000000149947 */ /* 0x000fea0003800000 */
.L_x_2155:
[----:B-1----:R-:W2:Y:S04]  /*0e30*/  LDG.E.STRONG.GPU R6, desc[UR8][R4.64] ;  /* 0x0000000804067981 */ /* 0x002ea8000c1ef900 */
[----:B--2---:R-:W-:Y:S01]  /*0e40*/  CCTL.IVALL ;  /* 0x00000000ff00798f */ /* 0x004fe20002000000 */
[----:B------:R-:W-:Y:S05]  /*0e50*/  YIELD ;  /* 0x0000000000007946 */ /* 0x000fea0003800000 */
[----:B------:R-:W-:-:S13]  /*0e60*/  ISETP.NE.AND P1, PT, R6, R9, PT ;  /* 0x000000090600720c */ /* 0x000fda0003f25270 */
[----:B------:R-:W-:Y:S05]  /*0e70*/  @P1 BRA `(.L_x_2155) ;  /* 0xfffffffc00ec1947 */ /* 0x000fea000383ffff */
.L_x_2154:
        /* <DEDUP_REMOVED lines=11> */
.L_x_2157:
[----:B------:R-:W-:-:S13]  /*0f30*/  ISETP.EQ.OR P4, PT, R11, UR7, P2 ;  /* 0x000000070b007c0c */ /* 0x000fda0009782670 */
[----:B------:R-:W1:Y:S01]  /*0f40*/  @!P4 LDC R6, c[0x0][0x10] ;  /* 0x00000400ff06cb82 */ /* 0x000e620000000800 */
        /* <DEDUP_REMOVED lines=41> */
[-C--:B-1----:R-:W-:Y:S02]  /*11e0*/  @!P4 IMAD R13, R13, R25.reuse, R9 ;  /* 0x000000190d0dc224 */ /* 0x082fe400078e0209 */
        /* <DEDUP_REMOVED lines=19> */
.L_x_2156:
        /* <DEDUP_REMOVED lines=19> */
.L_x_2159:
[----:B------:R-:W-:Y:S05]  /*1450*/  BSYNC B0 ;  /* 0x0000000000007941 */ /* 0x000fea0003800000 */
.L_x_2158:
        /* <DEDUP_REMOVED lines=32> */
.L_x_2153:
[----:B------:R-:W-:Y:S01]  /*1660*/  ULDC.64 UR12, c[0x0][0x218] ;  /* 0x00008600000c7ab9 */ /* 0x000fe20000000a00 */
[----:B------:R-:W-:Y:S01]  /*1670*/  LOP3.LUT P1, RZ, R0, UR7, RZ, 0xfc, !PT ;  /* 0x0000000700ff7c12 */ /* 0x000fe2000f82fcff */
[----:B------:R-:W2:Y:S01]  /*1680*/  S2UR UR6, SR_CgaCtaId ;  /* 0x00000000000679c3 */ /* 0x000ea20000008800 */
[----:B------:R-:W-:Y:S01]  /*1690*/  ISETP.EQ.U32.AND P3, PT, RZ, UR12, PT ;  /* 0x0000000cff007c0c */ /* 0x000fe2000bf62070 */
[----:B------:R-:W-:Y:S01]  /*16a0*/  UMOV UR5, 0x400 ;  /* 0x0000040000057882 */ /* 0x000fe20000000000 */
[----:B------:R-:W-:Y:S02]  /*16b0*/  IADD3 R3, R24, R3, RZ ;  /* 0x0000000318037210 */ /* 0x000fe40007ffe0ff */
        /* <DEDUP_REMOVED lines=9> */
[----:B------:R-:W-:Y:S02]  /*1750*/  @!P2 STS.64 [UR5+0xc0], R20 ;  /* 0x0000c014ff00a988 */ /* 0x000fe40008000a05 */
[----:B-1----:R-:W-:-:S04]  /*1760*/  IMAD.WIDE R4, R3, 0x2, R4 ;  /* 0x0000000203047825 */ /* 0x002fc800078e0204 */
[----:B----4-:R-:W-:-:S05]  /*1770*/  @!P1 IMAD.WIDE R10, R23, 0x8, R10 ;  /* 0x00000008170a9825 */ /* 0x010fca00078e020a */
[----:B------:R1:W-:Y:S01]  /*1780*/  @!P1 STG.E.64 desc[UR8][R10.64], R6 ;  /* 0x000000060a009986 */ /* 0x0003e2000c101b08 */
[----:B------:R-:W-:Y:S06]  /*1790*/  BAR.SYNC.DEFER_BLOCKING 0x0 ;  /* 0x0000000000007b1d */ /* 0x000fec0000010000 */
[----:B------:R-:W2:Y:S04]  /*17a0*/  LDG.E.U16 R3, desc[UR8][R8.64] ;  /* 0x0000000808037981 */ /* 0x000ea8000c1e1500 */
[----:B------:R3:W4:Y:S04]  /*17b0*/  LDG.E.U16 R14, desc[UR8][R8.64+0x2] ;  /* 0x00000208080e7981 */ /* 0x000728000c1e1500 */
[----:B------:R-:W5:Y:S04]  /*17c0*/  LDG.E.U16 R15, desc[UR8][R4.64] ;  /* 0x00000008040f7981 */ /* 0x000f68000c1e1500 */
[----:B------:R0:W5:Y:S01]  /*17d0*/  LDG.E.U16 R25, desc[UR8][R4.64+0x2] ;  /* 0x0000020804197981 */ /* 0x000162000c1e1500 */
[----:B-1----:R-:W-:-:S02]  /*17e0*/  PRMT R7, R17, 0x7632, R7 ;  /* 0x0000763211077816 */ /* 0x002fc40000000007 */
[C---:B---3--:R-:W-:Y:S01]  /*17f0*/  PRMT R9, R16.reuse, 0x7632, R9 ;  /* 0x0000763210097816 */ /* 0x048fe20000000009 */
[----:B------:R-:W1:Y:S01]  /*1800*/  LDS.64 R12, [UR5+0xc0] ;  /* 0x0000c005ff0c7984 */ /* 0x000e620008000a00 */
[----:B------:R-:W-:Y:S02]  /*1810*/  SHF.L.U32 R7, R7, 0x10, RZ ;  /* 0x0000001007077819 */ /* 0x000fe400000006ff */
[----:B------:R-:W-:Y:S02]  /*1820*/  SHF.L.U32 R9, R9, 0x10, RZ ;  /* 0x0000001009097819 */ /* 0x000fe400000006ff */
[----:B0-----:R-:W-:Y:S02]  /*1830*/  SHF.L.U32 R5, R17, 0x10, RZ ;  /* 0x0000001011057819 */ /* 0x001fe400000006ff */
[----:B------:R-:W-:Y:S01]  /*1840*/  SHF.L.U32 R17, R16, 0x10, RZ ;  /* 0x0000001010117819 */ /* 0x000fe200000006ff */
[----:B-1----:R-:W-:-:S04]  /*1850*/  FMUL.FTZ R12, R12, UR6 ;  /* 0x000000060c0c7c20 */ /* 0x002fc80008410000 */
[C---:B------:R-:W-:Y:S01]  /*1860*/  FMUL.FTZ R6, R12.reuse, R12 ;  /* 0x0000000c0c067220 */ /* 0x040fe20000410000 */
[----:B------:R-:W-:Y:S01]  /*1870*/  FADD.FTZ R5, R5, -R12 ;  /* 0x8000000c05057221 */ /* 0x000fe20000010000 */
[C---:B------:R-:W-:Y:S01]  /*1880*/  FADD.FTZ R7, -R12.reuse, R7 ;  /* 0x000000070c077221 */ /* 0x040fe20000010100 */
[----:B------:R-:W-:Y:S01]  /*1890*/  FADD.FTZ R9, -R12, R9 ;  /* 0x000000090c097221 */ /* 0x000fe20000010100 */
[----:B------:R-:W-:Y:S01]  /*18a0*/  FFMA.FTZ R13, R13, UR6, -R6 ;  /* 0x000000060d0d7c23 */ /* 0x000fe20008010806 */
[----:B------:R-:W-:-:S04]  /*18b0*/  FADD.FTZ R17, R17, -R12 ;  /* 0x8000000c11117221 */ /* 0x000fc80000010000 */
[----:B------:R-:W-:-:S13]  /*18c0*/  FSETP.GTU.FTZ.AND P1, PT, R13, RZ, PT ;  /* 0x000000ff0d00720b */ /* 0x000fda0003f3c000 */
[----:B------:R-:W0:Y:S02]  /*18d0*/  @P1 LDC R6, c[0x0][0x238] ;  /* 0x00008e00ff061b82 */ /* 0x000e240000000800 */
[----:B0-----:R-:W-:Y:S01]  /*18e0*/  @P1 FADD.FTZ R13, R13, R6 ;  /* 0x000000060d0d1221 */ /* 0x001fe20000010000 */
[----:B------:R-:W-:-:S06]  /*18f0*/  MOV R6, 0x3f800000 ;  /* 0x3f80000000067802 */ /* 0x000fcc0000000f00 */
[----:B------:R-:W0:Y:S01]  /*1900*/  @P1 MUFU.RSQ R6, R13 ;  /* 0x0000000d00061308 */ /* 0x000e220000001400 */
[----:B------:R-:W-:Y:S01]  /*1910*/  ISETP.NE.AND P1, PT, RZ, UR10, PT ;  /* 0x0000000aff007c0c */ /* 0x000fe2000bf25270 */
[-C--:B0-----:R-:W-:Y:S01]  /*1920*/  FMUL.FTZ R7, R7, R6.reuse ;  /* 0x0000000607077220 */ /* 0x081fe20000410000 */
[-C--:B------:R-:W-:Y:S01]  /*1930*/  FMUL.FTZ R9, R9, R6.reuse ;  /* 0x0000000609097220 */ /* 0x080fe20000410000 */
[-C--:B------:R-:W-:Y:S01]  /*1940*/  FMUL.FTZ R4, R5, R6.reuse ;  /* 0x0000000605047220 */ /* 0x080fe20000410000 */
[----:B------:R-:W-:Y:S01]  /*1950*/  FMUL.FTZ R6, R17, R6 ;  /* 0x0000000611067220 */ /* 0x000fe20000410000 */
[----:B--2---:R-:W-:Y:S02]  /*1960*/  SHF.L.U32 R11, R3, 0x10, RZ ;  /* 0x00000010030b7819 */ /* 0x004fe400000006ff */
[----:B----4-:R-:W-:Y:S02]  /*1970*/  SHF.L.U32 R14, R14, 0x10, RZ ;  /* 0x000000100e0e7819 */ /* 0x010fe400000006ff */
[----:B-----5:R-:W-:-:S02]  /*1980*/  SHF.L.U32 R15, R15, 0x10, RZ ;  /* 0x000000100f0f7819 */ /* 0x020fc400000006ff */
[----:B------:R-:W-:-:S03]  /*1990*/  SHF.L.U32 R25, R25, 0x10, RZ ;  /* 0x0000001019197819 */ /* 0x000fc600000006ff */
[C-C-:B------:R-:W-:Y:S01]  /*19a0*/  FFMA.FTZ R3, R11.reuse, R6, R15.reuse ;  /* 0x000000060b037223 */ /* 0x140fe2000001000f */
[----:B------:R-:W-:Y:S01]  /*19b0*/  FFMA.FTZ R11, R11, R4, R15 ;  /* 0x000000040b0b7223 */ /* 0x000fe2000001000f */
[C-C-:B------:R-:W-:Y:S01]  /*19c0*/  FFMA.FTZ R8, R14.reuse, R9, R25.reuse ;  /* 0x000000090e087223 */ /* 0x140fe20000010019 */
[----:B------:R-:W-:Y:S01]  /*19d0*/  FFMA.FTZ R10, R14, R7, R25 ;  /* 0x000000070e0a7223 */ /* 0x000fe20000010019 */
[----:B------:R-:W-:Y:S01]  /*19e0*/  IADD3 R9, R22, 0x20, RZ ;  /* 0x0000002016097810 */ /* 0x000fe20007ffe0ff */
        /* <DEDUP_REMOVED lines=11> */
.L_x_2160:
        /* <DEDUP_REMOVED lines=15> */
.L_x_2162:
[----:B------:R-:W-:Y:S05]  /*1b90*/  BSYNC B0 ;  /* 0x0000000000007941 */ /* 0x000fea0003800000 */
.L_x_2161:
        /* <DEDUP_REMOVED lines=11> */
.L_x_2163:
        /* <DEDUP_REMOVED lines=19> */
.L_x_2165:
[----:B------:R-:W-:Y:S05]  /*1d80*/  BSYNC B0 ;  /* 0x0000000000007941 */ /* 0x000fea0003800000 */
.L_x_2164:
[----:B------:R-:W1:Y:S01]  /*1d90*/  LDC R4, c[0x0][0x10] ;  /* 0x00000400ff047b82 */ /* 0x000e620000000800 */
[----:B------:R-:W-:Y:S02]  /*1da0*/  IADD3 R18, R18, 0x1, RZ ;  /* 0x0000000112127810 */ /* 0x000fe40007ffe0ff */
[----:B-1----:R-:W-:-:S04]  /*1db0*/  IADD3 R23, R4, R23, RZ ;  /* 0x0000001704177210 */ /* 0x002fc80007ffe0ff */
[----:B------:R-:W-:-:S13]  /*1dc0*/  ISETP.GE.AND P1, PT, R23, UR4, PT ;  /* 0x0000000417007c0c */ /* 0x000fda000bf26270 */
[----:B------:R-:W-:Y:S05]  /*1dd0*/  @!P1 BRA `(.L_x_2166) ;  /* 0xffffffe400049947 */ /* 0x000fea000383ffff */
[----:B------:R-:W-:Y:S05]  /*1de0*/  EXIT ;  /* 0x000000000000794d */ /* 0x000fea0003800000 */
.L_x_2167:
        /* <DEDUP_REMOVED lines=9> */
.L_x_3264:


//--------------------- .text._Z35group_norm_nhwc_fwd_one_pass_kernelI11Bf16IOBf16WLi128ELi40ELi640EEv26Group_norm_nhwc_fwd_params --------------------------
	.section	.text._Z35group_norm_nhwc_fwd_one_pass_kernelI11Bf16IOBf16WLi128ELi40ELi640EEv26Group_norm_nhwc_fwd_params,"ax",@progbits
	.align	128
        .global         _Z35group_norm_nhwc_fwd_one_pass_kernelI11Bf16IOBf16WLi128ELi40ELi640EEv26Group_norm_nhwc_fwd_params
        .type           _Z35group_norm_nhwc_fwd_one_pass_kernelI11Bf16IOBf16WLi128ELi40ELi640EEv26Group_norm_nhwc_fwd_params,@function
        .size           _Z35group_norm_nhwc_fwd_one_pass_kernelI11Bf16IOBf16WLi128ELi40ELi640EEv26Group_norm_nhwc_fwd_params,(.L_x_3265 - _Z35group_norm_nhwc_fwd_one_pass_kernelI11Bf16IOBf16WLi128ELi40ELi640EEv26Group_norm_nhwc_fwd_params)
        .other          _Z35group_norm_nhwc_fwd_one_pass_kernelI11Bf16IOBf16WLi128ELi40ELi640EEv26Group_norm_nhwc_fwd_params,@"STO_CUDA_ENTRY STV_DEFAULT"
_Z35group_norm_nhwc_fwd_one_pass_kernelI11Bf16IOBf16WLi128ELi40ELi640EEv26Group_norm_nhwc_fwd_params:
.text._Z35group_norm_nhwc_fwd_one_pass_kernelI11Bf16IOBf16WLi128ELi40ELi640EEv26Group_norm_nhwc_fwd_params:
        /* <DEDUP_REMOVED lines=34> */
.L_x_2189:
        /* <DEDUP_REMOVED lines=211> */
.L_x_2169:
[----:B------:R-:W-:Y:S05]  /*0f50*/  BSYNC B0 ;  /* 0x0000000000007941 */ /* 0x000fea0003800000 */
.L_x_2168:
        /* <DEDUP_REMOVED lines=32> */
.L_x_2172:
[----:B-1----:R-:W2:Y:S04]  /*1160*/  LDG.E.STRONG.GPU R10, desc[UR8][R8.64] ;  /* 0x00000008080a7981 */ /* 0x002ea8000c1ef900 */
[----:B--2---:R-:W-:Y:S01]  /*1170*/  CCTL.IVALL ;  /* 0x00000000ff00798f */ /* 0x004fe20002000000 */
[----:B------:R-:W-:Y:S05]  /*1180*/  YIELD ;  /* 0x0000000000007946 */ /* 0x000fea0003800000 */
[----:B------:R-:W-:-:S13]  /*1190*/  ISETP.NE.AND P1, PT, R10, R15, PT ;  /* 0x0000000f0a00720c */ /* 0x000fda0003f25270 */
[----:B------:R-:W-:Y:S05]  /*11a0*/  @P1 BRA `(.L_x_2172) ;  /* 0xfffffffc00ec1947 */ /* 0x000fea000383ffff */
.L_x_2171:
        /* <DEDUP_REMOVED lines=11> */
.L_x_2174:
        /* <DEDUP_REMOVED lines=63> */
.L_x_2173:
        /* <DEDUP_REMOVED lines=19> */
.L_x_2176:
[----:B------:R-:W-:Y:S05]  /*1780*/  BSYNC B0 ;  /* 0x0000000000007941 */ /* 0x000fea0003800000 */
.L_x_2175:
        /* <DEDUP_REMOVED lines=32> */
.L_x_2170:
        /* <DEDUP_REMOVED lines=22> */
[----:B------:R-:W3:Y:S04]  /*1af0*/  LDG.E.U16 R2, desc[UR8][R22.64+0x2] ;  /* 0x0000020816027981 */ /* 0x000ee8000c1e1500 */
[----:B------:R4:W5:Y:S04]  /*1b00*/  LDG.E.U16 R25, desc[UR8][R14.64] ;  /* 0x000000080e197981 */ /* 0x000968000c1e1500 */
[----:B------:R4:W5:Y:S01]  /*1b10*/  LDG.E.U16 R26, desc[UR8][R22.64] ;  /* 0x00000008161a7981 */ /* 0x000962000c1e1500 */
[----:B-1----:R-:W-:-:S02]  /*1b20*/  SHF.L.U32 R17, R0, 0x10, RZ ;  /* 0x0000001000117819 */ /* 0x002fc400000006ff */
[----:B------:R-:W-:Y:S01]  /*1b30*/  SHF.L.U32 R9, R31, 0x10, RZ ;  /* 0x000000101f097819 */ /* 0x000fe200000006ff */
[----:B------:R-:W1:Y:S01]  /*1b40*/  LDS.64 R10, [UR5+0xc0] ;  /* 0x0000c005ff0a7984 */ /* 0x000e620008000a00 */
[----:B------:R-:W-:Y:S02]  /*1b50*/  SHF.L.U32 R27, R30, 0x10, RZ ;  /* 0x000000101e1b7819 */ /* 0x000fe400000006ff */
[----:B------:R-:W-:Y:S02]  /*1b60*/  SHF.L.U32 R21, R21, 0x10, RZ ;  /* 0x0000001015157819 */ /* 0x000fe400000006ff */
[----:B0-----:R-:W-:Y:S02]  /*1b70*/  SHF.L.U32 R13, R20, 0x10, RZ ;  /* 0x00000010140d7819 */ /* 0x001fe400000006ff */
[----:B----4-:R-:W-:Y:S02]  /*1b80*/  SHF.L.U32 R15, R18, 0x10, RZ ;  /* 0x00000010120f7819 */ /* 0x010fe400000006ff */
[----:B------:R-:W-:-:S02]  /*1b90*/  SHF.L.U32 R31, R28, 0x10, RZ ;  /* 0x000000101c1f7819 */ /* 0x000fc400000006ff */
[----:B------:R-:W-:Y:S02]  /*1ba0*/  SHF.L.U32 R23, R19, 0x10, RZ ;  /* 0x0000001013177819 */ /* 0x000fe400000006ff */
[----:B------:R-:W-:Y:S02]  /*1bb0*/  ISETP.NE.AND P4, PT, RZ, UR10, PT ;  /* 0x0000000aff007c0c */ /* 0x000fe4000bf85270 */
[----:B------:R-:W-:Y:S02]  /*1bc0*/  ISETP.GE.U32.AND P2, PT, R36, UR12, PT ;  /* 0x0000000c24007c0c */ /* 0x000fe4000bf46070 */
[----:B------:R-:W-:Y:S02]  /*1bd0*/  ISETP.GE.U32.AND P3, PT, R35, UR12, PT ;  /* 0x0000000c23007c0c */ /* 0x000fe4000bf66070 */
[----:B------:R-:W-:Y:S02]  /*1be0*/  ISETP.GE.AND.EX P2, PT, R7, UR13, PT, P2 ;  /* 0x0000000d07007c0c */ /* 0x000fe4000bf46320 */
[----:B------:R-:W-:-:S02]  /*1bf0*/  ISETP.GE.AND.EX P3, PT, R5, UR13, PT, P3 ;  /* 0x0000000d05007c0c */ /* 0x000fc4000bf66330 */
[C---:B------:R-:W-:Y:S02]  /*1c00*/  ISETP.GT.U32.OR P2, PT, R6.reuse, 0x27f, P2 ;  /* 0x0000027f0600780c */ /* 0x040fe40001744470 */
[----:B------:R-:W-:Y:S01]  /*1c10*/  ISETP.GT.U32.OR P3, PT, R6, 0x27f, P3 ;  /* 0x0000027f0600780c */ /* 0x000fe20001f64470 */
[----:B-1----:R-:W-:-:S04]  /*1c20*/  FMUL.FTZ R10, R10, UR6 ;  /* 0x000000060a0a7c20 */ /* 0x002fc80008410000 */
[C---:B------:R-:W-:Y:S01]  /*1c30*/  FMUL.FTZ R44, R10.reuse, R10 ;  /* 0x0000000a0a2c7220 */ /* 0x040fe20000410000 */
[----:B------:R-:W-:Y:S01]  /*1c40*/  FADD.FTZ R9, R9, -R10 ;  /* 0x8000000a09097221 */ /* 0x000fe20000010000 */
[C---:B------:R-:W-:Y:S01]  /*1c50*/  FADD.FTZ R21, -R10.reuse, R21 ;  /* 0x000000150a157221 */ /* 0x040fe20000010100 */
[C---:B------:R-:W-:Y:S01]  /*1c60*/  FADD.FTZ R13, -R10.reuse, R13 ;  /* 0x0000000d0a0d7221 */ /* 0x040fe20000010100 */
[----:B------:R-:W-:Y:S01]  /*1c70*/  FFMA.FTZ R11, R11, UR6, -R44 ;  /* 0x000000060b0b7c23 */ /* 0x000fe2000801082c */
[C---:B------:R-:W-:Y:S01]  /*1c80*/  FADD.FTZ R19, -R10.reuse, R15 ;  /* 0x0000000f0a137221 */ /* 0x040fe20000010100 */
[----:B------:R-:W-:-:S03]  /*1c90*/  FADD.FTZ R23, -R10, R23 ;  /* 0x000000170a177221 */ /* 0x000fc60000010100 */
[----:B------:R-:W-:-:S13]  /*1ca0*/  FSETP.GTU.FTZ.AND P1, PT, R11, RZ, PT ;  /* 0x000000ff0b00720b */ /* 0x000fda0003f3c000 */
[----:B------:R-:W0:Y:S02]  /*1cb0*/  @P1 LDC R8, c[0x0][0x238] ;  /* 0x00008e00ff081b82 */ /* 0x000e240000000800 */
[----:B0-----:R-:W-:Y:S01]  /*1cc0*/  @P1 FADD.FTZ R11, R11, R8 ;  /* 0x000000080b0b1221 */ /* 0x001fe20000010000 */
[----:B------:R-:W-:-:S06]  /*1cd0*/  MOV R8, 0x3f800000 ;  /* 0x3f80000000087802 */ /* 0x000fcc0000000f00 */
[----:B------:R0:W1:Y:S01]  /*1ce0*/  @P1 MUFU.RSQ R8, R11 ;  /* 0x0000000b00081308 */ /* 0x0000620000001400 */
[----:B------:R-:W-:-:S04]  /*1cf0*/  ISETP.GE.U32.AND P1, PT, R34, UR12, PT ;  /* 0x0000000c22007c0c */ /* 0x000fc8000bf26070 */
[----:B------:R-:W-:Y:S01]  /*1d00*/  ISETP.GE.AND.EX P1, PT, R3, UR13, PT, P1 ;  /* 0x0000000d03007c0c */ /* 0x000fe2000bf26310 */
[--C-:B0-----:R-:W-:Y:S01]  /*1d10*/  FADD.FTZ R11, R17, -R10.reuse ;  /* 0x8000000a110b7221 */ /* 0x101fe20000010000 */
[--C-:B------:R-:W-:Y:S01]  /*1d20*/  FADD.FTZ R17, R27, -R10.reuse ;  /* 0x8000000a1b117221 */ /* 0x100fe20000010000 */
[----:B------:R-:W-:Y:S01]  /*1d30*/  FADD.FTZ R27, R31, -R10 ;  /* 0x8000000a1f1b7221 */ /* 0x000fe20000010000 */
[----:B------:R-:W-:Y:S01]  /*1d40*/  ISETP.GT.U32.OR P1, PT, R6, 0x27f, P1 ;  /* 0x0000027f0600780c */ /* 0x000fe20000f24470 */
[-C--:B-1----:R-:W-:Y:S01]  /*1d50*/  FMUL.FTZ R9, R9, R8.reuse ;  /* 0x0000000809097220 */ /* 0x082fe20000410000 */
[-C--:B------:R-:W-:Y:S01]  /*1d60*/  FMUL.FTZ R21, R21, R8.reuse ;  /* 0x0000000815157220 */ /* 0x080fe20000410000 */
[-C--:B------:R-:W-:Y:S01]  /*1d70*/  FMUL.FTZ R11, R11, R8.reuse ;  /* 0x000000080b0b7220 */ /* 0x080fe20000410000 */
[-C--:B------:R-:W-:Y:S01]  /*1d80*/  FMUL.FTZ R13, R13, R8.reuse ;  /* 0x000000080d0d7220 */ /* 0x080fe20000410000 */
[-C--:B------:R-:W-:Y:S01]  /*1d90*/  FMUL.FTZ R15, R17, R8.reuse ;  /* 0x00000008110f7220 */ /* 0x080fe20000410000 */
[-C--:B------:R-:W-:Y:S01]  /*1da0*/  FMUL.FTZ R19, R19, R8.reuse ;  /* 0x0000000813137220 */ /* 0x080fe20000410000 */
[-C--:B------:R-:W-:Y:S01]  /*1db0*/  FMUL.FTZ R27, R27, R8.reuse ;  /* 0x000000081b1b7220 */ /* 0x080fe20000410000 */
[----:B------:R-:W-:Y:S01]  /*1dc0*/  FMUL.FTZ R23, R23, R8 ;  /* 0x0000000817177220 */ /* 0x000fe20000410000 */
[----:B--2---:R-:W-:-:S02]  /*1dd0*/  SHF.L.U32 R24, R24, 0x10, RZ ;  /* 0x0000001018187819 */ /* 0x004fc400000006ff */
[----:B---3--:R-:W-:Y:S02]  /*1de0*/  SHF.L.U32 R0, R2, 0x10, RZ ;  /* 0x0000001002007819 */ /* 0x008fe400000006ff */
[----:B-----5:R-:W-:-:S03]  /*1df0*/  SHF.L.U32 R8, R25, 0x10, RZ ;  /* 0x0000001019087819 */ /* 0x020fc600000006ff */
[C-C-:B------:R-:W-:Y:S01]  /*1e00*/  FFMA.FTZ R14, R24.reuse, R21, R0.reuse ;  /* 0x00000015180e7223 */ /* 0x140fe20000010000 */
[C-C-:B------:R-:W-:Y:S01]  /*1e10*/  FFMA.FTZ R12, R24.reuse, R13, R0.reuse ;  /* 0x0000000d180c7223 */ /* 0x140fe20000010000 */
[--C-:B------:R-:W-:Y:S01]  /*1e20*/  FFMA.FTZ R2, R24, R19, R0.reuse ;  /* 0x0000001318027223 */ /* 0x100fe20000010000 */
[----:B------:R-:W-:Y:S01]  /*1e30*/  SHF.L.U32 R26, R26, 0x10, RZ ;  /* 0x000000101a1a7819 */ /* 0x000fe200000006ff */
[----:B------:R-:W-:-:S04]  /*1e40*/  FFMA.FTZ R0, R24, R23, R0 ;  /* 0x0000001718007223 */ /* 0x000fc80000010000 */
        /* <DEDUP_REMOVED lines=15> */
.L_x_2177:
        /* <DEDUP_REMOVED lines=14> */
.L_x_2179:
[----:B------:R-:W-:Y:S05]  /*2020*/  BSYNC B0 ;  /* 0x0000000000007941 */ /* 0x000fea0003800000 */
.L_x_2178:
        /* <DEDUP_REMOVED lines=11> */
.L_x_2180:
        /* <DEDUP_REMOVED lines=14> */
.L_x_2182:
[----:B------:R-:W-:Y:S05]  /*21c0*/  BSYNC B0 ;  /* 0x0000000000007941 */ /* 0x000fea0003800000 */
.L_x_2181:
[----:B------:R-:W-:Y:S05]  /*21d0*/  @!P4 BRA `(.L_x_2183) ;  /* 0x000000000028c947 */ /* 0x000fea0003800000 */
[----:B------:R-:W-:Y:S01]  /*21e0*/  FMUL.FTZ R7, R15, -1.4426950216293334961 ;  /* 0xbfb8aa3b0f077820 */ /* 0x000fe20000410000 */
[----:B------:R-:W-:-:S05]  /*21f0*/  FMUL.FTZ R9, R2, -1.4426950216293334961 ;  /* 0xbfb8aa3b02097820 */ /* 0x000fca0000410000 */
[----:B------:R-:W2:Y:S08]  /*2200*/  MUFU.EX2 R7, R7 ;  /* 0x0000000700077308 */ /* 0x000eb00000000800 */
[----:B------:R-:W0:Y:S01]  /*2210*/  MUFU.EX2 R9, R9 ;  /* 0x0000000900097308 */ /* 0x000e220000000800 */
[----:B--2---:R-:W-:-:S07]  /*2220*/  FADD.FTZ R8, R7, 1 ;  /* 0x3f80000007087421 */ /* 0x004fce0000010000 */
[----:B------:R-:W2:Y:S01]  /*2230*/  MUFU.RCP R8, R8 ;  /* 0x0000000800087308 */ /* 0x000ea20000001000 */
[----:B01----:R-:W-:-:S07]  /*2240*/  FADD.FTZ R10, R9, 1 ;  /* 0x3f800000090a7421 */ /* 0x003fce0000010000 */
[----:B------:R-:W0:Y:S01]  /*2250*/  MUFU.RCP R11, R10 ;  /* 0x0000000a000b7308 */ /* 0x000e220000001000 */
[----:B--2---:R-:W-:Y:S01]  /*2260*/  FMUL.FTZ R15, R15, R8 ;  /* 0x000000080f0f7220 */ /* 0x004fe20000410000 */
[----:B0-----:R-:W-:-:S07]  /*2270*/  FMUL.FTZ R2, R2, R11 ;  /* 0x0000000b02027220 */ /* 0x001fce0000410000 */
.L_x_2183:
        /* <DEDUP_REMOVED lines=14> */
.L_x_2185:
[----:B------:R-:W-:Y:S05]  /*2360*/  BSYNC B0 ;  /* 0x0000000000007941 */ /* 0x000fea0003800000 */
.L_x_2184:
        /* <DEDUP_REMOVED lines=11> */
.L_x_2186:
        /* <DEDUP_REMOVED lines=13> */
.L_x_2188:
[----:B------:R-:W-:Y:S05]  /*24f0*/  BSYNC B0 ;  /* 0x0000000000007941 */ /* 0x000fea0003800000 */
.L_x_2187:
[----:B---3--:R-:W3:Y:S01]  /*2500*/  LDC R3, c[0x0][0x10] ;  /* 0x00000400ff037b82 */ /* 0x008ee20000000800 */
[----:B------:R-:W-:Y:S02]  /*2510*/  IADD3 R32, R32, 0x1, RZ ;  /* 0x0000000120207810 */ /* 0x000fe40007ffe0ff */
[----:B---3--:R-:W-:-:S04]  /*2520*/  IADD3 R38, R3, R38, RZ ;  /* 0x0000002603267210 */ /* 0x008fc80007ffe0ff */
[----:B------:R-:W-:-:S13]  /*2530*/  ISETP.GE.AND P1, PT, R38, UR4, PT ;  /* 0x0000000426007c0c */ /* 0x000fda000bf26270 */
[----:B------:R-:W-:Y:S05]  /*2540*/  @!P1 BRA `(.L_x_2189) ;  /* 0xffffffdc00349947 */ /* 0x000fea000383ffff */
[----:B------:R-:W-:Y:S05]  /*2550*/  EXIT ;  /* 0x000000000000794d */ /* 0x000fea0003800000 */
.L_x_2190:
        /* <DEDUP_REMOVED lines=10> */
.L_x_3265:


//--------------------- .text._Z35group_norm_nhwc_fwd_one_pass_kernelI11Bf16IOBf16WLi256ELi40ELi640EEv26Group_norm_nhwc_fwd_params --------------------------
	.section	.text._Z35group_norm_nhwc_fwd_one_pass_kernelI11Bf16IOBf16WLi256ELi40ELi640EEv26Group_norm_nhwc_fwd_params,"ax",@progbits
	.align	128
        .global         _Z35group_norm_nhwc_fwd_one_pass_kernelI11Bf16IOBf16WLi256ELi40ELi640EEv26Group_norm_nhwc_fwd_params
        .type           _Z35group_norm_nhwc_fwd_one_pass_kernelI11Bf16IOBf16WLi256ELi40ELi640EEv26Group_norm_nhwc_fwd_params,@function
        .size           _Z35group_norm_nhwc_fwd_one_pass_kernelI11Bf16IOBf16WLi256ELi40ELi640EEv26Group_norm_nhwc_fwd_params,(.L_x_3266 - _Z35group_norm_nhwc_fwd_one_pass_kernelI11Bf16IOBf16WLi256ELi40ELi640EEv26Group_norm_nhwc_fwd_params)
        .other          _Z35group_norm_nhwc_fwd_one_pass_kernelI11Bf16IOBf16WLi256ELi40ELi640EEv26Group_norm_nhwc_fwd_params,@"STO_CUDA_ENTRY STV_DEFAULT"
_Z35group_norm_nhwc_fwd_one_pass_kernelI11Bf16IOBf16WLi256ELi40ELi640EEv26Group_norm_nhwc_fwd_params:
.text._Z35group_norm_nhwc_fwd_one_pass_kernelI11Bf16IOBf16WLi256ELi40ELi640EEv26Group_norm_nhwc_fwd_params:
        /* <DEDUP_REMOVED lines=33> */
.L_x_2224:
[----:B012---:R-:W0:Y:S01]  /*0210*/  LDC R11, c[0x0][0x288] ;  /* 0x0000a200ff0b7b82 */ /* 0x007e220000000800 */
[----:B------:R-:W-:Y:S01]  /*0220*/  ULDC.64 UR14, c[0x0][0x278] ;  /* 0x00009e00000e7ab9 */ /* 0x000fe20000000a00 */
[----:B------:R-:W-:Y:S01]  /*0230*/  IADD3 R21, R33, 0x80, RZ ;  /* 0x0000008021157810 */ /* 0x000fe20007ffe0ff */
[----:B------:R-:W-:Y:S01]  /*0240*/  ULDC.64 UR12, c[0x0][0x280] ;  /* 0x0000a000000c7ab9 */ /* 0x000fe20000000a00 */
[----:B------:R-:W-:Y:S02]  /*0250*/  ISETP.GE.U32.AND P4, PT, R31, UR14, PT ;  /* 0x0000000e1f007c0c */ /* 0x000fe4000bf86070 */
[----:B------:R-:W-:Y:S02]  /*0260*/  SHF.R.S32.HI R23, RZ, 0x1f, R21 ;  /* 0x0000001fff177819 */ /* 0x000fe40000011415 */
[----:B---3--:R-:W1:Y:S01]  /*0270*/  @P0 LDC.64 R14, c[0x0][0x220] ;  /* 0x00008800ff0e0b82 */ /* 0x008e620000000a00 */
[----:B0-----:R-:W-:-:S04]  /*0280*/  IABS R5, R11 ;  /* 0x0000000b00057213 */ /* 0x001fc80000000000 */
        /* <DEDUP_REMOVED lines=302> */
.L_x_2192:
[----:B------:R-:W-:Y:S05]  /*1570*/  BSYNC B0 ;  /* 0x0000000000007941 */ /* 0x000fea0003800000 */
.L_x_2191:
        /* <DEDUP_REMOVED lines=17> */
[----:B--2---:R-:W-:-:S03]  /*1690*/  IADD3 R15, R15, R14, RZ ;  /* 0x0000000e0f0f7210 */ /* 0x004fc60007ffe0ff */
[----:B---3--:R-:W-:-:S04]  /*16a0*/  IMAD.WIDE R12, R21, 0x4, R12 ;  /* 0x00000004150c7825 */ /* 0x008fc800078e020c */
[----:B------:R-:W-:Y:S01]  /*16b0*/  IMAD R21, R22, UR7, R14 ;  /* 0x0000000716157c24 */ /* 0x000fe2000f8e020e */
[----:B------:R-:W-:Y:S01]  /*16c0*/  MOV R14, 0xffffffff ;  /* 0xffffffff000e7802 */ /* 0x000fe20000000f00 */
        /* <DEDUP_REMOVED lines=11> */
.L_x_2195:
[----:B-1----:R-:W2:Y:S04]  /*1780*/  LDG.E.STRONG.GPU R12, desc[UR8][R10.64] ;  /* 0x000000080a0c7981 */ /* 0x002ea8000c1ef900 */
[----:B--2---:R-:W-:Y:S01]  /*1790*/  CCTL.IVALL ;  /* 0x00000000ff00798f */ /* 0x004fe20002000000 */
[----:B------:R-:W-:Y:S05]  /*17a0*/  YIELD ;  /* 0x0000000000007946 */ /* 0x000fea0003800000 */
[----:B------:R-:W-:-:S13]  /*17b0*/  ISETP.NE.AND P1, PT, R12, R15, PT ;  /* 0x0000000f0c00720c */ /* 0x000fda0003f25270 */
[----:B------:R-:W-:Y:S05]  /*17c0*/  @P1 BRA `(.L_x_2195) ;  /* 0xfffffffc00ec1947 */ /* 0x000fea000383ffff */
.L_x_2194:
        /* <DEDUP_REMOVED lines=11> */
.L_x_2197:
        /* <DEDUP_REMOVED lines=63> */
.L_x_2196:
        /* <DEDUP_REMOVED lines=19> */
.L_x_2199:
[----:B------:R-:W-:Y:S05]  /*1da0*/  BSYNC B0 ;  /* 0x0000000000007941 */ /* 0x000fea0003800000 */
.L_x_2198:
        /* <DEDUP_REMOVED lines=16> */
[-C--:B--2---:R-:W-:Y:S02]  /*1eb0*/  @!P1 IMAD R21, R21, R39.reuse, R22 ;  /* 0x0000002715159224 */ /* 0x084fe400078e0216 */
        /* <DEDUP_REMOVED lines=15> */
.L_x_2193:
        /* <DEDUP_REMOVED lines=22> */
[----:B-1----:R-:W3:Y:S04]  /*2110*/  LDG.E.U16 R10, desc[UR8][R12.64] ;  /* 0x000000080c0a7981 */ /* 0x002ee8000c1e1500 */
[----:B0-----:R-:W0:Y:S04]  /*2120*/  LDS.64 R8, [UR5+0xc0] ;  /* 0x0000c005ff087984 */ /* 0x001e280008000a00 */
[----:B------:R-:W4:Y:S04]  /*2130*/  LDG.E.U16 R14, desc[UR8][R14.64+0x2] ;  /* 0x000002080e0e7981 */ /* 0x000f28000c1e1500 */
[----:B------:R1:W5:Y:S01]  /*2140*/  LDG.E.U16 R12, desc[UR8][R12.64+0x2] ;  /* 0x000002080c0c7981 */ /* 0x000362000c1e1500 */
[----:B0-----:R-:W-:-:S04]  /*2150*/  FMUL.FTZ R8, R8, UR6 ;  /* 0x0000000608087c20 */ /* 0x001fc80008410000 */
[----:B------:R-:W-:-:S04]  /*2160*/  FMUL.FTZ R22, R8, R8 ;  /* 0x0000000808167220 */ /* 0x000fc80000410000 */
[----:B------:R-:W-:-:S05]  /*2170*/  FFMA.FTZ R9, R9, UR6, -R22 ;  /* 0x0000000609097c23 */ /* 0x000fca0008010816 */
[----:B------:R-:W-:-:S13]  /*2180*/  FSETP.GTU.FTZ.AND P1, PT, R9, RZ, PT ;  /* 0x000000ff0900720b */ /* 0x000fda0003f3c000 */
[----:B------:R-:W0:Y:S01]  /*2190*/  @P1 LDC R20, c[0x0][0x238] ;  /* 0x00008e00ff141b82 */ /* 0x000e220000000800 */
[----:B-1----:R-:W-:Y:S02]  /*21a0*/  PRMT R13, R25, 0x7632, R13 ;  /* 0x00007632190d7816 */ /* 0x002fe4000000000d */
[----:B------:R-:W-:Y:S02]  /*21b0*/  PRMT R15, R36, 0x7632, R15 ;  /* 0x00007632240f7816 */ /* 0x000fe4000000000f */
[----:B------:R-:W-:Y:S02]  /*21c0*/  ISETP.NE.AND P6, PT, RZ, UR10, PT ;  /* 0x0000000aff007c0c */ /* 0x000fe4000bfc5270 */
[----:B------:R-:W-:Y:S02]  /*21d0*/  PRMT R21, R38, 0x7632, R21 ;  /* 0x0000763226157816 */ /* 0x000fe40000000015 */
[----:B------:R-:W-:Y:S01]  /*21e0*/  SHF.L.U32 R27, R27, 0x10, RZ ;  /* 0x000000101b1b7819 */ /* 0x000fe200000006ff */
[----:B0-----:R-:W-:Y:S01]  /*21f0*/  @P1 FADD.FTZ R11, R9, R20 ;  /* 0x00000014090b1221 */ /* 0x001fe20000010000 */
[----:B------:R-:W-:-:S06]  /*2200*/  MOV R9, 0x3f800000 ;  /* 0x3f80000000097802 */ /* 0x000fcc0000000f00 */
[----:B------:R0:W1:Y:S01]  /*2210*/  @P1 MUFU.RSQ R9, R11 ;  /* 0x0000000b00091308 */ /* 0x0000620000001400 */
[----:B------:R-:W-:Y:S02]  /*2220*/  PRMT R20, R37, 0x7632, R20 ;  /* 0x0000763225147816 */ /* 0x000fe40000000014 */
[----:B------:R-:W-:Y:S02]  /*2230*/  SHF.L.U32 R19, R19, 0x10, RZ ;  /* 0x0000001013137819 */ /* 0x000fe400000006ff */
[----:B------:R-:W-:Y:S02]  /*2240*/  SHF.L.U32 R0, R0, 0x10, RZ ;  /* 0x0000001000007819 */ /* 0x000fe400000006ff */
[----:B0-----:R-:W-:Y:S02]  /*2250*/  SHF.L.U32 R11, R13, 0x10, RZ ;  /* 0x000000100d0b7819 */ /* 0x001fe400000006ff */
[----:B------:R-:W-:Y:S02]  /*2260*/  SHF.L.U32 R13, R15, 0x10, RZ ;  /* 0x000000100f0d7819 */ /* 0x000fe400000006ff */
        /* <DEDUP_REMOVED lines=10> */
[----:B------:R-:W-:Y:S01]  /*2310*/  SHF.L.U32 R20, R21, 0x10, RZ ;  /* 0x0000001015147819 */ /* 0x000fe200000006ff */
[--C-:B------:R-:W-:Y:S01]  /*2320*/  FADD.FTZ R27, R27, -R8.reuse ;  /* 0x800000081b1b7221 */ /* 0x100fe20000010000 */
[----:B------:R-:W-:Y:S01]  /*2330*/  ISETP.GE.U32.AND P1, PT, R32, UR14, PT ;  /* 0x0000000e20007c0c */ /* 0x000fe2000bf26070 */
[----:B------:R-:W-:Y:S01]  /*2340*/  FADD.FTZ R19, -R8, R19 ;  /* 0x0000001308137221 */ /* 0x000fe20000010100 */
[----:B------:R-:W-:Y:S01]  /*2350*/  ISETP.GE.U32.AND P2, PT, R31, UR14, PT ;  /* 0x0000000e1f007c0c */ /* 0x000fe2000bf46070 */
[----:B------:R-:W-:Y:S01]  /*2360*/  FADD.FTZ R0, R0, -R8 ;  /* 0x8000000800007221 */ /* 0x000fe20000010000 */
[----:B------:R-:W-:Y:S01]  /*2370*/  FADD.FTZ R18, -R8, R18 ;  /* 0x0000001208127221 */ /* 0x000fe20000010100 */
[--C-:B------:R-:W-:Y:S01]  /*2380*/  FADD.FTZ R26, R26, -R8.reuse ;  /* 0x800000081a1a7221 */ /* 0x100fe20000010000 */
[----:B------:R-:W-:Y:S01]  /*2390*/  FADD.FTZ R17, -R8, R17 ;  /* 0x0000001108117221 */ /* 0x000fe20000010100 */
[----:B------:R-:W-:Y:S01]  /*23a0*/  FADD.FTZ R24, R24, -R8 ;  /* 0x8000000818187221 */ /* 0x000fe20000010000 */
[C---:B------:R-:W-:Y:S01]  /*23b0*/  FADD.FTZ R16, -R8.reuse, R16 ;  /* 0x0000001008107221 */ /* 0x040fe20000010100 */
[--C-:B------:R-:W-:Y:S01]  /*23c0*/  FADD.FTZ R25, R25, -R8.reuse ;  /* 0x8000000819197221 */ /* 0x100fe20000010000 */
[----:B------:R-:W-:Y:S01]  /*23d0*/  FADD.FTZ R11, -R8, R11 ;  /* 0x0000000b080b7221 */ /* 0x000fe20000010100 */
[--C-:B------:R-:W-:Y:S01]  /*23e0*/  FADD.FTZ R36, R36, -R8.reuse ;  /* 0x8000000824247221 */ /* 0x100fe20000010000 */
[C---:B------:R-:W-:Y:S01]  /*23f0*/  FADD.FTZ R13, -R8.reuse, R13 ;  /* 0x0000000d080d7221 */ /* 0x040fe20000010100 */
[--C-:B------:R-:W-:Y:S01]  /*2400*/  FADD.FTZ R37, R37, -R8.reuse ;  /* 0x8000000825257221 */ /* 0x100fe20000010000 */
[----:B------:R-:W-:Y:S01]  /*2410*/  FADD.FTZ R15, -R8, R15 ;  /* 0x0000000f080f7221 */ /* 0x000fe20000010100 */
[----:B------:R-:W-:Y:S01]  /*2420*/  FADD.FTZ R38, R38, -R8 ;  /* 0x8000000826267221 */ /* 0x000fe20000010000 */
[----:B------:R-:W-:Y:S01]  /*2430*/  FADD.FTZ R20, -R8, R20 ;  /* 0x0000001408147221 */ /* 0x000fe20000010100 */
[----:B------:R-:W-:Y:S01]  /*2440*/  ISETP.GE.AND.EX P1, PT, R5, UR15, PT, P1 ;  /* 0x0000000f05007c0c */ /* 0x000fe2000bf26310 */
[-C--:B-1----:R-:W-:Y:S01]  /*2450*/  FMUL.FTZ R27, R27, R9.reuse ;  /* 0x000000091b1b7220 */ /* 0x082fe20000410000 */
[----:B------:R-:W-:Y:S01]  /*2460*/  ISETP.GE.AND.EX P2, PT, R4, UR15, PT, P2 ;  /* 0x0000000f04007c0c */ /* 0x000fe2000bf46320 */
[-C--:B------:R-:W-:Y:S01]  /*2470*/  FMUL.FTZ R8, R19, R9.reuse ;  /* 0x0000000913087220 */ /* 0x080fe20000410000 */
[C---:B------:R-:W-:Y:S01]  /*2480*/  ISETP.GT.U32.OR P1, PT, R7.reuse, 0x27f, P1 ;  /* 0x0000027f0700780c */ /* 0x040fe20000f24470 */
[-C--:B------:R-:W-:Y:S01]  /*2490*/  FMUL.FTZ R0, R0, R9.reuse ;  /* 0x0000000900007220 */ /* 0x080fe20000410000 */
[----:B------:R-:W-:Y:S01]  /*24a0*/  ISETP.GT.U32.OR P2, PT, R7, 0x27f, P2 ;  /* 0x0000027f0700780c */ /* 0x000fe20001744470 */
        /* <DEDUP_REMOVED lines=15> */
[----:B----4-:R-:W-:Y:S02]  /*25a0*/  SHF.L.U32 R14, R14, 0x10, RZ ;  /* 0x000000100e0e7819 */ /* 0x010fe400000006ff */
[----:B-----5:R-:W-:Y:S01]  /*25b0*/  SHF.L.U32 R12, R12, 0x10, RZ ;  /* 0x000000100c0c7819 */ /* 0x020fe200000006ff */
[----:B------:R-:W-:-:S04]  /*25c0*/  FFMA.FTZ R27, R3, R27, R10 ;  /* 0x0000001b031b7223 */ /* 0x000fc8000001000a */
        /* <DEDUP_REMOVED lines=12> */
.L_x_2200:
        /* <DEDUP_REMOVED lines=14> */
.L_x_2202:
[----:B------:R-:W-:Y:S05]  /*2770*/  BSYNC B0 ;  /* 0x0000000000007941 */ /* 0x000fea0003800000 */
.L_x_2201:
        /* <DEDUP_REMOVED lines=13> */
.L_x_2203:
        /* <DEDUP_REMOVED lines=14> */
.L_x_2205:
[----:B------:R-:W-:Y:S05]  /*2930*/  BSYNC B0 ;  /* 0x0000000000007941 */ /* 0x000fea0003800000 */
.L_x_2204:
[----:B------:R-:W-:Y:S01]  /*2940*/  FFMA.FTZ R26, R3, R26, R10 ;  /* 0x0000001a031a7223 */ /* 0x000fe2000001000a */
[----:B------:R-:W-:Y:S01]  /*2950*/  FFMA.FTZ R19, R14, R19, R12 ;  /* 0x000000130e137223 */ /* 0x000fe2000001000c */
[----:B------:R-:W-:Y:S06]  /*2960*/  @!P6 BRA `(.L_x_2206) ;  /* 0x000000000028e947 */ /* 0x000fec0003800000 */
[----:B------:R-:W-:Y:S01]  /*2970*/  FMUL.FTZ R0, R26, -1.4426950216293334961 ;  /* 0xbfb8aa3b1a007820 */ /* 0x000fe20000410000 */
[----:B------:R-:W-:-:S05]  /*2980*/  FMUL.FTZ R8, R19, -1.4426950216293334961 ;  /* 0xbfb8aa3b13087820 */ /* 0x000fca0000410000 */
[----:B------:R-:W2:Y:S08]  /*2990*/  MUFU.EX2 R0, R0 ;  /* 0x0000000000007308 */ /* 0x000eb00000000800 */
[----:B------:R-:W3:Y:S01]  /*29a0*/  MUFU.EX2 R8, R8 ;  /* 0x0000000800087308 */ /* 0x000ee20000000800 */
[----:B--2---:R-:W-:-:S07]  /*29b0*/  FADD.FTZ R5, R0, 1 ;  /* 0x3f80000000057421 */ /* 0x004fce0000010000 */
[----:B------:R-:W2:Y:S01]  /*29c0*/  MUFU.RCP R5, R5 ;  /* 0x0000000500057308 */ /* 0x000ea20000001000 */
[----:B---3--:R-:W-:-:S07]  /*29d0*/  FADD.FTZ R9, R8, 1 ;  /* 0x3f80000008097421 */ /* 0x008fce0000010000 */
[----:B01----:R-:W0:Y:S01]  /*29e0*/  MUFU.RCP R16, R9 ;  /* 0x0000000900107308 */ /* 0x003e220000001000 */
[----:B--2---:R-:W-:Y:S01]  /*29f0*/  FMUL.FTZ R26, R26, R5 ;  /* 0x000000051a1a7220 */ /* 0x004fe20000410000 */
[----:B0-----:R-:W-:-:S07]  /*2a00*/  FMUL.FTZ R19, R19, R16 ;  /* 0x0000001013137220 */ /* 0x001fce0000410000 */
.L_x_2206:
        /* <DEDUP_REMOVED lines=14> */
.L_x_2208:
[----:B------:R-:W-:Y:S05]  /*2af0*/  BSYNC B0 ;  /* 0x0000000000007941 */ /* 0x000fea0003800000 */
.L_x_2207:
[----:B------:R-:W-:Y:S01]  /*2b00*/  IADD3 R18, R33, 0x80, RZ ;  /* 0x0000008021127810 */ /* 0x000fe20007ffe0ff */
[--C-:B------:R-:W-:Y:S01]  /*2b10*/  FFMA.FTZ R24, R3, R24, R10.reuse ;  /* 0x0000001803187223 */ /* 0x100fe2000001000a */
[----:B01----:R-:W-:Y:S01]  /*2b20*/  IADD3 R17, R33, 0xa0, RZ ;  /* 0x000000a021117810 */ /* 0x003fe20007ffe0ff */
[--C-:B------:R-:W-:Y:S01]  /*2b30*/  FFMA.FTZ R25, R3, R25, R10.reuse ;  /* 0x0000001903197223 */ /* 0x100fe2000001000a */
[----:B------:R-:W-:Y:S01]  /*2b40*/  IADD3 R16, R33, 0xc0, RZ ;  /* 0x000000c021107810 */ /* 0x000fe20007ffe0ff */
[--C-:B------:R-:W-:Y:S01]  /*2b50*/  FFMA.FTZ R36, R3, R36, R10.reuse ;  /* 0x0000002403247223 */ /* 0x100fe2000001000a */
[----:B--2---:R-:W-:Y:S01]  /*2b60*/  IADD3 R9, R33, 0xe0, RZ ;  /* 0x000000e021097810 */ /* 0x004fe20007ffe0ff */
[C-C-:B------:R-:W-:Y:S01]  /*2b70*/  FFMA.FTZ R37, R3.reuse, R37, R10.reuse ;  /* 0x0000002503257223 */ /* 0x140fe2000001000a */
        /* <DEDUP_REMOVED lines=36> */
.L_x_2209:
        /* <DEDUP_REMOVED lines=14> */
.L_x_2211:
[----:B------:R-:W-:Y:S05]  /*2ea0*/  BSYNC B0 ;  /* 0x0000000000007941 */ /* 0x000fea0003800000 */
.L_x_2210:
[----:B------:R-:W-:Y:S05]  /*2eb0*/  @!P6 BRA `(.L_x_2212) ;  /* 0x000000000028e947 */ /* 0x000fea0003800000 */
        /* <DEDUP_REMOVED lines=10> */
.L_x_2212:
[----:B------:R-:W-:Y:S04]  /*2f60*/  BSSY B0, `(.L_x_2213) ;  /* 0x000000e000007945 */ /* 0x000fe80003800000 */
[----:B------:R-:W-:Y:S05]  /*2f70*/  @P1 BRA `(.L_x_2214) ;  /* 0x0000000000301947 */ /* 0x000fea0003800000 */
[----:B------:R-:W-:Y:S01]  /*2f80*/  ULDC.64 UR12, c[0x0][0x270] ;  /* 0x00009c00000c7ab9 */ /* 0x000fe20000000a00 */
[----:B------:R-:W-:Y:S01]  /*2f90*/  MOV R2, R40 ;  /* 0x0000002800027202 */ /* 0x000fe20000000f00 */
[----:B0-----:R-:W-:Y:S01]  /*2fa0*/  IMAD R11, R8, UR12, RZ ;  /* 0x0000000c080b7c24 */ /* 0x001fe2000f8e02ff */
        /* <DEDUP_REMOVED lines=9> */
.L_x_2214:
[----:B------:R-:W-:Y:S05]  /*3040*/  BSYNC B0 ;  /* 0x0000000000007941 */ /* 0x000fea0003800000 */
.L_x_2213:
        /* <DEDUP_REMOVED lines=11> */
.L_x_2215:
        /* <DEDUP_REMOVED lines=10> */
[----:B01----:R-:W-:Y:S02]  /*31a0*/  LEA R10, P1, R2, UR12, 0x1 ;  /* 0x0000000c020a7c11 */ /* 0x003fe4000f8208ff */
[----:B------:R-:W-:-:S04]  /*31b0*/  IADD3 R17, R3, R17, RZ ;  /* 0x0000001103117210 */ /* 0x000fc80007ffe0ff */
[----:B------:R-:W-:-:S05]  /*31c0*/  LEA.HI.X R11, R2, UR13, R17, 0x1, P1 ;  /* 0x0000000d020b7c11 */ /* 0x000fca00088f0c11 */
[----:B------:R2:W-:Y:S02]  /*31d0*/  STG.E desc[UR8][R10.64], R13 ;  /* 0x0000000d0a007986 */ /* 0x0005e4000c101908 */
.L_x_2217:
[----:B------:R-:W-:Y:S05]  /*31e0*/  BSYNC B0 ;  /* 0x0000000000007941 */ /* 0x000fea0003800000 */
.L_x_2216:
[----:B------:R-:W-:Y:S05]  /*31f0*/  @!P6 BRA `(.L_x_2218) ;  /* 0x000000000028e947 */ /* 0x000fea0003800000 */
[----:B------:R-:W-:Y:S01]  /*3200*/  FMUL.FTZ R5, R15, -1.4426950216293334961 ;  /* 0xbfb8aa3b0f057820 */ /* 0x000fe20000410000 */
[----:B------:R-:W-:-:S05]  /*3210*/  FMUL.FTZ R2, R37, -1.4426950216293334961 ;  /* 0xbfb8aa3b25027820 */ /* 0x000fca0000410000 */
[----:B------:R-:W0:Y:S08]  /*3220*/  MUFU.EX2 R5, R5 ;  /* 0x0000000500057308 */ /* 0x000e300000000800 */
[----:B------:R-:W3:Y:S01]  /*3230*/  MUFU.EX2 R2, R2 ;  /* 0x0000000200027308 */ /* 0x000ee20000000800 */
[----:B012---:R-:W-:-:S07]  /*3240*/  FADD.FTZ R10, R5, 1 ;  /* 0x3f800000050a7421 */ /* 0x007fce0000010000 */
[----:B------:R-:W0:Y:S01]  /*3250*/  MUFU.RCP R10, R10 ;  /* 0x0000000a000a7308 */ /* 0x000e220000001000 */
[----:B---3--:R-:W-:-:S07]  /*3260*/  FADD.FTZ R3, R2, 1 ;  /* 0x3f80000002037421 */ /* 0x008fce0000010000 */
[----:B------:R-:W1:Y:S01]  /*3270*/  MUFU.RCP R8, R3 ;  /* 0x0000000300087308 */ /* 0x000e620000001000 */
[----:B0-----:R-:W-:Y:S01]  /*3280*/  FMUL.FTZ R15, R15, R10 ;  /* 0x0000000a0f0f7220 */ /* 0x001fe20000410000 */
[----:B-1----:R-:W-:-:S07]  /*3290*/  FMUL.FTZ R37, R37, R8 ;  /* 0x0000000825257220 */ /* 0x002fce0000410000 */
.L_x_2218:
        /* <DEDUP_REMOVED lines=14> */
.L_x_2220:
[----:B------:R-:W-:Y:S05]  /*3380*/  BSYNC B0 ;  /* 0x0000000000007941 */ /* 0x000fea0003800000 */
.L_x_2219:
[----:B------:R-:W-:Y:S05]  /*3390*/  @!P6 BRA `(.L_x_2221) ;  /* 0x000000000028e947 */ /* 0x000fea0003800000 */
[----:B------:R-:W-:Y:S01]  /*33a0*/  FMUL.FTZ R2, R38, -1.4426950216293334961 ;  /* 0xbfb8aa3b26027820 */ /* 0x000fe20000410000 */
[----:B---3--:R-:W-:-:S05]  /*33b0*/  FMUL.FTZ R4, R20, -1.4426950216293334961 ;  /* 0xbfb8aa3b14047820 */ /* 0x008fca0000410000 */
[----:B------:R-:W3:Y:S08]  /*33c0*/  MUFU.EX2 R2, R2 ;  /* 0x0000000200027308 */ /* 0x000ef00000000800 */
[----:B------:R-:W4:Y:S01]  /*33d0*/  MUFU.EX2 R4, R4 ;  /* 0x0000000400047308 */ /* 0x000f220000000800 */
[----:B---3--:R-:W-:-:S07]  /*33e0*/  FADD.FTZ R3, R2, 1 ;  /* 0x3f80000002037421 */ /* 0x008fce0000010000 */
[----:B------:R-:W3:Y:S01]  /*33f0*/  MUFU.RCP R3, R3 ;  /* 0x0000000300037308 */ /* 0x000ee20000001000 */
[----:B----4-:R-:W-:-:S07]  /*3400*/  FADD.FTZ R5, R4, 1 ;  /* 0x3f80000004057421 */ /* 0x010fce0000010000 */
[----:B------:R-:W4:Y:S01]  /*3410*/  MUFU.RCP R5, R5 ;  /* 0x0000000500057308 */ /* 0x000f220000001000 */
[----:B---3--:R-:W-:Y:S01]  /*3420*/  FMUL.FTZ R38, R38, R3 ;  /* 0x0000000326267220 */ /* 0x008fe20000410000 */
[----:B----4-:R-:W-:-:S07]  /*3430*/  FMUL.FTZ R20, R20, R5 ;  /* 0x0000000514147220 */ /* 0x010fce0000410000 */
.L_x_2221:
[----:B------:R-:W-:Y:S04]  /*3440*/  BSSY B0, `(.L_x_2222) ;  /* 0x000000d000007945 */ /* 0x000fe80003800000 */
[----:B------:R-:W-:Y:S05]  /*3450*/  @P4 BRA `(.L_x_2223) ;  /* 0x00000000002c4947 */ /* 0x000fea0003800000 */
[----:B------:R-:W-:Y:S01]  /*3460*/  ULDC.64 UR12, c[0x0][0x270] ;  /* 0x00009c00000c7ab9 */ /* 0x000fe20000000a00 */
[----:B------:R-:W-:Y:S01]  /*3470*/  MOV R41, R43 ;  /* 0x0000002b00297202 */ /* 0x000fe20000000f00 */
[----:B------:R-:W-:Y:S01]  /*3480*/  IMAD R0, R0, UR12, RZ ;  /* 0x0000000c00007c24 */ /* 0x000fe2000f8e02ff */
[----:B---3--:R-:W-:Y:S01]  /*3490*/  F2FP.BF16.F32.PACK_AB R5, R20, R38 ;  /* 0x000000261405723e */ /* 0x008fe200000010ff */
[----:B------:R-:W-:-:S04]  /*34a0*/  IMAD.WIDE.U32 R40, R9, UR12, R40 ;  /* 0x0000000c09287c25 */ /* 0x000fc8000f8e0028 */
[----:B------:R-:W-:Y:S01]  /*34b0*/  IMAD R9, R9, UR13, R0 ;  /* 0x0000000d09097c24 */ /* 0x000fe2000f8e0200 */
[----:B------:R-:W-:Y:S02]  /*34c0*/  ULDC.64 UR12, c[0x0][0x210] ;  /* 0x00008400000c7ab9 */ /* 0x000fe40000000a00 */
[----:B------:R-:W-:Y:S02]  /*34d0*/  LEA R2, P1, R40, UR12, 0x1 ;  /* 0x0000000c28027c11 */ /* 0x000fe4000f8208ff */
[----:B------:R-:W-:-:S04]  /*34e0*/  IADD3 R9, R41, R9, RZ ;  /* 0x0000000929097210 */ /* 0x000fc80007ffe0ff */
[----:B------:R-:W-:-:S05]  /*34f0*/  LEA.HI.X R3, R40, UR13, R9, 0x1, P1 ;  /* 0x0000000d28037c11 */ /* 0x000fca00088f0c09 */
[----:B------:R4:W-:Y:S02]  /*3500*/  STG.E desc[UR8][R2.64], R5 ;  /* 0x0000000502007986 */ /* 0x0009e4000c101908 */
.L_x_2223:
[----:B------:R-:W-:Y:S05]  /*3510*/  BSYNC B0 ;  /* 0x0000000000007941 */ /* 0x000fea0003800000 */
.L_x_2222:
[----:B----4-:R-:W4:Y:S01]  /*3520*/  LDC R3, c[0x0][0x10] ;  /* 0x00000400ff037b82 */ /* 0x010f220000000800 */
[----:B------:R-:W-:Y:S02]  /*3530*/  IADD3 R28, R28, 0x1, RZ ;  /* 0x000000011c1c7810 */ /* 0x000fe40007ffe0ff */
[----:B----4-:R-:W-:-:S04]  /*3540*/  IADD3 R34, R3, R34, RZ ;  /* 0x0000002203227210 */ /* 0x010fc80007ffe0ff */
[----:B------:R-:W-:-:S13]  /*3550*/  ISETP.GE.AND P1, PT, R34, UR4, PT ;  /* 0x0000000422007c0c */ /* 0x000fda000bf26270 */
[----:B------:R-:W-:Y:S05]  /*3560*/  @!P1 BRA `(.L_x_2224) ;  /* 0xffffffcc00289947 */ /* 0x000fea000383ffff */
[----:B------:R-:W-:Y:S05]  /*3570*/  EXIT ;  /* 0x000000000000794d */ /* 0x000fea0003800000 */
.L_x_2225:
        /* <DEDUP_REMOVED lines=16> */
.L_x_3266:


//--------------------- .text._Z35group_norm_nhwc_fwd_one_pass_kernelI11Bf16IOBf16WLi512ELi40ELi640EEv26Group_norm_nhwc_fwd_params --------------------------
	.section	.text._Z35group_norm_nhwc_fwd_one_pass_kernelI11Bf16IOBf16WLi512ELi40ELi640EEv26Group_norm_nhwc_fwd_params,"ax",@progbits
	.align	128
        .global         _Z35group_norm_nhwc_fwd_one_pass_kernelI11Bf16IOBf16WLi512ELi40ELi640EEv26Group_norm_nhwc_fwd_params
        .type           _Z35group_norm_nhwc_fwd_one_pass_kernelI11Bf16IOBf16WLi512ELi40ELi640EEv26Group_norm_nhwc_fwd_params,@function
        .size           _Z35group_norm_nhwc_fwd_one_pass_kernelI11Bf16IOBf16WLi512ELi40ELi640EEv26Group_norm_nhwc_fwd_params,(.L_x_3267 - _Z35group_norm_nhwc_fwd_one_pass_kernelI11Bf16IOBf16WLi512ELi40ELi640EEv26Group_norm_nhwc_fwd_params)
        .other          _Z35group_norm_nhwc_fwd_one_pass_kernelI11Bf16IOBf16WLi512ELi40ELi640EEv26Group_norm_nhwc_fwd_params,@"STO_CUDA_ENTRY STV_DEFAULT"
_Z35group_norm_nhwc_fwd_one_pass_kernelI11Bf16IOBf16WLi512ELi40ELi640EEv26Group_norm_nhwc_fwd_params:
.text._Z35group_norm_nhwc_fwd_one_pass_kernelI11Bf16IOBf16WLi512ELi40ELi640EEv26Group_norm_nhwc_fwd_params:
        /* <DEDUP_REMOVED lines=11> */
[----:B------:R-:W-:-:S05]  /*00b0*/  ULDC.U8 UR10, c[0x0][0x28c] ;  /* 0x0000a300000a7ab9 */ /* 0x000fca0000000000 */
[----:B------:R-:W1:Y:S08]  /*00c0*/  LDC R4, c[0x0][0x294] ;  /* 0x0000a500ff047b82 */ /* 0x000e700000000800 */
[----:B------:R-:W2:Y:S01]  /*00d0*/  S2UR UR6, SR_CgaCtaId ;  /* 0x00000000000679c3 */ /* 0x000ea20000008800 */
[----:B0-----:R-:W-:Y:S01]  /*00e0*/  IMAD.WIDE.U32 R2, R0, -0x33333333, RZ ;  /* 0xcccccccd00027825 */ /* 0x001fe200078e00ff */
[----:B------:R-:W-:-:S04]  /*00f0*/  SHF.R.S32.HI R7, RZ, 0x1f, R0 ;  /* 0x0000001fff077819 */ /* 0x000fc80000011400 */
[----:B------:R-:W-:Y:S02]  /*0100*/  SHF.R.U32.HI R67, RZ, 0x4, R3 ;  /* 0x00000004ff437819 */ /* 0x000fe40000011603 */
[----:B------:R-:W0:Y:S01]  /*0110*/  S2R R3, SR_LANEID ;  /* 0x0000000000037919 */ /* 0x000e220000000000 */
[----:B------:R-:W-:Y:S01]  /*0120*/  LEA.HI R7, R7, R0, RZ, 0x5 ;  /* 0x0000000007077211 */ /* 0x000fe200078f28ff */
[----:B--2---:R-:W-:Y:S01]  /*0130*/  ULEA UR5, UR6, UR5, 0x18 ;  /* 0x0000000506057291 */ /* 0x004fe2000f8ec03f */
[----:B-1----:R-:W-:Y:S01]  /*0140*/  IMAD R2, R4, UR7, R67 ;  /* 0x0000000704027c24 */ /* 0x002fe2000f8e0243 */
[----:B------:R-:W-:Y:S01]  /*0150*/  HFMA2.MMA R4, -RZ, RZ, 0, 0 ;  /* 0x00000000ff047435 */ /* 0x000fe200000001ff */
[----:B------:R-:W-:Y:S01]  /*0160*/  IMAD R67, R67, -0x14, R0 ;  /* 0xffffffec43437824 */ /* 0x000fe200078e0200 */
[----:B------:R-:W-:Y:S02]  /*0170*/  SHF.R.S32.HI R6, RZ, 0x5, R7 ;  /* 0x00000005ff067819 */ /* 0x000fe40000011407 */
[----:B------:R-:W-:-:S02]  /*0180*/  ISETP.GE.U32.AND P0, PT, R2, UR8, PT ;  /* 0x0000000802007c0c */ /* 0x000fc4000bf06070 */
[----:B------:R-:W-:Y:S02]  /*0190*/  SHF.R.S32.HI R5, RZ, 0x1f, R2 ;  /* 0x0000001fff057819 */ /* 0x000fe40000011402 */
[----:B------:R-:W-:Y:S02]  /*01a0*/  SHF.L.U32 R67, R67, 0x1, RZ ;  /* 0x0000000143437819 */ /* 0x000fe400000006ff */
[----:B------:R-:W-:Y:S01]  /*01b0*/  ISETP.GE.AND.EX P0, PT, R5, UR9, PT, P0 ;  /* 0x0000000905007c0c */ /* 0x000fe2000bf06300 */
[----:B------:R-:W-:Y:S01]  /*01c0*/  ULDC.64 UR8, c[0x0][0x208] ;  /* 0x0000820000087ab9 */ /* 0x000fe20000000a00 */
[----:B------:R-:W-:Y:S02]  /*01d0*/  LEA R6, R6, UR5, 0x3 ;  /* 0x0000000506067c11 */ /* 0x000fe4000f8e18ff */
[C---:B------:R-:W-:Y:S02]  /*01e0*/  IADD3 R7, R2.reuse, 0x20, RZ ;  /* 0x0000002002077810 */ /* 0x040fe40007ffe0ff */
[----:B------:R-:W-:-:S02]  /*01f0*/  IADD3 R8, R2, 0x40, RZ ;  /* 0x0000004002087810 */ /* 0x000fc40007ffe0ff */
[C---:B------:R-:W-:Y:S02]  /*0200*/  IADD3 R9, R2.reuse, 0x60, RZ ;  /* 0x0000006002097810 */ /* 0x040fe40007ffe0ff */
[C---:B------:R-:W-:Y:S02]  /*0210*/  IADD3 R10, R2.reuse, 0x80, RZ ;  /* 0x00000080020a7810 */ /* 0x040fe40007ffe0ff */
[C---:B------:R-:W-:Y:S02]  /*0220*/  IADD3 R11, R2.reuse, 0xa0, RZ ;  /* 0x000000a0020b7810 */ /* 0x040fe40007ffe0ff */
[C---:B------:R-:W-:Y:S02]  /*0230*/  IADD3 R12, R2.reuse, 0xc0, RZ ;  /* 0x000000c0020c7810 */ /* 0x040fe40007ffe0ff */
[C---:B------:R-:W-:Y:S02]  /*0240*/  IADD3 R13, R2.reuse, 0xe0, RZ ;  /* 0x000000e0020d7810 */ /* 0x040fe40007ffe0ff */
[----:B------:R-:W-:-:S02]  /*0250*/  IADD3 R14, R2, 0x100, RZ ;  /* 0x00000100020e7810 */ /* 0x000fc40007ffe0ff */
[----:B------:R-:W-:Y:S02]  /*0260*/  IADD3 R15, R2, 0x120, RZ ;  /* 0x00000120020f7810 */ /* 0x000fe40007ffe0ff */
[----:B------:R-:W-:Y:S02]  /*0270*/  ISETP.LT.U32.AND P0, PT, R0, 0x280, !P0 ;  /* 0x000002800000780c */ /* 0x000fe40004701070 */
[C---:B------:R-:W-:Y:S02]  /*0280*/  IADD3 R16, R2.reuse, 0x140, RZ ;  /* 0x0000014002107810 */ /* 0x040fe40007ffe0ff */
[C---:B------:R-:W-:Y:S02]  /*0290*/  IADD3 R17, R2.reuse, 0x160, RZ ;  /* 0x0000016002117810 */ /* 0x040fe40007ffe0ff */
[C---:B------:R-:W-:Y:S02]  /*02a0*/  IADD3 R18, R2.reuse, 0x180, RZ ;  /* 0x0000018002127810 */ /* 0x040fe40007ffe0ff */
[----:B------:R-:W-:-:S02]  /*02b0*/  IADD3 R19, R2, 0x1a0, RZ ;  /* 0x000001a002137810 */ /* 0x000fc40007ffe0ff */
[C---:B------:R-:W-:Y:S02]  /*02c0*/  IADD3 R40, R2.reuse, 0x1c0, RZ ;  /* 0x000001c002287810 */ /* 0x040fe40007ffe0ff */
[----:B0-----:R-:W-:-:S07]  /*02d0*/  IADD3 R41, R2, 0x1e0, RZ ;  /* 0x000001e002297810 */ /* 0x001fce0007ffe0ff */
.L_x_2283:
[----:B------:R-:W0:Y:S01]  /*02e0*/  LDC R27, c[0x0][0x288] ;  /* 0x0000a200ff1b7b82 */ /* 0x000e220000000800 */
[----:B------:R-:W-:Y:S01]  /*02f0*/  ULDC.64 UR14, c[0x0][0x278] ;  /* 0x00009e00000e7ab9 */ /* 0x000fe20000000a00 */
[----:B------:R-:W-:Y:S01]  /*0300*/  SHF.R.S32.HI R43, RZ, 0x1f, R7 ;  /* 0x0000001fff2b7819 */ /* 0x000fe20000011407 */
[----:B------:R-:W-:Y:S01]  /*0310*/  ULDC.64 UR12, c[0x0][0x280] ;  /* 0x0000a000000c7ab9 */ /* 0x000fe20000000a00 */
[----:B------:R-:W-:Y:S02]  /*0320*/  ISETP.GE.U32.AND P3, PT, R7, UR14, PT ;  /* 0x0000000e07007c0c */ /* 0x000fe4000bf66070 */
[----:B------:R-:W-:Y:S02]  /*0330*/  SHF.R.S32.HI R45, RZ, 0x1f, R8 ;  /* 0x0000001fff2d7819 */ /* 0x000fe40000011408 */
[----:B------:R-:W-:Y:S01]  /*0340*/  ISETP.GE.AND.EX P3, PT, R43, UR15, PT, P3 ;  /* 0x0000000f2b007c0c */ /* 0x000fe2000bf66330 */
[----:B-1----:R-:W1:Y:S01]  /*0350*/  @P0 LDC.64 R30, c[0x0][0x270] ;  /* 0x00009c00ff1e0b82 */ /* 0x002e620000000a00 */
[----:B------:R-:W-:-:S02]  /*0360*/  SHF.R.S32.HI R47, RZ, 0x1f, R9 ;  /* 0x0000001fff2f7819 */ /* 0x000fc40000011409 */
[C---:B------:R-:W-:Y:S02]  /*0370*/  ISETP.GT.U32.OR P3, PT, R0.reuse, 0x27f, P3 ;  /* 0x0000027f0000780c */ /* 0x040fe40001f64470 */
[----:B------:R-:W-:Y:S02]  /*0380*/  ISETP.GE.U32.AND P6, PT, R9, UR14, PT ;  /* 0x0000000e09007c0c */ /* 0x000fe4000bfc6070 */
[----:B------:R-:W-:Y:S01]  /*0390*/  SHF.R.S32.HI R49, RZ, 0x1f, R10 ;  /* 0x0000001fff317819 */ /* 0x000fe2000001140a */
[----:B--2---:R-:W2:Y:S01]  /*03a0*/  @P0 LDC.64 R32, c[0x0][0x220] ;  /* 0x00008800ff200b82 */ /* 0x004ea20000000a00 */
[----:B------:R-:W-:Y:S02]  /*03b0*/  ISETP.GE.AND.EX P6, PT, R47, UR15, PT, P6 ;  /* 0x0000000f2f007c0c */ /* 0x000fe4000bfc6360 */
[----:B------:R-:W-:Y:S02]  /*03c0*/  SHF.R.S32.HI R51, RZ, 0x1f, R11 ;  /* 0x0000001fff337819 */ /* 0x000fe4000001140b */
[----:B------:R-:W-:-:S02]  /*03d0*/  ISETP.GT.U32.OR P6, PT, R0, 0x27f, P6 ;  /* 0x0000027f0000780c */ /* 0x000fc400037c4470 */
[----:B0--34-:R-:W-:Y:S01]  /*03e0*/  IABS R23, R27 ;  /* 0x0000001b00177213 */ /* 0x019fe20000000000 */
[----:B------:R-:W0:Y:S01]  /*03f0*/  @!P3 LDC.64 R28, c[0x0][0x220] ;  /* 0x00008800ff1cbb82 */ /* 0x000e220000000a00 */
[----:B------:R-:W-:Y:S02]  /*0400*/  MOV R44, RZ ;  /* 0x000000ff002c7202 */ /* 0x000fe40000000f00 */
        /* <DEDUP_REMOVED lines=9> */
[----:B------:R-:W-:Y:S02]  /*04a0*/  LOP3.LUT R20, R58, R27, RZ, 0x3c, !PT ;  /* 0x0000001b3a147212 */ /* 0x000fe400078e3cff */
[----:B------:R-:W-:Y:S02]  /*04b0*/  SHF.R.S32.HI R25, RZ, 0x1f, R67 ;  /* 0x0000001fff197819 */ /* 0x000fe40000011443 */
[----:B------:R-:W-:Y:S01]  /*04c0*/  ISETP.GE.AND P4, PT, R20, RZ, PT ;  /* 0x000000ff1400720c */ /* 0x000fe20003f86270 */
[----:B------:R-:W-:-:S05]  /*04d0*/  IMAD.HI.U32 R21, R21, R24, RZ ;  /* 0x0000001815157227 */ /* 0x000fca00078e00ff */
[----:B------:R-:W-:-:S05]  /*04e0*/  IADD3 R22, -R21, RZ, RZ ;  /* 0x000000ff15167210 */ /* 0x000fca0007ffe1ff */
[----:B------:R-:W-:-:S05]  /*04f0*/  IMAD R22, R23, R22, R24 ;  /* 0x0000001617167224 */ /* 0x000fca00078e0218 */
[----:B------:R-:W-:-:S13]  /*0500*/  ISETP.GT.U32.AND P2, PT, R23, R22, PT ;  /* 0x000000161700720c */ /* 0x000fda0003f44070 */
[-C--:B------:R-:W-:Y:S02]  /*0510*/  @!P2 IADD3 R22, R22, -R23.reuse, RZ ;  /* 0x800000171616a210 */ /* 0x080fe40007ffe0ff */
[----:B------:R-:W-:Y:S02]  /*0520*/  @!P2 IADD3 R21, R21, 0x1, RZ ;  /* 0x000000011515a810 */ /* 0x000fe40007ffe0ff */
[----:B------:R-:W-:Y:S02]  /*0530*/  ISETP.GE.U32.AND P1, PT, R22, R23, PT ;  /* 0x000000171600720c */ /* 0x000fe40003f26070 */
[----:B------:R-:W-:-:S11]  /*0540*/  ISETP.NE.AND P2, PT, R27, RZ, PT ;  /* 0x000000ff1b00720c */ /* 0x000fd60003f45270 */
[----:B------:R-:W-:Y:S02]  /*0550*/  @P1 IADD3 R21, R21, 0x1, RZ ;  /* 0x0000000115151810 */ /* 0x000fe40007ffe0ff */
[----:B------:R-:W-:-:S03]  /*0560*/  ISETP.GE.U32.AND P1, PT, R8, UR14, PT ;  /* 0x0000000e08007c0c */ /* 0x000fc6000bf26070 */
[----:B------:R-:W-:Y:S01]  /*0570*/  IMAD.MOV.U32 R23, RZ, RZ, R21 ;  /* 0x000000ffff177224 */ /* 0x000fe200078e0015 */
[----:B------:R-:W-:-:S04]  /*0580*/  ISETP.GE.AND.EX P1, PT, R45, UR15, PT, P1 ;  /* 0x0000000f2d007c0c */ /* 0x000fc8000bf26310 */
[----:B------:R-:W-:Y:S02]  /*0590*/  @!P4 IADD3 R23, -R23, RZ, RZ ;  /* 0x000000ff1717c210 */ /* 0x000fe40007ffe1ff */
[----:B------:R-:W-:Y:S02]  /*05a0*/  @!P2 LOP3.LUT R23, RZ, R27, RZ, 0x33, !PT ;  /* 0x0000001bff17a212 */ /* 0x000fe400078e33ff */
[----:B------:R-:W-:Y:S02]  /*05b0*/  ISETP.GT.U32.OR P1, PT, R0, 0x27f, P1 ;  /* 0x0000027f0000780c */ /* 0x000fe40000f24470 */
[----:B------:R-:W-:Y:S02]  /*05c0*/  IADD3 R21, -R23, RZ, RZ ;  /* 0x000000ff17157210 */ /* 0x000fe40007ffe1ff */
[----:B------:R-:W-:-:S03]  /*05d0*/  SHF.R.S32.HI R22, RZ, 0x1f, R23 ;  /* 0x0000001fff167819 */ /* 0x000fc60000011417 */
[----:B------:R-:W-:Y:S02]  /*05e0*/  IMAD R42, R27, R21, R58 ;  /* 0x000000151b2a7224 */ /* 0x000fe400078e023a */
[----:B------:R-:W3:Y:S01]  /*05f0*/  @!P3 LDC.64 R20, c[0x0][0x270] ;  /* 0x00009c00ff14bb82 */ /* 0x000ee20000000a00 */
[----:B------:R-:W-:Y:S02]  /*0600*/  IMAD R22, R22, UR12, RZ ;  /* 0x0000000c16167c24 */ /* 0x000fe4000f8e02ff */
[----:B------:R-:W-:Y:S02]  /*0610*/  IMAD R42, R42, 0x28, RZ ;  /* 0x000000282a2a7824 */ /* 0x000fe400078e02ff */
[----:B------:R-:W-:Y:S02]  /*0620*/  IMAD R89, R23, UR13, R22 ;  /* 0x0000000d17597c24 */ /* 0x000fe4000f8e0216 */
[----:B-1----:R-:W-:Y:S01]  /*0630*/  @P0 IMAD R22, R5, R30, RZ ;  /* 0x0000001e05160224 */ /* 0x002fe200078e02ff */
[----:B------:R-:W-:Y:S01]  /*0640*/  IADD3 R86, P2, R67, R42, RZ ;  /* 0x0000002a43567210 */ /* 0x000fe20007f5e0ff */
[----:B------:R-:W1:Y:S03]  /*0650*/  @!P1 LDC.64 R26, c[0x0][0x270] ;  /* 0x00009c00ff1a9b82 */ /* 0x000e660000000a00 */
[----:B------:R-:W-:Y:S01]  /*0660*/  LEA.HI.X.SX32 R87, R42, R25, 0x1, P2 ;  /* 0x000000192a577211 */ /* 0x000fe200010f0eff */
[----:B------:R-:W-:Y:S01]  /*0670*/  @P0 IMAD R25, R2, R31, R22 ;  /* 0x0000001f02190224 */ /* 0x000fe200078e0216 */
[----:B------:R-:W-:Y:S01]  /*0680*/  ISETP.GE.U32.AND P2, PT, R10, UR14, PT ;  /* 0x0000000e0a007c0c */ /* 0x000fe2000bf46070 */
[----:B------:R-:W-:-:S03]  /*0690*/  IMAD.WIDE.U32 R86, R23, UR12, R86 ;  /* 0x0000000c17567c25 */ /* 0x000fc6000f8e0056 */
[----:B------:R-:W-:Y:S02]  /*06a0*/  ISETP.GE.AND.EX P2, PT, R49, UR15, PT, P2 ;  /* 0x0000000f31007c0c */ /* 0x000fe4000bf46320 */
[----:B------:R-:W-:Y:S01]  /*06b0*/  IADD3 R89, R87, R89, RZ ;  /* 0x0000005957597210 */ /* 0x000fe20007ffe0ff */
[----:B---3--:R-:W-:Y:S01]  /*06c0*/  @!P3 IMAD R22, R43, R20, RZ ;  /* 0x000000142b16b224 */ /* 0x008fe200078e02ff */
[-C--:B------:R-:W-:Y:S02]  /*06d0*/  @P0 MOV R88, R86.reuse ;  /* 0x0000005600580202 */ /* 0x080fe40000000f00 */
[----:B------:R-:W-:Y:S01]  /*06e0*/  ISETP.GT.U32.OR P2, PT, R0, 0x27f, P2 ;  /* 0x0000027f0000780c */ /* 0x000fe20001744470 */
[----:B------:R-:W-:Y:S01]  /*06f0*/  @!P3 IMAD R37, R7, R21, R22 ;  /* 0x000000150725b224 */ /* 0x000fe200078e0216 */
[----:B------:R-:W-:Y:S01]  /*0700*/  @!P3 MOV R34, R86 ;  /* 0x000000560022b202 */ /* 0x000fe20000000f00 */
[----:B------:R-:W3:Y:S01]  /*0710*/  @!P1 LDC.64 R22, c[0x0][0x220] ;  /* 0x00008800ff169b82 */ /* 0x000ee20000000a00 */
[----:B------:R-:W-:Y:S01]  /*0720*/  @P0 IMAD.WIDE.U32 R30, R2, R30, R88 ;  /* 0x0000001e021e0225 */ /* 0x000fe200078e0058 */
[----:B------:R-:W-:-:S02]  /*0730*/  @!P3 MOV R35, R89 ;  /* 0x000000590023b202 */ /* 0x000fc40000000f00 */
[----:B------:R-:W-:Y:S02]  /*0740*/  @!P1 MOV R36, R86 ;  /* 0x0000005600249202 */ /* 0x000fe40000000f00 */
[----:B------:R-:W-:Y:S01]  /*0750*/  @P0 IADD3 R21, R31, R25, RZ ;  /* 0x000000191f150210 */ /* 0x000fe20007ffe0ff */
[----:B------:R-:W-:Y:S01]  /*0760*/  @!P3 IMAD.WIDE.U32 R34, R7, R20, R34 ;  /* 0x000000140722b225 */ /* 0x000fe200078e0022 */
[C---:B--2---:R-:W-:Y:S01]  /*0770*/  @P0 LEA R32, P4, R30.reuse, R32, 0x1 ;  /* 0x000000201e200211 */ /* 0x044fe200078808ff */
[----:B------:R-:W2:Y:S03]  /*0780*/  @!P6 LDC.64 R24, c[0x0][0x270] ;  /* 0x00009c00ff18eb82 */ /* 0x000ea60000000a00 */
[----:B------:R-:W-:Y:S02]  /*0790*/  @P0 LEA.HI.X R33, R30, R33, R21, 0x1, P4 ;  /* 0x000000211e210211 */ /* 0x000fe400020f0c15 */
[----:B------:R-:W-:-:S02]  /*07a0*/  @!P3 IADD3 R31, R35, R37, RZ ;  /* 0x00000025231fb210 */ /* 0x000fc40007ffe0ff */
[C---:B0-----:R-:W-:Y:S01]  /*07b0*/  @!P3 LEA R30, P5, R34.reuse, R28, 0x1 ;  /* 0x0000001c221eb211 */ /* 0x041fe200078a08ff */
[----:B------:R-:W0:Y:S01]  /*07c0*/  @!P2 LDC.64 R20, c[0x0][0x270] ;  /* 0x00009c00ff14ab82 */ /* 0x000e220000000a00 */
[----:B------:R-:W-:Y:S01]  /*07d0*/  @!P1 MOV R37, R89 ;  /* 0x0000005900259202 */ /* 0x000fe20000000f00 */
[-C--:B-1----:R-:W-:Y:S01]  /*07e0*/  @!P1 IMAD R28, R45, R26.reuse, RZ ;  /* 0x0000001a2d1c9224 */ /* 0x082fe200078e02ff */
[----:B------:R-:W-:Y:S02]  /*07f0*/  ISETP.GE.U32.AND P4, PT, R11, UR14, PT ;  /* 0x0000000e0b007c0c */ /* 0x000fe4000bf86070 */
[----:B------:R-:W-:Y:S01]  /*0800*/  @!P3 LEA.HI.X R31, R34, R29, R31, 0x1, P5 ;  /* 0x0000001d221fb211 */ /* 0x000fe200028f0c1f */
[C---:B------:R-:W-:Y:S01]  /*0810*/  @!P1 IMAD R35, R8.reuse, R27, R28 ;  /* 0x0000001b08239224 */ /* 0x040fe200078e021c */
[----:B------:R-:W-:Y:S01]  /*0820*/  ISETP.GE.AND.EX P4, PT, R51, UR15, PT, P4 ;  /* 0x0000000f33007c0c */ /* 0x000fe2000bf86340 */
[----:B------:R-:W-:Y:S01]  /*0830*/  @!P1 IMAD.WIDE.U32 R36, R8, R26, R36 ;  /* 0x0000001a08249225 */ /* 0x000fe200078e0024 */
[----:B------:R-:W-:Y:S01]  /*0840*/  SHF.R.S32.HI R53, RZ, 0x1f, R12 ;  /* 0x0000001fff357819 */ /* 0x000fe2000001140c */
[----:B------:R-:W1:Y:S01]  /*0850*/  @!P6 LDC.64 R26, c[0x0][0x220] ;  /* 0x00008800ff1aeb82 */ /* 0x000e620000000a00 */
[----:B------:R-:W-:Y:S01]  /*0860*/  ISETP.GT.U32.OR P4, PT, R0, 0x27f, P4 ;  /* 0x0000027f0000780c */ /* 0x000fe20002784470 */
[----:B------:R4:W5:Y:S01]  /*0870*/  @!P3 LDG.E R44, desc[UR8][R30.64] ;  /* 0x000000081e2cb981 */ /* 0x000962000c1e1900 */
[----:B------:R-:W-:-:S02]  /*0880*/  @!P1 IADD3 R35, R37, R35, RZ ;  /* 0x0000002325239210 */ /* 0x000fc40007ffe0ff */
[----:B---3--:R-:W-:-:S03]  /*0890*/  @!P1 LEA R34, P5, R36, R22, 0x1 ;  /* 0x0000001624229211 */ /* 0x008fc600078a08ff */
[----:B------:R-:W3:Y:S01]  /*08a0*/  @!P2 LDC.64 R28, c[0x0][0x220] ;  /* 0x00008800ff1cab82 */ /* 0x000ee20000000a00 */
[----:B------:R-:W-:Y:S02]  /*08b0*/  @!P1 LEA.HI.X R35, R36, R23, R35, 0x1, P5 ;  /* 0x0000001724239211 */ /* 0x000fe400028f0c23 */
[----:B------:R-:W-:Y:S01]  /*08c0*/  ISETP.GE.U32.AND P5, PT, R12, UR14, PT ;  /* 0x0000000e0c007c0c */ /* 0x000fe2000bfa6070 */
[----:B--2---:R-:W-:Y:S01]  /*08d0*/  @!P6 IMAD R22, R47, R24, RZ ;  /* 0x000000182f16e224 */ /* 0x004fe200078e02ff */
[----:B----4-:R-:W-:Y:S02]  /*08e0*/  @!P6 MOV R30, R86 ;  /* 0x00000056001ee202 */ /* 0x010fe40000000f00 */
[----:B------:R-:W-:Y:S02]  /*08f0*/  ISETP.GE.AND.EX P5, PT, R53, UR15, PT, P5 ;  /* 0x0000000f35007c0c */ /* 0x000fe4000bfa6350 */
[----:B------:R-:W-:Y:S01]  /*0900*/  @!P6 MOV R31, R89 ;  /* 0x00000059001fe202 */ /* 0x000fe20000000f00 */
[----:B------:R-:W-:Y:S01]  /*0910*/  @!P6 IMAD R25, R9, R25, R22 ;  /* 0x000000190919e224 */ /* 0x000fe200078e0216 */
[----:B------:R-:W-:Y:S01]  /*0920*/  ISETP.GT.U32.OR P5, PT, R0, 0x27f, P5 ;  /* 0x0000027f0000780c */ /* 0x000fe20002fa4470 */
[----:B------:R-:W2:Y:S01]  /*0930*/  @!P4 LDC.64 R22, c[0x0][0x270] ;  /* 0x00009c00ff16cb82 */ /* 0x000ea20000000a00 */
[----:B0-----:R-:W-:-:S02]  /*0940*/  @!P2 IMAD R36, R49, R20, RZ ;  /* 0x000000143124a224 */ /* 0x001fc400078e02ff */
[----:B------:R-:W-:Y:S01]  /*0950*/  @!P6 IMAD.WIDE.U32 R30, R9, R24, R30 ;  /* 0x00000018091ee225 */ /* 0x000fe200078e001e */
[----:B------:R-:W-:-:S03]  /*0960*/  @!P2 MOV R37, R89 ;  /* 0x000000590025a202 */ /* 0x000fc60000000f00 */
[----:B------:R-:W-:Y:S01]  /*0970*/  @!P2 IMAD R39, R10, R21, R36 ;  /* 0x000000150a27a224 */ /* 0x000fe200078e0224 */
[----:B------:R-:W-:Y:S02]  /*0980*/  @!P2 MOV R36, R86 ;  /* 0x000000560024a202 */ /* 0x000fe40000000f00 */
[----:B------:R-:W-:Y:S02]  /*0990*/  @!P6 IADD3 R25, R31, R25, RZ ;  /* 0x000000191f19e210 */ /* 0x000fe40007ffe0ff */
[----:B-1----:R-:W-:Y:S02]  /*09a0*/  @!P6 LEA R24, P3, R30, R26, 0x1 ;  /* 0x0000001a1e18e211 */ /* 0x002fe400078608ff */
[----:B------:R-:W-:Y:S01]  /*09b0*/  MOV R46, RZ ;  /* 0x000000ff002e7202 */ /* 0x000fe20000000f00 */
[----:B------:R-:W-:Y:S01]  /*09c0*/  @!P2 IMAD.WIDE.U32 R20, R10, R20, R36 ;  /* 0x000000140a14a225 */ /* 0x000fe200078e0024 */
[----:B------:R-:W-:Y:S02]  /*09d0*/  @!P6 LEA.HI.X R25, R30, R27, R25, 0x1, P3 ;  /* 0x0000001b1e19e211 */ /* 0x000fe400018f0c19 */
[----:B------:R-:W0:Y:S02]  /*09e0*/  @!P5 LDC.64 R26, c[0x0][0x270] ;  /* 0x00009c00ff1adb82 */ /* 0x000e240000000a00 */
[----:B------:R1:W4:Y:S01]  /*09f0*/  @!P1 LDG.E R46, desc[UR8][R34.64] ;  /* 0x00000008222e9981 */ /* 0x000322000c1e1900 */
[----:B------:R-:W-:-:S02]  /*0a00*/  @!P2 IADD3 R21, R21, R39, RZ ;  /* 0x000000271515a210 */ /* 0x000fc40007ffe0ff */
[----:B---3--:R-:W-:-:S03]  /*0a10*/  @!P2 LEA R28, P1, R20, R28, 0x1 ;  /* 0x0000001c141ca211 */ /* 0x008fc600078208ff */
[----:B------:R-:W3:Y:S01]  /*0a20*/  @!P4 LDC.64 R30, c[0x0][0x220] ;  /* 0x00008800ff1ecb82 */ /* 0x000ee20000000a00 */
[----:B------:R-:W-:Y:S02]  /*0a30*/  @!P2 LEA.HI.X R29, R20, R29, R21, 0x1, P1 ;  /* 0x0000001d141da211 */ /* 0x000fe400008f0c15 */
[----:B------:R-:W-:Y:S02]  /*0a40*/  SHF.R.S32.HI R55, RZ, 0x1f, R13 ;  /* 0x0000001fff377819 */ /* 0x000fe4000001140d */
[----:B------:R-:W-:Y:S02]  /*0a50*/  ISETP.GE.U32.AND P3, PT, R13, UR14, PT ;  /* 0x0000000e0d007c0c */ /* 0x000fe4000bf66070 */
[----:B------:R-:W-:Y:S01]  /*0a60*/  SHF.R.S32.HI R57, RZ, 0x1f, R14 ;  /* 0x0000001fff397819 */ /* 0x000fe2000001140e */
[----:B-1----:R-:W1:Y:S01]  /*0a70*/  @!P5 LDC.64 R34, c[0x0][0x220] ;  /* 0x00008800ff22db82 */ /* 0x002e620000000a00 */
[----:B------:R-:W-:Y:S01]  /*0a80*/  ISETP.GE.U32.AND P1, PT, R14, UR14, PT ;  /* 0x0000000e0e007c0c */ /* 0x000fe2000bf26070 */
[----:B--2---:R-:W-:Y:S01]  /*0a90*/  @!P4 IMAD R20, R51, R22, RZ ;  /* 0x000000163314c224 */ /* 0x004fe200078e02ff */
[----:B------:R-:W-:-:S02]  /*0aa0*/  ISETP.GE.AND.EX P3, PT, R55, UR15, PT, P3 ;  /* 0x0000000f37007c0c */ /* 0x000fc4000bf66330 */
[----:B------:R-:W-:Y:S01]  /*0ab0*/  ISETP.GE.AND.EX P1, PT, R57, UR15, PT, P1 ;  /* 0x0000000f39007c0c */ /* 0x000fe2000bf26310 */
[C---:B------:R-:W-:Y:S01]  /*0ac0*/  @!P4 IMAD R37, R11.reuse, R23, R20 ;  /* 0x000000170b25c224 */ /* 0x040fe200078e0214 */
[----:B------:R-:W-:Y:S02]  /*0ad0*/  MOV R48, RZ ;  /* 0x000000ff00307202 */ /* 0x000fe40000000f00 */
[C---:B------:R-:W-:Y:S02]  /*0ae0*/  ISETP.GT.U32.OR P3, PT, R0.reuse, 0x27f, P3 ;  /* 0x0000027f0000780c */ /* 0x040fe40001f64470 */
[----:B------:R-:W-:Y:S01]  /*0af0*/  ISETP.GT.U32.OR P1, PT, R0, 0x27f, P1 ;  /* 0x0000027f0000780c */ /* 0x000fe20000f24470 */
[----:B------:R-:W-:Y:S01]  /*0b00*/  @!P4 IMAD.MOV.U32 R21, RZ, RZ, R89 ;  /* 0x000000ffff15c224 */ /* 0x000fe200078e0059 */
[----:B------:R-:W-:Y:S01]  /*0b10*/  @!P4 MOV R20, R86 ;  /* 0x000000560014c202 */ /* 0x000fe20000000f00 */
[----:B------:R0:W2:Y:S04]  /*0b20*/  @!P6 LDG.E R48, desc[UR8][R24.64] ;  /* 0x000000081830e981 */ /* 0x0000a8000c1e1900 */
[----:B------:R-:W-:Y:S01]  /*0b30*/  @!P4 IMAD.WIDE.U32 R22, R11, R22, R20 ;  /* 0x000000160b16c225 */ /* 0x000fe200078e0014 */
[----:B------:R-:W-:-:S03]  /*0b40*/  MOV R50, RZ ;  /* 0x000000ff00327202 */ /* 0x000fc60000000f00 */
[----:B------:R-:W1:Y:S01]  /*0b50*/  @!P3 LDC.64 R20, c[0x0][0x270] ;  /* 0x00009c00ff14bb82 */ /* 0x000e620000000a00 */
[----:B0-----:R-:W-:Y:S01]  /*0b60*/  @!P5 IMAD R24, R53, R26, RZ ;  /* 0x0000001a3518d224 */ /* 0x001fe200078e02ff */
[----:B------:R-:W-:Y:S01]  /*0b70*/  @!P4 IADD3 R23, R23, R37, RZ ;  /* 0x000000251717c210 */ /* 0x000fe20007ffe0ff */
[----:B------:R-:W2:Y:S01]  /*0b80*/  @!P2 LDG.E R50, desc[UR8][R28.64] ;  /* 0x000000081c32a981 */ /* 0x000ea2000c1e1900 */
[----:B---3--:R-:W-:Y:S01]  /*0b90*/  @!P4 LEA R30, P6, R22, R30, 0x1 ;  /* 0x0000001e161ec211 */ /* 0x008fe200078c08ff */
[----:B------:R-:W-:-:S03]  /*0ba0*/  @!P5 IMAD R37, R12, R27, R24 ;  /* 0x0000001b0c25d224 */ /* 0x000fc600078e0218 */
[----:B------:R-:W0:Y:S01]  /*0bb0*/  @!P1 LDC.64 R24, c[0x0][0x270] ;  /* 0x00009c00ff189b82 */ /* 0x000e220000000a00 */
[----:B------:R-:W-:Y:S02]  /*0bc0*/  @!P4 LEA.HI.X R31, R22, R31, R23, 0x1, P6 ;  /* 0x0000001f161fc211 */ /* 0x000fe400030f0c17 */
[----:B------:R-:W-:Y:S02]  /*0bd0*/  @!P5 MOV R22, R86 ;  /* 0x000000560016d202 */ /* 0x000fe40000000f00 */
[----:B------:R-:W-:Y:S02]  /*0be0*/  @!P5 MOV R23, R89 ;  /* 0x000000590017d202 */ /* 0x000fe40000000f00 */
[----:B------:R-:W-:Y:S02]  /*0bf0*/  SHF.R.S32.HI R59, RZ, 0x1f, R15 ;  /* 0x0000001fff3b7819 */ /* 0x000fe4000001140f */
[----:B------:R-:W-:Y:S01]  /*0c00*/  ISETP.GE.U32.AND P2, PT, R15, UR14, PT ;  /* 0x0000000e0f007c0c */ /* 0x000fe2000bf46070 */
[----:B------:R-:W-:Y:S01]  /*0c10*/  @!P5 IMAD.WIDE.U32 R26, R12, R26, R22 ;  /* 0x0000001a0c1ad225 */ /* 0x000fe200078e0016 */
[----:B------:R-:W-:Y:S01]  /*0c20*/  MOV R54, RZ ;  /* 0x000000ff00367202 */ /* 0x000fe20000000f00 */
[----:B------:R-:W3:Y:S01]  /*0c30*/  @!P3 LDC.64 R22, c[0x0][0x220] ;  /* 0x00008800ff16bb82 */ /* 0x000ee20000000a00 */
[----:B------:R-:W-:-:S02]  /*0c40*/  ISETP.GE.AND.EX P2, PT, R59, UR15, PT, P2 ;  /* 0x0000000f3b007c0c */ /* 0x000fc4000bf46320 */
[----:B------:R-:W-:Y:S02]  /*0c50*/  @!P5 IADD3 R27, R27, R37, RZ ;  /* 0x000000251b1bd210 */ /* 0x000fe40007ffe0ff */
[----:B------:R-:W-:Y:S01]  /*0c60*/  ISETP.GT.U32.OR P2, PT, R0, 0x27f, P2 ;  /* 0x0000027f0000780c */ /* 0x000fe20001744470 */
[----:B------:R0:W2:Y:S01]  /*0c70*/  @!P4 LDG.E R54, desc[UR8][R30.64] ;  /* 0x000000081e36c981 */ /* 0x0000a2000c1e1900 */
[----:B-1----:R-:W-:Y:S02]  /*0c80*/  @!P5 LEA R34, P6, R26, R34, 0x1 ;  /* 0x000000221a22d211 */ /* 0x002fe400078c08ff */
[----:B------:R-:W-:Y:S02]  /*0c90*/  SHF.R.S32.HI R63, RZ, 0x1f, R16 ;  /* 0x0000001fff3f7819 */ /* 0x000fe40000011410 */
[----:B------:R-:W-:Y:S02]  /*0ca0*/  ISETP.GE.U32.AND P4, PT, R16, UR14, PT ;  /* 0x0000000e10007c0c */ /* 0x000fe4000bf86070 */
[----:B------:R-:W-:-:S02]  /*0cb0*/  MOV R52, RZ ;  /* 0x000000ff00347202 */ /* 0x000fc40000000f00 */
[----:B------:R-:W-:Y:S02]  /*0cc0*/  @!P5 LEA.HI.X R35, R26, R35, R27, 0x1, P6 ;  /* 0x000000231a23d211 */ /* 0x000fe400030f0c1b */
[----:B------:R-:W-:Y:S01]  /*0cd0*/  ISETP.GE.AND.EX P4, PT, R63, UR15, PT, P4 ;  /* 0x0000000f3f007c0c */ /* 0x000fe2000bf86340 */
[----:B------:R-:W1:Y:S01]  /*0ce0*/  @!P1 LDC.64 R26, c[0x0][0x220] ;  /* 0x00008800ff1a9b82 */ /* 0x000e620000000a00 */
[----:B------:R0:W2:Y:S02]  /*0cf0*/  @P0 LDG.E R52, desc[UR8][R32.64] ;  /* 0x0000000820340981 */ /* 0x0000a4000c1e1900 */
[----:B------:R-:W-:Y:S01]  /*0d00*/  ISETP.GT.U32.OR P4, PT, R0, 0x27f, P4 ;  /* 0x0000027f0000780c */ /* 0x000fe20002784470 */
[----:B------:R-:W-:Y:S02]  /*0d10*/  @!P3 IMAD R36, R55, R20, RZ ;  /* 0x000000143724b224 */ /* 0x000fe400078e02ff */
[----:B0-----:R-:W-:Y:S01]  /*0d20*/  @!P1 IMAD R30, R57, R24, RZ ;  /* 0x00000018391e9224 */ /* 0x001fe200078e02ff */
[----:B------:R-:W-:Y:S01]  /*0d30*/  MOV R56, RZ ;  /* 0x000000ff00387202 */ /* 0x000fe20000000f00 */
[----:B------:R-:W0:Y:S01]  /*0d40*/  @!P2 LDC.64 R28, c[0x0][0x270] ;  /* 0x00009c00ff1cab82 */ /* 0x000e220000000a00 */
[----:B------:R-:W-:-:S02]  /*0d50*/  @!P3 MOV R32, R86 ;  /* 0x000000560020b202 */ /* 0x000fc40000000f00 */
[----:B------:R-:W-:Y:S01]  /*0d60*/  @!P3 MOV R33, R89 ;  /* 0x000000590021b202 */ /* 0x000fe20000000f00 */
[C---:B------:R-:W-:Y:S01]  /*0d70*/  @!P3 IMAD R21, R13.reuse, R21, R36 ;  /* 0x000000150d15b224 */ /* 0x040fe200078e0224 */
[----:B------:R-:W-:Y:S01]  /*0d80*/  @!P1 MOV R31, R89 ;  /* 0x00000059001f9202 */ /* 0x000fe20000000f00 */
[C---:B------:R-:W-:Y:S01]  /*0d90*/  @!P1 IMAD R37, R14.reuse, R25, R30 ;  /* 0x000000190e259224 */ /* 0x040fe200078e021e */
[----:B------:R-:W-:Y:S01]  /*0da0*/  @!P1 MOV R30, R86 ;  /* 0x00000056001e9202 */ /* 0x000fe20000000f00 */
[----:B------:R-:W-:Y:S01]  /*0db0*/  @!P3 IMAD.WIDE.U32 R32, R13, R20, R32 ;  /* 0x000000140d20b225 */ /* 0x000fe200078e0020 */
[----:B------:R3:W2:Y:S01]  /*0dc0*/  @!P5 LDG.E R56, desc[UR8][R34.64] ;  /* 0x000000082238d981 */ /* 0x0006a2000c1e1900 */
[----:B------:R-:W-:Y:S02]  /*0dd0*/  SHF.R.S32.HI R65, RZ, 0x1f, R17 ;  /* 0x0000001fff417819 */ /* 0x000fe40000011411 */
[----:B------:R-:W-:Y:S01]  /*0de0*/  @!P1 IMAD.WIDE.U32 R30, R14, R24, R30 ;  /* 0x000000180e1e9225 */ /* 0x000fe200078e001e */
[----:B------:R-:W-:Y:S01]  /*0df0*/  @!P3 IADD3 R33, R33, R21, RZ ;  /* 0x000000152121b210 */ /* 0x000fe20007ffe0ff */
[----:B------:R-:W0:Y:S01]  /*0e00*/  @!P4 LDC.64 R24, c[0x0][0x270] ;  /* 0x00009c00ff18cb82 */ /* 0x000e220000000a00 */
[----:B------:R-:W-:-:S02]  /*0e10*/  ISETP.GE.U32.AND P5, PT, R17, UR14, PT ;  /* 0x0000000e11007c0c */ /* 0x000fc4000bfa6070 */
[----:B---3--:R-:W-:-:S05]  /*0e20*/  @!P3 LEA R34, P6, R32, R22, 0x1 ;  /* 0x000000162022b211 */ /* 0x008fca00078c08ff */
[----:B------:R-:W3:Y:S01]  /*0e30*/  @!P2 LDC.64 R20, c[0x0][0x220] ;  /* 0x00008800ff14ab82 */ /* 0x000ee20000000a00 */
[----:B------:R-:W-:Y:S02]  /*0e40*/  MOV R62, RZ ;  /* 0x000000ff003e7202 */ /* 0x000fe40000000f00 */
[----:B------:R-:W-:Y:S02]  /*0e50*/  @!P3 LEA.HI.X R35, R32, R23, R33, 0x1, P6 ;  /* 0x000000172023b211 */ /* 0x000fe400030f0c21 */
[----:B------:R-:W-:Y:S02]  /*0e60*/  ISETP.GE.AND.EX P5, PT, R65, UR15, PT, P5 ;  /* 0x0000000f41007c0c */ /* 0x000fe4000bfa6350 */
[----:B------:R-:W-:Y:S01]  /*0e70*/  @!P1 IADD3 R22, R31, R37, RZ ;  /* 0x000000251f169210 */ /* 0x000fe20007ffe0ff */
[----:B------:R-:W2:Y:S01]  /*0e80*/  @!P3 LDG.E R62, desc[UR8][R34.64] ;  /* 0x00000008223eb981 */ /* 0x000ea2000c1e1900 */
[----:B-1----:R-:W-:Y:S02]  /*0e90*/  @!P1 LEA R32, P6, R30, R26, 0x1 ;  /* 0x0000001a1e209211 */ /* 0x002fe400078c08ff */
[----:B------:R-:W-:-:S02]  /*0ea0*/  ISETP.GT.U32.OR P3, PT, R0, 0x27f, P5 ;  /* 0x0000027f0000780c */ /* 0x000fc40002f64470 */
[----:B------:R-:W-:Y:S02]  /*0eb0*/  @!P1 LEA.HI.X R33, R30, R27, R22, 0x1, P6 ;  /* 0x0000001b1e219211 */ /* 0x000fe400030f0c16 */
[----:B------:R-:W-:Y:S02]  /*0ec0*/  @!P2 MOV R30, R86 ;  /* 0x00000056001ea202 */ /* 0x000fe40000000f00 */
[----:B------:R-:W-:Y:S01]  /*0ed0*/  @!P2 MOV R31, R89 ;  /* 0x00000059001fa202 */ /* 0x000fe20000000f00 */
[-C--:B0-----:R-:W-:Y:S01]  /*0ee0*/  @!P2 IMAD R26, R59, R28.reuse, RZ ;  /* 0x0000001c3b1aa224 */ /* 0x081fe200078e02ff */
[----:B------:R-:W0:Y:S01]  /*0ef0*/  @!P4 LDC.64 R22, c[0x0][0x220] ;  /* 0x00008800ff16cb82 */ /* 0x000e220000000a00 */
[----:B------:R-:W-:Y:S01]  /*0f00*/  MOV R64, RZ ;  /* 0x000000ff00407202 */ /* 0x000fe20000000f00 */
[C---:B------:R-:W-:Y:S01]  /*0f10*/  @!P2 IMAD.WIDE.U32 R30, R15.reuse, R28, R30 ;  /* 0x0000001c0f1ea225 */ /* 0x040fe200078e001e */
[----:B------:R-:W-:Y:S02]  /*0f20*/  SHF.R.S32.HI R71, RZ, 0x1f, R18 ;  /* 0x0000001fff477819 */ /* 0x000fe40000011412 */
[----:B------:R-:W-:Y:S01]  /*0f30*/  ISETP.GE.U32.AND P5, PT, R18, UR14, PT ;  /* 0x0000000e12007c0c */ /* 0x000fe2000bfa6070 */
[----:B------:R-:W-:Y:S01]  /*0f40*/  @!P2 IMAD R29, R15, R29, R26 ;  /* 0x0000001d0f1da224 */ /* 0x000fe200078e021a */
[----:B------:R1:W2:Y:S01]  /*0f50*/  @!P1 LDG.E R64, desc[UR8][R32.64] ;  /* 0x0000000820409981 */ /* 0x0002a2000c1e1900 */
[----:B------:R-:W1:Y:S01]  /*0f60*/  @!P3 LDC.64 R26, c[0x0][0x270] ;  /* 0x00009c00ff1abb82 */ /* 0x000e620000000a00 */
[----:B---3--:R-:W-:Y:S01]  /*0f70*/  @!P2 LEA R28, P6, R30, R20, 0x1 ;  /* 0x000000141e1ca211 */ /* 0x008fe200078c08ff */
[----:B------:R-:W-:Y:S01]  /*0f80*/  @!P4 IMAD R20, R63, R24, RZ ;  /* 0x000000183f14c224 */ /* 0x000fe200078e02ff */
[----:B------:R-:W-:-:S02]  /*0f90*/  SHF.R.S32.HI R69, RZ, 0x1f, R19 ;  /* 0x0000001fff457819 */ /* 0x000fc40000011413 */
[----:B------:R-:W-:Y:S02]  /*0fa0*/  ISETP.GE.AND.EX P5, PT, R71, UR15, PT, P5 ;  /* 0x0000000f47007c0c */ /* 0x000fe4000bfa6350 */
[----:B------:R-:W-:Y:S02]  /*0fb0*/  @!P2 IADD3 R29, R31, R29, RZ ;  /* 0x0000001d1f1da210 */ /* 0x000fe40007ffe0ff */
[----:B------:R-:W-:Y:S01]  /*0fc0*/  ISETP.GE.U32.AND P1, PT, R19, UR14, PT ;  /* 0x0000000e13007c0c */ /* 0x000fe2000bf26070 */
[----:B------:R-:W-:Y:S01]  /*0fd0*/  @!P4 IMAD R31, R16, R25, R20 ;  /* 0x00000019101fc224 */ /* 0x000fe200078e0214 */
[----:B------:R-:W-:Y:S02]  /*0fe0*/  @!P2 LEA.HI.X R29, R30, R21, R29, 0x1, P6 ;  /* 0x000000151e1da211 */ /* 0x000fe400030f0c1d */
[----:B------:R-:W-:Y:S02]  /*0ff0*/  ISETP.GT.U32.OR P5, PT, R0, 0x27f, P5 ;  /* 0x0000027f0000780c */ /* 0x000fe40002fa4470 */
[----:B------:R-:W-:-:S02]  /*1000*/  ISETP.GE.AND.EX P1, PT, R69, UR15, PT, P1 ;  /* 0x0000000f45007c0c */ /* 0x000fc4000bf26310 */
[----:B------:R-:W-:Y:S02]  /*1010*/  @!P4 MOV R20, R86 ;  /* 0x000000560014c202 */ /* 0x000fe40000000f00 */
[----:B------:R-:W-:Y:S02]  /*1020*/  @!P4 MOV R21, R89 ;  /* 0x000000590015c202 */ /* 0x000fe40000000f00 */
[----:B------:R-:W-:Y:S01]  /*1030*/  ISETP.GT.U32.OR P1, PT, R0, 0x27f, P1 ;  /* 0x0000027f0000780c */ /* 0x000fe20000f24470 */
[----:B------:R-:W-:Y:S01]  /*1040*/  @!P4 IMAD.WIDE.U32 R24, R16, R24, R20 ;  /* 0x000000181018c225 */ /* 0x000fe200078e0014 */
[----:B------:R-:W-:-:S03]  /*1050*/  MOV R66, RZ ;  /* 0x000000ff00427202 */ /* 0x000fc60000000f00 */
[----:B------:R-:W3:Y:S01]  /*1060*/  @!P5 LDC.64 R20, c[0x0][0x270] ;  /* 0x00009c00ff14db82 */ /* 0x000ee20000000a00 */
[----:B------:R-:W-:Y:S02]  /*1070*/  @!P4 IADD3 R25, R25, R31, RZ ;  /* 0x0000001f1919c210 */ /* 0x000fe40007ffe0ff */
[----:B0-----:R-:W-:Y:S01]  /*1080*/  @!P4 LEA R36, P6, R24, R22, 0x1 ;  /* 0x000000161824c211 */ /* 0x001fe200078c08ff */
[----:B------:R0:W2:Y:S04]  /*1090*/  @!P2 LDG.E R66, desc[UR8][R28.64] ;  /* 0x000000081c42a981 */ /* 0x0000a8000c1e1900 */
        /* <DEDUP_REMOVED lines=11> */
[----:B------:R-:W5:Y:S01]  /*1150*/  @!P5 LDC.64 R24, c[0x0][0x220] ;  /* 0x00008800ff18db82 */ /* 0x000f620000000a00 */
[----:B------:R-:W-:-:S02]  /*1160*/  ISETP.GE.AND.EX P6, PT, R75, UR15, PT, P6 ;  /* 0x0000000f4b007c0c */ /* 0x000fc4000bfc6360 */
[----:B------:R-:W-:Y:S02]  /*1170*/  @!P3 MOV R34, R86 ;  /* 0x000000560022b202 */ /* 0x000fe40000000f00 */
[----:B------:R-:W-:Y:S01]  /*1180*/  @!P3 MOV R35, R89 ;  /* 0x000000590023b202 */ /* 0x000fe20000000f00 */
[----:B------:R-:W-:Y:S01]  /*1190*/  IMAD.MOV.U32 R68, RZ, RZ, RZ ;  /* 0x000000ffff447224 */ /* 0x000fe200078e00ff */
[----:B------:R-:W-:Y:S01]  /*11a0*/  ISETP.GT.U32.OR P6, PT, R0, 0x27f, P6 ;  /* 0x0000027f0000780c */ /* 0x000fe200037c4470 */
[----:B------:R-:W-:-:S04]  /*11b0*/  @!P3 IMAD.WIDE.U32 R34, R17, R26, R34 ;  /* 0x0000001a1122b225 */ /* 0x000fc800078e0022 */
[----:B------:R3:W2:Y:S01]  /*11c0*/  @!P4 LDG.E R68, desc[UR8][R36.64] ;  /* 0x000000082444c981 */ /* 0x0006a2000c1e1900 */
[----:B------:R-:W4:Y:S01]  /*11d0*/  @!P1 LDC.64 R26, c[0x0][0x220] ;  /* 0x00008800ff1a9b82 */ /* 0x000f220000000a00 */
[----:B------:R-:W-:Y:S02]  /*11e0*/  @!P3 IADD3 R33, R35, R33, RZ ;  /* 0x000000212321b210 */ /* 0x000fe40007ffe0ff */
[----:B0-----:R-:W-:Y:S01]  /*11f0*/  @!P3 LEA R32, P4, R34, R30, 0x1 ;  /* 0x0000001e2220b211 */ /* 0x001fe200078808ff */
[----:B---3--:R-:W-:-:S04]  /*1200*/  @!P5 IMAD R30, R71, R20, RZ ;  /* 0x00000014471ed224 */ /* 0x008fc800078e02ff */
[----:B------:R-:W0:Y:S01]  /*1210*/  @!P2 LDC.64 R28, c[0x0][0x270] ;  /* 0x00009c00ff1cab82 */ /* 0x000e220000000a00 */
[----:B------:R-:W-:Y:S02]  /*1220*/  @!P5 MOV R36, R86 ;  /* 0x000000560024d202 */ /* 0x000fe40000000f00 */
[----:B------:R-:W-:Y:S01]  /*1230*/  @!P5 MOV R37, R89 ;  /* 0x000000590025d202 */ /* 0x000fe20000000f00 */
[----:B------:R-:W-:Y:S01]  /*1240*/  @!P5 IMAD R39, R18, R21, R30 ;  /* 0x000000151227d224 */ /* 0x000fe200078e021e */
[----:B------:R-:W-:Y:S01]  /*1250*/  @!P3 LEA.HI.X R33, R34, R31, R33, 0x1, P4 ;  /* 0x0000001f2221b211 */ /* 0x000fe200020f0c21 */
[----:B-1----:R-:W-:Y:S02]  /*1260*/  @!P1 IMAD R34, R69, R22, RZ ;  /* 0x0000001645229224 */ /* 0x002fe400078e02ff */
[----:B------:R-:W-:Y:S01]  /*1270*/  @!P5 IMAD.WIDE.U32 R36, R18, R20, R36 ;  /* 0x000000141224d225 */ /* 0x000fe200078e0024 */
[----:B------:R-:W1:Y:S01]  /*1280*/  @!P6 LDC.64 R30, c[0x0][0x270] ;  /* 0x00009c00ff1eeb82 */ /* 0x000e620000000a00 */
[----:B------:R-:W-:-:S02]  /*1290*/  @!P1 MOV R35, R89 ;  /* 0x0000005900239202 */ /* 0x000fc40000000f00 */
[----:B------:R-:W-:Y:S01]  /*12a0*/  @!P1 IMAD R61, R19, R23, R34 ;  /* 0x00000017133d9224 */ /* 0x000fe200078e0222 */
[----:B------:R-:W-:Y:S02]  /*12b0*/  @!P1 MOV R34, R86 ;  /* 0x0000005600229202 */ /* 0x000fe40000000f00 */
[----:B------:R-:W-:Y:S02]  /*12c0*/  @!P5 IADD3 R23, R37, R39, RZ ;  /* 0x000000272517d210 */ /* 0x000fe40007ffe0ff */
[----:B------:R-:W3:Y:S01]  /*12d0*/  @!P2 LDC.64 R20, c[0x0][0x220] ;  /* 0x00008800ff14ab82 */ /* 0x000ee20000000a00 */
[C---:B-----5:R-:W-:Y:S01]  /*12e0*/  @!P5 LEA R24, P4, R36.reuse, R24, 0x1 ;  /* 0x000000182418d211 */ /* 0x060fe200078808ff */
[----:B------:R-:W-:Y:S01]  /*12f0*/  @!P1 IMAD.WIDE.U32 R34, R19, R22, R34 ;  /* 0x0000001613229225 */ /* 0x000fe200078e0022 */
[----:B------:R-:W-:Y:S02]  /*1300*/  MOV R70, RZ ;  /* 0x000000ff00467202 */ /* 0x000fe40000000f00 */
[----:B------:R-:W-:-:S02]  /*1310*/  @!P5 LEA.HI.X R25, R36, R25, R23, 0x1, P4 ;  /* 0x000000192419d211 */ /* 0x000fc400020f0c17 */
[----:B------:R-:W-:Y:S01]  /*1320*/  MOV R72, RZ ;  /* 0x000000ff00487202 */ /* 0x000fe20000000f00 */
[----:B------:R-:W5:Y:S01]  /*1330*/  @!P6 LDC.64 R22, c[0x0][0x220] ;  /* 0x00008800ff16eb82 */ /* 0x000f620000000a00 */
[----:B------:R1:W2:Y:S01]  /*1340*/  @!P3 LDG.E R70, desc[UR8][R32.64] ;  /* 0x000000082046b981 */ /* 0x0002a2000c1e1900 */
[----:B------:R-:W-:Y:S01]  /*1350*/  @!P1 IADD3 R35, R35, R61, RZ ;  /* 0x0000003d23239210 */ /* 0x000fe20007ffe0ff */
[----:B0-----:R-:W-:Y:S01]  /*1360*/  @!P2 IMAD R36, R73, R28, RZ ;  /* 0x0000001c4924a224 */ /* 0x001fe200078e02ff */
[C---:B----4-:R-:W-:Y:S01]  /*1370*/  @!P1 LEA R26, P3, R34.reuse, R26, 0x1 ;  /* 0x0000001a221a9211 */ /* 0x050fe200078608ff */
[----:B------:R0:W4:Y:S01]  /*1380*/  @!P5 LDG.E R72, desc[UR8][R24.64] ;  /* 0x000000081848d981 */ /* 0x000122000c1e1900 */
[----:B------:R-:W-:Y:S02]  /*1390*/  MOV R74, RZ ;  /* 0x000000ff004a7202 */ /* 0x000fe40000000f00 */
[----:B------:R-:W-:Y:S01]  /*13a0*/  @!P1 LEA.HI.X R27, R34, R27, R35, 0x1, P3 ;  /* 0x0000001b221b9211 */ /* 0x000fe200018f0c23 */
[----:B------:R-:W-:-:S02]  /*13b0*/  @!P2 IMAD R35, R40, R29, R36 ;  /* 0x0000001d2823a224 */ /* 0x000fc400078e0224 */
[----:B-1----:R-:W-:Y:S02]  /*13c0*/  @!P6 IMAD R32, R75, R30, RZ ;  /* 0x0000001e4b20e224 */ /* 0x002fe400078e02ff */
[----:B------:R1:W4:Y:S01]  /*13d0*/  @!P1 LDG.E R74, desc[UR8][R26.64] ;  /* 0x000000081a4a9981 */ /* 0x000322000c1e1900 */
[----:B0-----:R-:W-:Y:S02]  /*13e0*/  @!P2 MOV R24, R86 ;  /* 0x000000560018a202 */ /* 0x001fe40000000f00 */
[----:B------:R-:W-:-:S03]  /*13f0*/  @!P2 MOV R25, R89 ;  /* 0x000000590019a202 */ /* 0x000fc60000000f00 */
[----:B------:R-:W-:Y:S01]  /*1400*/  @!P2 IMAD.WIDE.U32 R28, R40, R28, R24 ;  /* 0x0000001c281ca225 */ /* 0x000fe200078e0018 */
[----:B------:R-:W-:Y:S02]  /*1410*/  @!P6 MOV R24, R86 ;  /* 0x000000560018e202 */ /* 0x000fe40000000f00 */
[----:B------:R-:W-:Y:S01]  /*1420*/  @!P6 MOV R25, R89 ;  /* 0x000000590019e202 */ /* 0x000fe20000000f00 */
[----:B------:R-:W-:Y:S01]  /*1430*/  @!P6 IMAD R31, R41, R31, R32 ;  /* 0x0000001f291fe224 */ /* 0x000fe200078e0220 */
[----:B------:R-:W-:Y:S02]  /*1440*/  @!P2 IADD3 R29, R29, R35, RZ ;  /* 0x000000231d1da210 */ /* 0x000fe40007ffe0ff */
[C---:B---3--:R-:W-:Y:S01]  /*1450*/  @!P2 LEA R20, P1, R28.reuse, R20, 0x1 ;  /* 0x000000141c14a211 */ /* 0x048fe200078208ff */
[----:B------:R-:W-:Y:S01]  /*1460*/  @!P6 IMAD.WIDE.U32 R24, R41, R30, R24 ;  /* 0x0000001e2918e225 */ /* 0x000fe200078e0018 */
[----:B------:R-:W-:Y:S02]  /*1470*/  MOV R76, RZ ;  /* 0x000000ff004c7202 */ /* 0x000fe40000000f00 */
[----:B------:R-:W-:-:S02]  /*1480*/  @!P2 LEA.HI.X R21, R28, R21, R29, 0x1, P1 ;  /* 0x000000151c15a211 */ /* 0x000fc400008f0c1d */
[----:B------:R-:W-:Y:S02]  /*1490*/  @!P6 IADD3 R25, R25, R31, RZ ;  /* 0x0000001f1919e210 */ /* 0x000fe40007ffe0ff */
[C---:B-----5:R-:W-:Y:S01]  /*14a0*/  @!P6 LEA R22, P1, R24.reuse, R22, 0x1 ;  /* 0x000000161816e211 */ /* 0x060fe200078208ff */
[----:B------:R0:W3:Y:S01]  /*14b0*/  @!P2 LDG.E R76, desc[UR8][R20.64] ;  /* 0x00000008144ca981 */ /* 0x0000e2000c1e1900 */
[----:B------:R-:W-:Y:S02]  /*14c0*/  MOV R83, RZ ;  /* 0x000000ff00537202 */ /* 0x000fe40000000f00 */
[----:B------:R-:W-:-:S05]  /*14d0*/  @!P6 LEA.HI.X R23, R24, R23, R25, 0x1, P1 ;  /* 0x000000171817e211 */ /* 0x000fca00008f0c19 */
[----:B------:R5:W3:Y:S01]  /*14e0*/  @!P6 LDG.E R83, desc[UR8][R22.64] ;  /* 0x000000081653e981 */ /* 0x000ae2000c1e1900 */
[----:B------:R-:W-:-:S04]  /*14f0*/  PRMT R25, R44, 0x7632, R25 ;  /* 0x000076322c197816 */ /* 0x000fc80000000019 */
[----:B-1----:R-:W-:Y:S01]  /*1500*/  SHF.L.U32 R27, R25, 0x10, RZ ;  /* 0x00000010191b7819 */ /* 0x002fe200000006ff */
[----:B------:R-:W-:-:S04]  /*1510*/  IMAD.U32 R26, R44, 0x10000, RZ ;  /* 0x000100002c1a7824 */ /* 0x000fc800078e00ff */
[----:B0-----:R-:W-:Y:S01]  /*1520*/  FADD.FTZ R20, R26, R27 ;  /* 0x0000001b1a147221 */ /* 0x001fe20000010000 */
[----:B------:R-:W-:Y:S01]  /*1530*/  FMUL.FTZ R29, R27, R27 ;  /* 0x0000001b1b1d7220 */ /* 0x000fe20000410000 */
[----:B------:R-:W-:-:S04]  /*1540*/  PRMT R28, R46, 0x7632, R28 ;  /* 0x000076322e1c7816 */ /* 0x000fc8000000001c */
[----:B-----5:R-:W-:Y:S02]  /*1550*/  SHF.L.U32 R23, R28, 0x10, RZ ;  /* 0x000000101c177819 */ /* 0x020fe400000006ff */
[----:B------:R-:W-:Y:S01]  /*1560*/  SHF.L.U32 R22, R46, 0x10, RZ ;  /* 0x000000102e167819 */ /* 0x000fe200000006ff */
[----:B------:R-:W-:Y:S01]  /*1570*/  FFMA.FTZ R26, R26, R26, R29 ;  /* 0x0000001a1a1a7223 */ /* 0x000fe2000001001d */
[----:B--2---:R-:W-:-:S04]  /*1580*/  PRMT R24, R52, 0x7632, R24 ;  /* 0x0000763234187816 */ /* 0x004fc80000000018 */
        /* <DEDUP_REMOVED lines=31> */
[----:B------:R-:W-:Y:S01]  /*1780*/  PRMT R27, R56, 0x7632, R27 ;  /* 0x00007632381b7816 */ /* 0x000fe2000000001b */
        /* <DEDUP_REMOVED lines=12> */
[----:B------:R-:W-:Y:S01]  /*1850*/  PRMT R25, R64, 0x7632, R25 ;  /* 0x0000763240197816 */ /* 0x000fe20000000019 */
[----:B------:R-:W-:Y:S01]  /*1860*/  FADD.FTZ R21, R21, R24 ;  /* 0x0000001815157221 */ /* 0x000fe20000010000 */
        /* <DEDUP_REMOVED lines=20> */
[----:B------:R-:W-:Y:S01]  /*19b0*/  FFMA.FTZ R24, R23, R23, R24 ;  /* 0x0000001717187223 */ /* 0x000fe20000010018 */
[C---:B------:R-:W-:Y:S02]  /*19c0*/  PRMT R25, R68.reuse, 0x7632, R25 ;  /* 0x0000763244197816 */ /* 0x040fe40000000019 */
[----:B------:R-:W-:Y:S02]  /*19d0*/  SHF.L.U32 R22, R68, 0x10, RZ ;  /* 0x0000001044167819 */ /* 0x000fe400000006ff */
[----:B------:R-:W-:Y:S01]  /*19e0*/  SHF.L.U32 R27, R25, 0x10, RZ ;  /* 0x00000010191b7819 */ /* 0x000fe200000006ff */
[----:B------:R-:W-:-:S04]  /*19f0*/  FADD.FTZ R25, R23, R26 ;  /* 0x0000001a17197221 */ /* 0x000fc80000010000 */
[----:B------:R-:W-:Y:S01]  /*1a00*/  FMUL.FTZ R23, R27, R27 ;  /* 0x0000001b1b177220 */ /* 0x000fe20000410000 */
[----:B------:R-:W-:Y:S01]  /*1a10*/  FADD.FTZ R20, R20, R25 ;  /* 0x0000001914147221 */ /* 0x000fe20000010000 */
[C---:B------:R-:W-:Y:S01]  /*1a20*/  FADD.FTZ R27, R22.reuse, R27 ;  /* 0x0000001b161b7221 */ /* 0x040fe20000010000 */
[----:B------:R-:W-:Y:S01]  /*1a30*/  FADD.FTZ R21, R21, R24 ;  /* 0x0000001815157221 */ /* 0x000fe20000010000 */
[----:B------:R-:W-:Y:S02]  /*1a40*/  FFMA.FTZ R22, R22, R22, R23 ;  /* 0x0000001616167223 */ /* 0x000fe40000010017 */
[----:B------:R-:W-:Y:S02]  /*1a50*/  FADD.FTZ R20, R20, R27 ;  /* 0x0000001b14147221 */ /* 0x000fe40000010000 */
[----:B------:R-:W-:Y:S01]  /*1a60*/  FADD.FTZ R21, R21, R22 ;  /* 0x0000001615157221 */ /* 0x000fe20000010000 */
[----:B------:R-:W-:-:S04]  /*1a70*/  PRMT R26, R70, 0x7632, R26 ;  /* 0x00007632461a7816 */ /* 0x000fc8000000001a */
[----:B------:R-:W-:Y:S02]  /*1a80*/  SHF.L.U32 R26, R26, 0x10, RZ ;  /* 0x000000101a1a7819 */ /* 0x000fe400000006ff */
[----:B----4-:R-:W-:Y:S02]  /*1a90*/  PRMT R25, R72, 0x7632, R25 ;  /* 0x0000763248197816 */ /* 0x010fe40000000019 */
[----:B------:R-:W-:Y:S01]  /*1aa0*/  SHF.L.U32 R23, R70, 0x10, RZ ;  /* 0x0000001046177819 */ /* 0x000fe200000006ff */
[----:B------:R-:W-:Y:S01]  /*1ab0*/  FMUL.FTZ R24, R26, R26 ;  /* 0x0000001a1a187220 */ /* 0x000fe20000410000 */
[----:B------:R-:W-:Y:S01]  /*1ac0*/  SHF.L.U32 R27, R25, 0x10, RZ ;  /* 0x00000010191b7819 */ /* 0x000fe200000006ff */
[----:B------:R-:W-:Y:S02]  /*1ad0*/  IMAD.U32 R22, R72, 0x10000, RZ ;  /* 0x0001000048167824 */ /* 0x000fe400078e00ff */
        /* <DEDUP_REMOVED lines=14> */
[----:B---3--:R-:W-:-:S04]  /*1bc0*/  PRMT R25, R76, 0x7632, R25 ;  /* 0x000076324c197816 */ /* 0x008fc80000000019 */
        /* <DEDUP_REMOVED lines=108> */
.L_x_2227:
[----:B------:R-:W-:Y:S05]  /*2290*/  BSYNC B0 ;  /* 0x0000000000007941 */ /* 0x000fea0003800000 */
.L_x_2226:
        /* <DEDUP_REMOVED lines=36> */
.L_x_2230:
[----:B-1----:R-:W2:Y:S04]  /*24e0*/  LDG.E.STRONG.GPU R22, desc[UR8][R20.64] ;  /* 0x0000000814167981 */ /* 0x002ea8000c1ef900 */
[----:B--2---:R-:W-:Y:S01]  /*24f0*/  CCTL.IVALL ;  /* 0x00000000ff00798f */ /* 0x004fe20002000000 */
[----:B------:R-:W-:Y:S05]  /*2500*/  YIELD ;  /* 0x0000000000007946 */ /* 0x000fea0003800000 */
[----:B------:R-:W-:-:S13]  /*2510*/  ISETP.NE.AND P1, PT, R22, R25, PT ;  /* 0x000000191600720c */ /* 0x000fda0003f25270 */
[----:B------:R-:W-:Y:S05]  /*2520*/  @P1 BRA `(.L_x_2230) ;  /* 0xfffffffc00ec1947 */ /* 0x000fea000383ffff */
.L_x_2229:
        /* <DEDUP_REMOVED lines=11> */
.L_x_2232:
        /* <DEDUP_REMOVED lines=63> */
.L_x_2231:
        /* <DEDUP_REMOVED lines=11> */
[----:B------:R-:W-:-:S04]  /*2a80*/  IMAD R23, R23, R84, RZ ;  /* 0x0000005417177224 */ /* 0x000fc800078e02ff */
[----:B------:R-:W-:-:S04]  /*2a90*/  IMAD.SHL.U32 R23, R23, 0x2, RZ ;  /* 0x0000000217177824 */ /* 0x000fc800078e00ff */
[----:B--2---:R-:W-:-:S04]  /*2aa0*/  IMAD.WIDE R20, R23, 0x4, R20 ;  /* 0x0000000417147825 */ /* 0x004fc800078e0214 */
[----:B-1----:R-:W-:-:S04]  /*2ab0*/  IMAD R23, R38, UR5, R25 ;  /* 0x0000000526177c24 */ /* 0x002fc8000f8e0219 */
[----:B------:R-:W-:-:S06]  /*2ac0*/  IMAD.WIDE.U32 R20, R23, 0x8, R20 ;  /* 0x0000000817147825 */ /* 0x000fcc00078e0014 */
[----:B------:R-:W0:Y:S02]  /*2ad0*/  LDG.E.64 R20, desc[UR8][R20.64] ;  /* 0x0000000814147981 */ /* 0x000e24000c1e1b00 */
[----:B0-----:R-:W-:Y:S01]  /*2ae0*/  FADD.FTZ R60, R60, R20 ;  /* 0x000000143c3c7221 */ /* 0x001fe20000010000 */
[----:B------:R-:W-:-:S07]  /*2af0*/  FADD.FTZ R61, R61, R21 ;  /* 0x000000153d3d7221 */ /* 0x000fce0000010000 */
.L_x_2234:
[----:B------:R-:W-:Y:S05]  /*2b00*/  BSYNC B0 ;  /* 0x0000000000007941 */ /* 0x000fea0003800000 */
.L_x_2233:
        /* <DEDUP_REMOVED lines=21> */
[----:B----4-:R-:W-:Y:S01]  /*2c60*/  @!P2 IMAD.WIDE R24, R25, 0x4, R22 ;  /* 0x000000041918a825 */ /* 0x010fe200078e0216 */
        /* <DEDUP_REMOVED lines=10> */
.L_x_2228:
        /* <DEDUP_REMOVED lines=22> */
[----:B------:R-:W4:Y:S04]  /*2e70*/  LDG.E.U16 R84, desc[UR8][R38.64] ;  /* 0x0000000826547981 */ /* 0x000f28000c1e1500 */
[----:B------:R5:W4:Y:S01]  /*2e80*/  LDG.E.U16 R91, desc[UR8][R38.64+0x2] ;  /* 0x00000208265b7981 */ /* 0x000b22000c1e1500 */
[----:B-1----:R-:W-:-:S02]  /*2e90*/  MOV R26, 0x3f800000 ;  /* 0x3f800000001a7802 */ /* 0x002fc40000000f00 */
[----:B------:R-:W-:Y:S01]  /*2ea0*/  ISETP.NE.AND P5, PT, RZ, UR10, PT ;  /* 0x0000000aff007c0c */ /* 0x000fe2000bfa5270 */
[----:B------:R-:W1:Y:S01]  /*2eb0*/  LDS.64 R22, [UR5+0xc0] ;  /* 0x0000c005ff167984 */ /* 0x000e620008000a00 */
[----:B------:R-:W-:Y:S02]  /*2ec0*/  SHF.L.U32 R27, R52, 0x10, RZ ;  /* 0x00000010341b7819 */ /* 0x000fe400000006ff */
[----:B------:R-:W-:Y:S02]  /*2ed0*/  SHF.L.U32 R81, R81, 0x10, RZ ;  /* 0x0000001051517819 */ /* 0x000fe400000006ff */
[----:B-----5:R-:W-:Y:S01]  /*2ee0*/  SHF.L.U32 R39, R44, 0x10, RZ ;  /* 0x000000102c277819 */ /* 0x020fe200000006ff */
[----:B-1----:R-:W-:-:S04]  /*2ef0*/  FMUL.FTZ R42, R22, UR6 ;  /* 0x00000006162a7c20 */ /* 0x002fc80008410000 */
[----:B------:R-:W-:-:S04]  /*2f00*/  FMUL.FTZ R22, R42, R42 ;  /* 0x0000002a2a167220 */ /* 0x000fc80000410000 */
[----:B------:R-:W-:-:S05]  /*2f10*/  FFMA.FTZ R22, R23, UR6, -R22 ;  /* 0x0000000617167c23 */ /* 0x000fca0008010816 */
[----:B------:R-:W-:-:S13]  /*2f20*/  FSETP.GTU.FTZ.AND P1, PT, R22, RZ, PT ;  /* 0x000000ff1600720b */ /* 0x000fda0003f3c000 */
[----:B------:R-:W1:Y:S02]  /*2f30*/  @P1 LDC R21, c[0x0][0x238] ;  /* 0x00008e00ff151b82 */ /* 0x000e640000000800 */
[----:B-1----:R-:W-:Y:S01]  /*2f40*/  @P1 FADD.FTZ R22, R22, R21 ;  /* 0x0000001516161221 */ /* 0x002fe20000010000 */
[----:B------:R-:W-:-:S03]  /*2f50*/  SHF.L.U32 R21, R82, 0x10, RZ ;  /* 0x0000001052157819 */ /* 0x000fc600000006ff */
[----:B------:R-:W1:Y:S02]  /*2f60*/  @P1 MUFU.RSQ R26, R22 ;  /* 0x00000016001a1308 */ /* 0x000e640000001400 */
[----:B------:R-:W-:Y:S01]  /*2f70*/  FADD.FTZ R23, -R42, R21 ;  /* 0x000000152a177221 */ /* 0x000fe20000010100 */
[----:B------:R-:W-:-:S03]  /*2f80*/  FADD.FTZ R21, R27, -R42 ;  /* 0x8000002a1b157221 */ /* 0x000fc60000010000 */
[-C--:B-1----:R-:W-:Y:S01]  /*2f90*/  FMUL.FTZ R23, R23, R26.reuse ;  /* 0x0000001a17177220 */ /* 0x082fe20000410000 */
[----:B------:R-:W-:Y:S01]  /*2fa0*/  FMUL.FTZ R21, R21, R26 ;  /* 0x0000001a15157220 */ /* 0x000fe20000410000 */
[----:B--2---:R-:W-:Y:S02]  /*2fb0*/  SHF.L.U32 R24, R85, 0x10, RZ ;  /* 0x0000001055187819 */ /* 0x004fe400000006ff */
[----:B---3--:R-:W-:Y:S02]  /*2fc0*/  SHF.L.U32 R25, R90, 0x10, RZ ;  /* 0x000000105a197819 */ /* 0x008fe400000006ff */
[----:B----4-:R-:W-:Y:S02]  /*2fd0*/  SHF.L.U32 R27, R84, 0x10, RZ ;  /* 0x00000010541b7819 */ /* 0x010fe400000006ff */
[----:B------:R-:W-:-:S03]  /*2fe0*/  SHF.L.U32 R38, R91, 0x10, RZ ;  /* 0x000000105b267819 */ /* 0x000fc600000006ff */
[----:B0-----:R-:W-:Y:S02]  /*2ff0*/  FFMA.FTZ R61, R24, R21, R27 ;  /* 0x00000015183d7223 */ /* 0x001fe4000001001b */
        /* <DEDUP_REMOVED lines=12> */
.L_x_2235:
        /* <DEDUP_REMOVED lines=14> */
.L_x_2237:
[----:B------:R-:W-:Y:S05]  /*31a0*/  BSYNC B0 ;  /* 0x0000000000007941 */ /* 0x000fea0003800000 */
.L_x_2236:
[----:B------:R-:W-:Y:S01]  /*31b0*/  SHF.L.U32 R79, R79, 0x10, RZ ;  /* 0x000000104f4f7819 */ /* 0x000fe200000006ff */
[----:B------:R-:W-:Y:S01]  /*31c0*/  ULDC.64 UR12, c[0x0][0x278] ;  /* 0x00009e00000c7ab9 */ /* 0x000fe20000000a00 */
[----:B------:R-:W-:Y:S01]  /*31d0*/  SHF.L.U32 R36, R36, 0x10, RZ ;  /* 0x0000001024247819 */ /* 0x000fe200000006ff */
[----:B------:R-:W-:Y:S01]  /*31e0*/  IMAD.U32 R91, R78, 0x10000, RZ ;  /* 0x000100004e5b7824 */ /* 0x000fe200078e00ff */
[----:B------:R-:W-:Y:S02]  /*31f0*/  SHF.L.U32 R20, R33, 0x10, RZ ;  /* 0x0000001021147819 */ /* 0x000fe400000006ff */
[----:B------:R-:W-:Y:S01]  /*3200*/  SHF.L.U32 R21, R46, 0x10, RZ ;  /* 0x000000102e157819 */ /* 0x000fe200000006ff */
[----:B------:R-:W-:Y:S01]  /*3210*/  FADD.FTZ R46, R39, -R42 ;  /* 0x8000002a272e7221 */ /* 0x000fe20000010000 */
[----:B0-----:R-:W-:Y:S01]  /*3220*/  SHF.L.U32 R61, R48, 0x10, RZ ;  /* 0x00000010303d7819 */ /* 0x001fe200000006ff */
[----:B------:R-:W-:Y:S01]  /*3230*/  FADD.FTZ R48, -R42, R81 ;  /* 0x000000512a307221 */ /* 0x000fe20000010100 */
[----:B------:R-:W-:Y:S01]  /*3240*/  SHF.L.U32 R44, R34, 0x10, RZ ;  /* 0x00000010222c7819 */ /* 0x000fe200000006ff */
[C---:B------:R-:W-:Y:S01]  /*3250*/  FADD.FTZ R34, -R42.reuse, R79 ;  /* 0x0000004f2a227221 */ /* 0x040fe20000010100 */
[----:B------:R-:W-:Y:S01]  /*3260*/  ISETP.GE.U32.AND P6, PT, R7, UR12, PT ;  /* 0x0000000c07007c0c */ /* 0x000fe2000bfc6070 */
[----:B------:R-:W-:Y:S01]  /*3270*/  FADD.FTZ R79, -R42, R36 ;  /* 0x000000242a4f7221 */ /* 0x000fe20000010100 */
[----:B------:R-:W-:Y:S01]  /*3280*/  ISETP.GE.U32.AND P1, PT, R8, UR12, PT ;  /* 0x0000000c08007c0c */ /* 0x000fe2000bf26070 */
[----:B------:R-:W-:Y:S01]  /*3290*/  FADD.FTZ R36, -R42, R20 ;  /* 0x000000142a247221 */ /* 0x000fe20000010100 */
[----:B------:R-:W-:Y:S01]  /*32a0*/  ISETP.GE.U32.AND P2, PT, R9, UR12, PT ;  /* 0x0000000c09007c0c */ /* 0x000fe2000bf46070 */
[-C--:B------:R-:W-:Y:S01]  /*32b0*/  FMUL.FTZ R20, R46, R26.reuse ;  /* 0x0000001a2e147220 */ /* 0x080fe20000410000 */
[----:B------:R-:W-:Y:S01]  /*32c0*/  ISETP.GE.U32.AND P3, PT, R10, UR12, PT ;  /* 0x0000000c0a007c0c */ /* 0x000fe2000bf66070 */
[----:B------:R-:W-:Y:S01]  /*32d0*/  FMUL.FTZ R48, R48, R26 ;  /* 0x0000001a30307220 */ /* 0x000fe20000410000 */
[----:B------:R-:W-:Y:S01]  /*32e0*/  ISETP.GE.U32.AND P4, PT, R11, UR12, PT ;  /* 0x0000000c0b007c0c */ /* 0x000fe2000bf86070 */
[----:B------:R-:W-:Y:S01]  /*32f0*/  FADD.FTZ R39, R21, -R42 ;  /* 0x8000002a15277221 */ /* 0x000fe20000010000 */
[----:B------:R-:W-:Y:S01]  /*3300*/  SHF.L.U32 R23, R80, 0x10, RZ ;  /* 0x0000001050177819 */ /* 0x000fe200000006ff */
[----:B------:R-:W-:Y:S01]  /*3310*/  FADD.FTZ R91, -R42, R91 ;  /* 0x0000005b2a5b7221 */ /* 0x000fe20000010100 */
[----:B------:R-:W-:Y:S01]  /*3320*/  SHF.L.U32 R85, R50, 0x10, RZ ;  /* 0x0000001032557819 */ /* 0x000fe200000006ff */
[----:B------:R-:W-:Y:S01]  /*3330*/  FADD.FTZ R44, -R42, R44 ;  /* 0x0000002c2a2c7221 */ /* 0x000fe20000010100 */
[----:B------:R-:W-:Y:S01]  /*3340*/  SHF.L.U32 R93, R54, 0x10, RZ ;  /* 0x00000010365d7819 */ /* 0x000fe200000006ff */
[----:B------:R-:W-:Y:S01]  /*3350*/  FADD.FTZ R81, -R42, R23 ;  /* 0x000000172a517221 */ /* 0x000fe20000010100 */
[----:B------:R-:W-:Y:S01]  /*3360*/  SHF.L.U32 R77, R77, 0x10, RZ ;  /* 0x000000104d4d7819 */ /* 0x000fe200000006ff */
[--C-:B------:R-:W-:Y:S01]  /*3370*/  FADD.FTZ R85, R85, -R42.reuse ;  /* 0x8000002a55557221 */ /* 0x100fe20000010000 */
        /* <DEDUP_REMOVED lines=9> */
[----:B------:R-:W-:Y:S01]  /*3410*/  FFMA.FTZ R48, R25, R48, R38 ;  /* 0x0000003019307223 */ /* 0x000fe20000010026 */
        /* <DEDUP_REMOVED lines=21> */
[--C-:B------:R-:W-:Y:S01]  /*3570*/  FADD.FTZ R74, R74, -R42.reuse ;  /* 0x8000002a4a4a7221 */ /* 0x100fe20000010000 */
[----:B------:R-:W-:Y:S01]  /*3580*/  SHF.L.U32 R22, R83, 0x10, RZ ;  /* 0x0000001053167819 */ /* 0x000fe200000006ff */
[--C-:B------:R-:W-:Y:S01]  /*3590*/  FADD.FTZ R83, R61, -R42.reuse ;  /* 0x8000002a3d537221 */ /* 0x100fe20000010000 */
[----:B------:R-:W-:Y:S01]  /*35a0*/  ISETP.GE.AND.EX P6, PT, R43, UR13, PT, P6 ;  /* 0x0000000d2b007c0c */ /* 0x000fe2000bfc6360 */
[----:B------:R-:W-:Y:S01]  /*35b0*/  FADD.FTZ R61, R62, -R42 ;  /* 0x8000002a3e3d7221 */ /* 0x000fe20000010000 */
[----:B------:R-:W-:Y:S01]  /*35c0*/  ISETP.GE.AND.EX P1, PT, R45, UR13, PT, P1 ;  /* 0x0000000d2d007c0c */ /* 0x000fe2000bf26310 */
[----:B------:R-:W-:Y:S01]  /*35d0*/  FADD.FTZ R32, -R42, R32 ;  /* 0x000000202a207221 */ /* 0x000fe20000010100 */
[----:B------:R-:W-:Y:S01]  /*35e0*/  ISETP.GE.AND.EX P2, PT, R47, UR13, PT, P2 ;  /* 0x0000000d2f007c0c */ /* 0x000fe2000bf46320 */
[--C-:B------:R-:W-:Y:S01]  /*35f0*/  FADD.FTZ R76, R76, -R42.reuse ;  /* 0x8000002a4c4c7221 */ /* 0x100fe20000010000 */
[----:B------:R-:W-:Y:S01]  /*3600*/  ISETP.GE.AND.EX P3, PT, R49, UR13, PT, P3 ;  /* 0x0000000d31007c0c */ /* 0x000fe2000bf66330 */
[----:B------:R-:W-:Y:S01]  /*3610*/  FADD.FTZ R46, R22, -R42 ;  /* 0x8000002a162e7221 */ /* 0x000fe20000010000 */
        /* <DEDUP_REMOVED lines=18> */
.L_x_2238:
[----:B------:R-:W-:Y:S04]  /*3740*/  BSSY B0, `(.L_x_2239) ;  /* 0x000000e000007945 */ /* 0x000fe80003800000 */
[----:B------:R-:W-:Y:S05]  /*3750*/  @P6 BRA `(.L_x_2240) ;  /* 0x0000000000306947 */ /* 0x000fea0003800000 */
[----:B------:R-:W-:Y:S01]  /*3760*/  ULDC.64 UR14, c[0x0][0x270] ;  /* 0x00009c00000e7ab9 */ /* 0x000fe20000000a00 */
[----:B------:R-:W-:Y:S01]  /*3770*/  MOV R21, R89 ;  /* 0x0000005900157202 */ /* 0x000fe20000000f00 */
[----:B------:R-:W-:Y:S02]  /*3780*/  IMAD R22, R43, UR14, RZ ;  /* 0x0000000e2b167c24 */ /* 0x000fe4000f8e02ff */
[----:B------:R-:W-:Y:S02]  /*3790*/  IMAD.MOV.U32 R20, RZ, RZ, R86 ;  /* 0x000000ffff147224 */ /* 0x000fe400078e0056 */
[C---:B------:R-:W-:Y:S02]  /*37a0*/  IMAD R23, R7.reuse, UR15, R22 ;  /* 0x0000000f07177c24 */ /* 0x040fe4000f8e0216 */
[----:B------:R-:W-:Y:S01]  /*37b0*/  IMAD.WIDE.U32 R20, R7, UR14, R20 ;  /* 0x0000000e07147c25 */ /* 0x000fe2000f8e0014 */
[----:B------:R-:W-:Y:S02]  /*37c0*/  ULDC.64 UR14, c[0x0][0x210] ;  /* 0x00008400000e7ab9 */ /* 0x000fe40000000a00 */
[----:B------:R-:W-:-:S02]  /*37d0*/  LEA R22, P6, R20, UR14, 0x1 ;  /* 0x0000000e14167c11 */ /* 0x000fc4000f8c08ff */
[----:B------:R-:W-:Y:S02]  /*37e0*/  IADD3 R23, R21, R23, RZ ;  /* 0x0000001715177210 */ /* 0x000fe40007ffe0ff */
[----:B------:R-:W-:Y:S02]  /*37f0*/  F2FP.BF16.F32.PACK_AB R21, R48, R42 ;  /* 0x0000002a3015723e */ /* 0x000fe400000010ff */
[----:B------:R-:W-:-:S05]  /*3800*/  LEA.HI.X R23, R20, UR15, R23, 0x1, P6 ;  /* 0x0000000f14177c11 */ /* 0x000fca000b0f0c17 */
[----:B------:R0:W-:Y:S02]  /*3810*/  STG.E desc[UR8][R22.64], R21 ;  /* 0x0000001516007986 */ /* 0x0001e4000c101908 */
.L_x_2240:
[----:B------:R-:W-:Y:S05]  /*3820*/  BSYNC B0 ;  /* 0x0000000000007941 */ /* 0x000fea0003800000 */
.L_x_2239:
        /* <DEDUP_REMOVED lines=17> */
.L_x_2241:
[----:B------:R-:W-:Y:S04]  /*3940*/  BSSY B0, `(.L_x_2242) ;  /* 0x000000e000007945 */ /* 0x000fe80003800000 */
[----:B------:R-:W-:Y:S05]  /*3950*/  @P1 BRA `(.L_x_2243) ;  /* 0x0000000000301947 */ /* 0x000fea0003800000 */
[----:B------:R-:W-:Y:S01]  /*3960*/  ULDC.64 UR14, c[0x0][0x270] ;  /* 0x00009c00000e7ab9 */ /* 0x000fe20000000a00 */
[----:B------:R-:W-:Y:S01]  /*3970*/  MOV R20, R86 ;  /* 0x0000005600147202 */ /* 0x000fe20000000f00 */
[----:B------:R-:W-:Y:S01]  /*3980*/  IMAD R45, R45, UR14, RZ ;  /* 0x0000000e2d2d7c24 */ /* 0x000fe2000f8e02ff */
[----:B0-----:R-:W-:Y:S02]  /*3990*/  MOV R21, R89 ;  /* 0x0000005900157202 */ /* 0x001fe40000000f00 */
        /* <DEDUP_REMOVED lines=8> */
.L_x_2243:
[----:B------:R-:W-:Y:S05]  /*3a20*/  BSYNC B0 ;  /* 0x0000000000007941 */ /* 0x000fea0003800000 */
.L_x_2242:
[----:B------:R-:W-:Y:S01]  /*3a30*/  FFMA.FTZ R83, R24, R83, R27 ;  /* 0x0000005318537223 */ /* 0x000fe2000001001b */
[----:B------:R-:W-:Y:S01]  /*3a40*/  FFMA.FTZ R34, R25, R34, R38 ;  /* 0x0000002219227223 */ /* 0x000fe20000010026 */
[----:B------:R-:W-:Y:S06]  /*3a50*/  @!P5 BRA `(.L_x_2244) ;  /* 0x000000000028d947 */ /* 0x000fec0003800000 */
[----:B01----:R-:W-:Y:S01]  /*3a60*/  FMUL.FTZ R23, R34, -1.4426950216293334961 ;  /* 0xbfb8aa3b22177820 */ /* 0x003fe20000410000 */
        /* <DEDUP_REMOVED lines=9> */
.L_x_2244:
        /* <DEDUP_REMOVED lines=14> */
.L_x_2246:
[----:B------:R-:W-:Y:S05]  /*3be0*/  BSYNC B0 ;  /* 0x0000000000007941 */ /* 0x000fea0003800000 */
.L_x_2245:
[-C--:B------:R-:W-:Y:S01]  /*3bf0*/  FMUL.FTZ R85, R85, R26.reuse ;  /* 0x0000001a55557220 */ /* 0x080fe20000410000 */
[-C--:B------:R-:W-:Y:S01]  /*3c00*/  FMUL.FTZ R91, R91, R26.reuse ;  /* 0x0000001a5b5b7220 */ /* 0x080fe20000410000 */
[-C--:B------:R-:W-:Y:S01]  /*3c10*/  FMUL.FTZ R93, R93, R26.reuse ;  /* 0x0000001a5d5d7220 */ /* 0x080fe20000410000 */
[----:B------:R-:W-:Y:S01]  /*3c20*/  FMUL.FTZ R77, R77, R26 ;  /* 0x0000001a4d4d7220 */ /* 0x000fe20000410000 */
[----:B------:R-:W-:Y:S01]  /*3c30*/  FFMA.FTZ R85, R24, R85, R27 ;  /* 0x0000005518557223 */ /* 0x000fe2000001001b */
[----:B------:R-:W-:Y:S01]  /*3c40*/  FFMA.FTZ R34, R25, R91, R38 ;  /* 0x0000005b19227223 */ /* 0x000fe20000010026 */
[----:B------:R-:W-:Y:S06]  /*3c50*/  @!P5 BRA `(.L_x_2247) ;  /* 0x000000000028d947 */ /* 0x000fec0003800000 */
        /* <DEDUP_REMOVED lines=10> */
.L_x_2247:
        /* <DEDUP_REMOVED lines=10> */
[----:B-12---:R-:W-:-:S02]  /*3da0*/  LEA R22, P1, R20, UR14, 0x1 ;  /* 0x0000000e14167c11 */ /* 0x006fc4000f8208ff */
[----:B------:R-:W-:-:S04]  /*3db0*/  IADD3 R49, R21, R49, RZ ;  /* 0x0000003115317210 */ /* 0x000fc80007ffe0ff */
[----:B------:R-:W-:-:S05]  /*3dc0*/  LEA.HI.X R23, R20, UR15, R49, 0x1, P1 ;  /* 0x0000000f14177c11 */ /* 0x000fca00088f0c31 */
[----:B------:R3:W-:Y:S02]  /*3dd0*/  STG.E desc[UR8][R22.64], R85 ;  /* 0x0000005516007986 */ /* 0x0007e4000c101908 */
.L_x_2249:
[----:B------:R-:W-:Y:S05]  /*3de0*/  BSYNC B0 ;  /* 0x0000000000007941 */ /* 0x000fea0003800000 */
.L_x_2248:
[----:B------:R-:W-:Y:S01]  /*3df0*/  FFMA.FTZ R93, R24, R93, R27 ;  /* 0x0000005d185d7223 */ /* 0x000fe2000001001b */
[----:B------:R-:W-:Y:S01]  /*3e00*/  FFMA.FTZ R34, R25, R77, R38 ;  /* 0x0000004d19227223 */ /* 0x000fe20000010026 */
[----:B------:R-:W-:Y:S06]  /*3e10*/  @!P5 BRA `(.L_x_2250) ;  /* 0x000000000028d947 */ /* 0x000fec0003800000 */
[----:B0123--:R-:W-:Y:S01]  /*3e20*/  FMUL.FTZ R23, R34, -1.4426950216293334961 ;  /* 0xbfb8aa3b22177820 */ /* 0x00ffe20000410000 */
        /* <DEDUP_REMOVED lines=9> */
.L_x_2250:
[----:B------:R-:W-:Y:S04]  /*3ec0*/  BSSY B0, `(.L_x_2251) ;  /* 0x000000e000007945 */ /* 0x000fe80003800000 */
[----:B------:R-:W-:Y:S05]  /*3ed0*/  @P4 BRA `(.L_x_2252) ;  /* 0x0000000000304947 */ /* 0x000fea0003800000 */
[----:B------:R-:W-:Y:S01]  /*3ee0*/  ULDC.64 UR14, c[0x0][0x270] ;  /* 0x00009c00000e7ab9 */ /* 0x000fe20000000a00 */
[----:B------:R-:W-:Y:S01]  /*3ef0*/  MOV R20, R86 ;  /* 0x0000005600147202 */ /* 0x000fe20000000f00 */
[----:B0123--:R-:W-:Y:S01]  /*3f00*/  IMAD R22, R51, UR14, RZ ;  /* 0x0000000e33167c24 */ /* 0x00ffe2000f8e02ff */
        /* <DEDUP_REMOVED lines=9> */
.L_x_2252:
[----:B------:R-:W-:Y:S05]  /*3fa0*/  BSYNC B0 ;  /* 0x0000000000007941 */ /* 0x000fea0003800000 */
.L_x_2251:
[----:B------:R-:W-:Y:S01]  /*3fb0*/  ISETP.GE.U32.AND P6, PT, R12, UR12, PT ;  /* 0x0000000c0c007c0c */ /* 0x000fe2000bfc6070 */
[-C--:B------:R-:W-:Y:S01]  /*3fc0*/  FMUL.FTZ R20, R33, R26.reuse ;  /* 0x0000001a21147220 */ /* 0x080fe20000410000 */
[----:B------:R-:W-:Y:S01]  /*3fd0*/  ISETP.GE.U32.AND P1, PT, R13, UR12, PT ;  /* 0x0000000c0d007c0c */ /* 0x000fe2000bf26070 */
[-C--:B0-----:R-:W-:Y:S01]  /*3fe0*/  FMUL.FTZ R21, R37, R26.reuse ;  /* 0x0000001a25157220 */ /* 0x081fe20000410000 */
        /* <DEDUP_REMOVED lines=25> */
[----:B-1----:R-:W-:Y:S01]  /*4180*/  FMUL.FTZ R39, R44, R26 ;  /* 0x0000001a2c277220 */ /* 0x002fe20000410000 */
        /* <DEDUP_REMOVED lines=9> */
[----:B--234-:R-:W-:-:S05]  /*4220*/  FMUL.FTZ R22, R43, -1.4426950216293334961 ;  /* 0xbfb8aa3b2b167820 */ /* 0x01cfca0000410000 */
        /* <DEDUP_REMOVED lines=8> */
.L_x_2253:
        /* <DEDUP_REMOVED lines=10> */
[----:B--234-:R-:W-:-:S02]  /*4350*/  LEA R22, P6, R20, UR14, 0x1 ;  /* 0x0000000e14167c11 */ /* 0x01cfc4000f8c08ff */
[----:B------:R-:W-:-:S04]  /*4360*/  IADD3 R53, R21, R53, RZ ;  /* 0x0000003515357210 */ /* 0x000fc80007ffe0ff */
[----:B------:R-:W-:-:S05]  /*4370*/  LEA.HI.X R23, R20, UR15, R53, 0x1, P6 ;  /* 0x0000000f14177c11 */ /* 0x000fca000b0f0c35 */
[----:B------:R0:W-:Y:S02]  /*4380*/  STG.E desc[UR8][R22.64], R43 ;  /* 0x0000002b16007986 */ /* 0x0001e4000c101908 */
.L_x_2255:
[----:B------:R-:W-:Y:S05]  /*4390*/  BSYNC B0 ;  /* 0x0000000000007941 */ /* 0x000fea0003800000 */
.L_x_2254:
[----:B------:R-:W-:Y:S01]  /*43a0*/  FFMA.FTZ R61, R24, R61, R27 ;  /* 0x0000003d183d7223 */ /* 0x000fe2000001001b */
[----:B------:R-:W-:Y:S01]  /*43b0*/  FFMA.FTZ R26, R25, R79, R38 ;  /* 0x0000004f191a7223 */ /* 0x000fe20000010026 */
[----:B------:R-:W-:Y:S06]  /*43c0*/  @!P5 BRA `(.L_x_2256) ;  /* 0x000000000028d947 */ /* 0x000fec0003800000 */
[----:B------:R-:W-:Y:S01]  /*43d0*/  FMUL.FTZ R20, R61, -1.4426950216293334961 ;  /* 0xbfb8aa3b3d147820 */ /* 0x000fe20000410000 */
[----:B0-234-:R-:W-:-:S05]  /*43e0*/  FMUL.FTZ R23, R26, -1.4426950216293334961 ;  /* 0xbfb8aa3b1a177820 */ /* 0x01dfca0000410000 */
        /* <DEDUP_REMOVED lines=8> */
.L_x_2256:
[----:B------:R-:W-:Y:S04]  /*4470*/  BSSY B0, `(.L_x_2257) ;  /* 0x000000e000007945 */ /* 0x000fe80003800000 */
[----:B------:R-:W-:Y:S05]  /*4480*/  @P1 BRA `(.L_x_2258) ;  /* 0x0000000000301947 */ /* 0x000fea0003800000 */
[----:B------:R-:W-:Y:S01]  /*4490*/  ULDC.64 UR14, c[0x0][0x270] ;  /* 0x00009c00000e7ab9 */ /* 0x000fe20000000a00 */
[----:B------:R-:W-:Y:S01]  /*44a0*/  MOV R20, R86 ;  /* 0x0000005600147202 */ /* 0x000fe20000000f00 */
[----:B0-234-:R-:W-:Y:S01]  /*44b0*/  IMAD R22, R55, UR14, RZ ;  /* 0x0000000e37167c24 */ /* 0x01dfe2000f8e02ff */
        /* <DEDUP_REMOVED lines=9> */
.L_x_2258:
[----:B------:R-:W-:Y:S05]  /*4550*/  BSYNC B0 ;  /* 0x0000000000007941 */ /* 0x000fea0003800000 */
.L_x_2257:
[----:B------:R-:W-:Y:S01]  /*4560*/  FFMA.FTZ R64, R24, R64, R27 ;  /* 0x0000004018407223 */ /* 0x000fe2000001001b */
[----:B0-----:R-:W-:Y:S01]  /*4570*/  FFMA.FTZ R43, R25, R34, R38 ;  /* 0x00000022192b7223 */ /* 0x001fe20000010026 */
[----:B------:R-:W-:Y:S06]  /*4580*/  @!P5 BRA `(.L_x_2259) ;  /* 0x000000000028d947 */ /* 0x000fec0003800000 */
[----:B------:R-:W-:Y:S01]  /*4590*/  FMUL.FTZ R20, R64, -1.4426950216293334961 ;  /* 0xbfb8aa3b40147820 */ /* 0x000fe20000410000 */
[----:B-1234-:R-:W-:-:S05]  /*45a0*/  FMUL.FTZ R22, R43, -1.4426950216293334961 ;  /* 0xbfb8aa3b2b167820 */ /* 0x01efca0000410000 */
        /* <DEDUP_REMOVED lines=8> */
.L_x_2259:
        /* <DEDUP_REMOVED lines=9> */
[----:B------:R-:W-:-:S03]  /*46c0*/  ULDC.64 UR14, c[0x0][0x210] ;  /* 0x00008400000e7ab9 */ /* 0x000fc60000000a00 */
[----:B------:R-:W-:Y:S01]  /*46d0*/  IMAD.IADD R57, R21, 0x1, R57 ;  /* 0x0000000115397824 */ /* 0x000fe200078e0239 */
[----:B-1234-:R-:W-:-:S04]  /*46e0*/  LEA R22, P1, R20, UR14, 0x1 ;  /* 0x0000000e14167c11 */ /* 0x01efc8000f8208ff */
[----:B------:R-:W-:-:S05]  /*46f0*/  LEA.HI.X R23, R20, UR15, R57, 0x1, P1 ;  /* 0x0000000f14177c11 */ /* 0x000fca00088f0c39 */
[----:B------:R0:W-:Y:S04]  /*4700*/  STG.E desc[UR8][R22.64], R43 ;  /* 0x0000002b16007986 */ /* 0x0001e8000c101908 */
.L_x_2261:
[----:B------:R-:W-:Y:S05]  /*4710*/  BSYNC B0 ;  /* 0x0000000000007941 */ /* 0x000fea0003800000 */
.L_x_2260:
        /* <DEDUP_REMOVED lines=13> */
.L_x_2262:
[----:B------:R-:W-:Y:S04]  /*47f0*/  BSSY B0, `(.L_x_2263) ;  /* 0x000000e000007945 */ /* 0x000fe80003800000 */
[----:B------:R-:W-:Y:S05]  /*4800*/  @P3 BRA `(.L_x_2264) ;  /* 0x0000000000303947 */ /* 0x000fea0003800000 */
[----:B------:R-:W-:Y:S01]  /*4810*/  ULDC.64 UR14, c[0x0][0x270] ;  /* 0x00009c00000e7ab9 */ /* 0x000fe20000000a00 */
[----:B------:R-:W-:Y:S01]  /*4820*/  MOV R20, R86 ;  /* 0x0000005600147202 */ /* 0x000fe20000000f00 */
        /* <DEDUP_REMOVED lines=10> */
.L_x_2264:
[----:B------:R-:W-:Y:S05]  /*48d0*/  BSYNC B0 ;  /* 0x0000000000007941 */ /* 0x000fea0003800000 */
.L_x_2263:
        /* <DEDUP_REMOVED lines=13> */
.L_x_2265:
        /* <DEDUP_REMOVED lines=14> */
.L_x_2267:
[----:B------:R-:W-:Y:S05]  /*4a90*/  BSYNC B0 ;  /* 0x0000000000007941 */ /* 0x000fea0003800000 */
.L_x_2266:
[----:B------:R-:W-:Y:S01]  /*4aa0*/  ISETP.GE.U32.AND P6, PT, R17, UR12, PT ;  /* 0x0000000c11007c0c */ /* 0x000fe2000bfc6070 */
[--C-:B------:R-:W-:Y:S01]  /*4ab0*/  FFMA.FTZ R70, R24, R70, R27.reuse ;  /* 0x0000004618467223 */ /* 0x100fe2000001001b */
        /* <DEDUP_REMOVED lines=8> */
[----:B------:R-:W-:Y:S01]  /*4b40*/  ISETP.GE.AND.EX P6, PT, R65, UR13, PT, P6 ;  /* 0x0000000d41007c0c */ /* 0x000fe2000bfc6360 */
[--C-:B------:R-:W-:Y:S01]  /*4b50*/  FFMA.FTZ R35, R25, R35, R38.reuse ;  /* 0x0000002319237223 */ /* 0x100fe20000010026 */
[----:B------:R-:W-:Y:S01]  /*4b60*/  ISETP.GE.AND.EX P1, PT, R71, UR13, PT, P1 ;  /* 0x0000000d47007c0c */ /* 0x000fe2000bf26310 */
[--C-:B------:R-:W-:Y:S01]  /*4b70*/  FFMA.FTZ R37, R25, R37, R38.reuse ;  /* 0x0000002519257223 */ /* 0x100fe20000010026 */
[----:B------:R-:W-:Y:S01]  /*4b80*/  ISETP.GE.AND.EX P2, PT, R69, UR13, PT, P2 ;  /* 0x0000000d45007c0c */ /* 0x000fe2000bf46320 */
[--C-:B------:R-:W-:Y:S01]  /*4b90*/  FFMA.FTZ R39, R25, R39, R38.reuse ;  /* 0x0000002719277223 */ /* 0x100fe20000010026 */
[----:B------:R-:W-:Y:S01]  /*4ba0*/  ISETP.GE.AND.EX P3, PT, R73, UR13, PT, P3 ;  /* 0x0000000d49007c0c */ /* 0x000fe2000bf66330 */
[----:B------:R-:W-:Y:S01]  /*4bb0*/  FFMA.FTZ R24, R24, R46, R27 ;  /* 0x0000002e18187223 */ /* 0x000fe2000001001b */
        /* <DEDUP_REMOVED lines=18> */
.L_x_2268:
[----:B------:R-:W-:Y:S04]  /*4ce0*/  BSSY B0, `(.L_x_2269) ;  /* 0x000000e000007945 */ /* 0x000fe80003800000 */
[----:B------:R-:W-:Y:S05]  /*4cf0*/  @P6 BRA `(.L_x_2270) ;  /* 0x0000000000306947 */ /* 0x000fea0003800000 */
[----:B------:R-:W-:Y:S01]  /*4d00*/  ULDC.64 UR12, c[0x0][0x270] ;  /* 0x00009c00000c7ab9 */ /* 0x000fe20000000a00 */
[----:B------:R-:W-:Y:S01]  /*4d10*/  MOV R20, R86 ;  /* 0x0000005600147202 */ /* 0x000fe20000000f00 */
[----:B------:R-:W-:Y:S01]  /*4d20*/  IMAD R26, R65, UR12, RZ ;  /* 0x0000000c411a7c24 */ /* 0x000fe2000f8e02ff */
[----:B------:R-:W-:Y:S02]  /*4d30*/  MOV R21, R89 ;  /* 0x0000005900157202 */ /* 0x000fe40000000f00 */
[----:B------:R-:W-:Y:S01]  /*4d40*/  F2FP.BF16.F32.PACK_AB R25, R25, R70 ;  /* 0x000000461919723e */ /* 0x000fe200000010ff */
[----:B01234-:R-:W-:-:S04]  /*4d50*/  IMAD.WIDE.U32 R22, R17, UR12, R20 ;  /* 0x0000000c11167c25 */ /* 0x01ffc8000f8e0014 */
[----:B------:R-:W-:Y:S01]  /*4d60*/  IMAD R21, R17, UR13, R26 ;  /* 0x0000000d11157c24 */ /* 0x000fe2000f8e021a */
[----:B------:R-:W-:Y:S02]  /*4d70*/  ULDC.64 UR12, c[0x0][0x210] ;  /* 0x00008400000c7ab9 */ /* 0x000fe40000000a00 */
[----:B------:R-:W-:Y:S02]  /*4d80*/  LEA R20, P6, R22, UR12, 0x1 ;  /* 0x0000000c16147c11 */ /* 0x000fe4000f8c08ff */
[----:B------:R-:W-:-:S04]  /*4d90*/  IADD3 R21, R23, R21, RZ ;  /* 0x0000001517157210 */ /* 0x000fc80007ffe0ff */
[----:B------:R-:W-:-:S05]  /*4da0*/  LEA.HI.X R21, R22, UR13, R21, 0x1, P6 ;  /* 0x0000000d16157c11 */ /* 0x000fca000b0f0c15 */
[----:B------:R0:W-:Y:S02]  /*4db0*/  STG.E desc[UR8][R20.64], R25 ;  /* 0x0000001914007986 */ /* 0x0001e4000c101908 */
.L_x_2270:
[----:B------:R-:W-:Y:S05]  /*4dc0*/  BSYNC B0 ;  /* 0x0000000000007941 */ /* 0x000fea0003800000 */
.L_x_2269:
[----:B------:R-:W-:Y:S05]  /*4dd0*/  @!P5 BRA `(.L_x_2271) ;  /* 0x000000000028d947 */ /* 0x000fea0003800000 */
[----:B0-----:R-:W-:Y:S01]  /*4de0*/  FMUL.FTZ R20, R72, -1.4426950216293334961 ;  /* 0xbfb8aa3b48147820 */ /* 0x001fe20000410000 */
        /* <DEDUP_REMOVED lines=9> */
.L_x_2271:
        /* <DEDUP_REMOVED lines=8> */
[----:B-1234-:R-:W-:Y:S01]  /*4f00*/  IMAD.WIDE.U32 R22, R18, UR12, R20 ;  /* 0x0000000c12167c25 */ /* 0x01efe2000f8e0014 */
[----:B------:R-:W-:Y:S02]  /*4f10*/  ULDC.64 UR12, c[0x0][0x210] ;  /* 0x00008400000c7ab9 */ /* 0x000fe40000000a00 */
[----:B------:R-:W-:-:S02]  /*4f20*/  LEA R20, P1, R22, UR12, 0x1 ;  /* 0x0000000c16147c11 */ /* 0x000fc4000f8208ff */
[----:B------:R-:W-:-:S04]  /*4f30*/  IADD3 R71, R23, R71, RZ ;  /* 0x0000004717477210 */ /* 0x000fc80007ffe0ff */
[----:B------:R-:W-:-:S05]  /*4f40*/  LEA.HI.X R21, R22, UR13, R71, 0x1, P1 ;  /* 0x0000000d16157c11 */ /* 0x000fca00088f0c47 */
[----:B------:R0:W-:Y:S02]  /*4f50*/  STG.E desc[UR8][R20.64], R31 ;  /* 0x0000001f14007986 */ /* 0x0001e4000c101908 */
.L_x_2273:
[----:B------:R-:W-:Y:S05]  /*4f60*/  BSYNC B0 ;  /* 0x0000000000007941 */ /* 0x000fea0003800000 */
.L_x_2272:
        /* <DEDUP_REMOVED lines=11> */
.L_x_2274:
[----:B------:R-:W-:Y:S04]  /*5020*/  BSSY B0, `(.L_x_2275) ;  /* 0x000000e000007945 */ /* 0x000fe80003800000 */
[----:B------:R-:W-:Y:S05]  /*5030*/  @P2 BRA `(.L_x_2276) ;  /* 0x0000000000302947 */ /* 0x000fea0003800000 */
[----:B------:R-:W-:Y:S01]  /*5040*/  ULDC.64 UR12, c[0x0][0x270] ;  /* 0x00009c00000c7ab9 */ /* 0x000fe20000000a00 */
[----:B0-----:R-:W-:Y:S01]  /*5050*/  MOV R20, R86 ;  /* 0x0000005600147202 */ /* 0x001fe20000000f00 */
[----:B------:R-:W-:Y:S01]  /*5060*/  IMAD R26, R69, UR12, RZ ;  /* 0x0000000c451a7c24 */ /* 0x000fe2000f8e02ff */
[----:B------:R-:W-:Y:S02]  /*5070*/  MOV R21, R89 ;  /* 0x0000005900157202 */ /* 0x000fe40000000f00 */
[----:B------:R-:W-:Y:S01]  /*5080*/  F2FP.BF16.F32.PACK_AB R35, R35, R74 ;  /* 0x0000004a2323723e */ /* 0x000fe200000010ff */
[----:B-1234-:R-:W-:-:S04]  /*5090*/  IMAD.WIDE.U32 R22, R19, UR12, R20 ;  /* 0x0000000c13167c25 */ /* 0x01efc8000f8e0014 */
[----:B------:R-:W-:Y:S01]  /*50a0*/  IMAD R21, R19, UR13, R26 ;  /* 0x0000000d13157c24 */ /* 0x000fe2000f8e021a */
[----:B------:R-:W-:Y:S02]  /*50b0*/  ULDC.64 UR12, c[0x0][0x210] ;  /* 0x00008400000c7ab9 */ /* 0x000fe40000000a00 */
[----:B------:R-:W-:Y:S02]  /*50c0*/  LEA R20, P1, R22, UR12, 0x1 ;  /* 0x0000000c16147c11 */ /* 0x000fe4000f8208ff */
[----:B------:R-:W-:-:S04]  /*50d0*/  IADD3 R21, R23, R21, RZ ;  /* 0x0000001517157210 */ /* 0x000fc80007ffe0ff */
[----:B------:R-:W-:-:S05]  /*50e0*/  LEA.HI.X R21, R22, UR13, R21, 0x1, P1 ;  /* 0x0000000d16157c11 */ /* 0x000fca00088f0c15 */
[----:B------:R0:W-:Y:S02]  /*50f0*/  STG.E desc[UR8][R20.64], R35 ;  /* 0x0000002314007986 */ /* 0x0001e4000c101908 */
.L_x_2276:
[----:B------:R-:W-:Y:S05]  /*5100*/  BSYNC B0 ;  /* 0x0000000000007941 */ /* 0x000fea0003800000 */
.L_x_2275:
        /* <DEDUP_REMOVED lines=11> */
.L_x_2277:
        /* <DEDUP_REMOVED lines=14> */
.L_x_2279:
[----:B------:R-:W-:Y:S05]  /*52a0*/  BSYNC B0 ;  /* 0x0000000000007941 */ /* 0x000fea0003800000 */
.L_x_2278:
        /* <DEDUP_REMOVED lines=11> */
.L_x_2280:
[----:B------:R-:W-:Y:S04]  /*5360*/  BSSY B0, `(.L_x_2281) ;  /* 0x000000d000007945 */ /* 0x000fe80003800000 */
[----:B------:R-:W-:Y:S05]  /*5370*/  @P4 BRA `(.L_x_2282) ;  /* 0x00000000002c4947 */ /* 0x000fea0003800000 */
[----:B------:R-:W-:Y:S01]  /*5380*/  ULDC.64 UR12, c[0x0][0x270] ;  /* 0x00009c00000c7ab9 */ /* 0x000fe20000000a00 */
[----:B------:R-:W-:Y:S01]  /*5390*/  MOV R87, R89 ;  /* 0x0000005900577202 */ /* 0x000fe20000000f00 */
[----:B0-----:R-:W-:Y:S01]  /*53a0*/  IMAD R20, R75, UR12, RZ ;  /* 0x0000000c4b147c24 */ /* 0x001fe2000f8e02ff */
        /* <DEDUP_REMOVED lines=8> */
.L_x_2282:
[----:B------:R-:W-:Y:S05]  /*5430*/  BSYNC B0 ;  /* 0x0000000000007941 */ /* 0x000fea0003800000 */
.L_x_2281:
[----:B0-----:R-:W0:Y:S01]  /*5440*/  LDC R21, c[0x0][0x10] ;  /* 0x00000400ff157b82 */ /* 0x001e220000000800 */
[----:B------:R-:W-:Y:S02]  /*5450*/  IADD3 R4, R4, 0x1, RZ ;  /* 0x0000000104047810 */ /* 0x000fe40007ffe0ff */
[----:B0-----:R-:W-:-:S04]  /*5460*/  IADD3 R58, R21, R58, RZ ;  /* 0x0000003a153a7210 */ /* 0x001fc80007ffe0ff */
[----:B------:R-:W-:-:S13]  /*5470*/  ISETP.GE.AND P1, PT, R58, UR4, PT ;  /* 0x000000043a007c0c */ /* 0x000fda000bf26270 */
[----:B------:R-:W-:Y:S05]  /*5480*/  @!P1 BRA `(.L_x_2283) ;  /* 0xffffffac00949947 */ /* 0x000fea000383ffff */
[----:B------:R-:W-:Y:S05]  /*5490*/  EXIT ;  /* 0x000000000000794d */ /* 0x000fea0003800000 */
.L_x_2284:
        /* <DEDUP_REMOVED lines=14> */
.L_x_3267:


//--------------------- .text._Z35group_norm_nhwc_fwd_one_pass_kernelI11Bf16IOFp16WLi64ELi40ELi640EEv26Group_norm_nhwc_fwd_params --------------------------
	.section	.text._Z35group_norm_nhwc_fwd_one_pass_kernelI11Bf16IOFp16WLi64ELi40ELi640EEv26Group_norm_nhwc_fwd_params,"ax",@progbits
	.align	128
        .global         _Z35group_norm_nhwc_fwd_one_pass_kernelI11Bf16IOFp16WLi64ELi40ELi640EEv26Group_norm_nhwc_fwd_params
        .type           _Z35group_norm_nhwc_fwd_one_pass_kernelI11Bf16IOFp16WLi64ELi40ELi640EEv26Group_norm_nhwc_fwd_params,@function
        .size           _Z35group_norm_nhwc_fwd_one_pass_kernelI11Bf16IOFp16WLi64ELi40ELi640EEv26Group_norm_nhwc_fwd_params,(.L_x_3268 - _Z35group_norm_nhwc_fwd_one_pass_kernelI11Bf16IOFp16WLi64ELi40ELi640EEv26Group_norm_nhwc_fwd_params)
        .other          _Z35group_norm_nhwc_fwd_one_pass_kernelI11Bf16IOFp16WLi64ELi40ELi640EEv26Group_norm_nhwc_fwd_params,@"STO_CUDA_ENTRY STV_DEFAULT"
_Z35group_norm_nhwc_fwd_one_pass_kernelI11Bf16IOFp16WLi64ELi40ELi640EEv26Group_norm_nhwc_fwd_params:
.text._Z35group_norm_nhwc_fwd_one_pass_kernelI11Bf16IOFp16WLi64ELi40ELi640EEv26Group_norm_nhwc_fwd_params:
        /* <DEDUP_REMOVED lines=31> */
.L_x_2300:
        /* <DEDUP_REMOVED lines=167> */
.L_x_2286:
[----:B------:R-:W-:Y:S05]  /*0c60*/  BSYNC B0 ;  /* 0x0000000000007941 */ /* 0x000fea0003800000 */
.L_x_2285:
        /* <DEDUP_REMOVED lines=28> */
.L_x_2289:
[----:B-1----:R-:W2:Y:S04]  /*0e30*/  LDG.E.STRONG.GPU R6, desc[UR8][R4.64] ;  /* 0x0000000804067981 */ /* 0x002ea8000c1ef900 */
[----:B--2---:R-:W-:Y:S01]  /*0e40*/  CCTL.IVALL ;  /* 0x00000000ff00798f */ /* 0x004fe20002000000 */
[----:B------:R-:W-:Y:S05]  /*0e50*/  YIELD ;  /* 0x0000000000007946 */ /* 0x000fea0003800000 */
[----:B------:R-:W-:-:S13]  /*0e60*/  ISETP.NE.AND P1, PT, R6, R9, PT ;  /* 0x000000090600720c */ /* 0x000fda0003f25270 */
[----:B------:R-:W-:Y:S05]  /*0e70*/  @P1 BRA `(.L_x_2289) ;  /* 0xfffffffc00ec1947 */ /* 0x000fea000383ffff */
.L_x_2288:
        /* <DEDUP_REMOVED lines=11> */
.L_x_2291:
        /* <DEDUP_REMOVED lines=63> */
.L_x_2290:
        /* <DEDUP_REMOVED lines=19> */
.L_x_2293:
[----:B------:R-:W-:Y:S05]  /*1450*/  BSYNC B0 ;  /* 0x0000000000007941 */ /* 0x000fea0003800000 */
.L_x_2292:
        /* <DEDUP_REMOVED lines=32> */
.L_x_2287:
        /* <DEDUP_REMOVED lines=48> */
[----:B--2---:R-:W-:Y:S02]  /*1960*/  HADD2.F32 R11, -RZ, R3.H0_H0 ;  /* 0x20000003ff0b7230 */ /* 0x004fe40000004100 */
[----:B----4-:R-:W-:Y:S02]  /*1970*/  HADD2.F32 R14, -RZ, R14.H0_H0 ;  /* 0x2000000eff0e7230 */ /* 0x010fe40000004100 */
[----:B-----5:R-:W-:-:S02]  /*1980*/  HADD2.F32 R15, -RZ, R15.H0_H0 ;  /* 0x2000000fff0f7230 */ /* 0x020fc40000004100 */
[----:B------:R-:W-:-:S03]  /*1990*/  HADD2.F32 R25, -RZ, R25.H0_H0 ;  /* 0x20000019ff197230 */ /* 0x000fc60000004100 */
        /* <DEDUP_REMOVED lines=16> */
.L_x_2294:
        /* <DEDUP_REMOVED lines=15> */
.L_x_2296:
[----:B------:R-:W-:Y:S05]  /*1b90*/  BSYNC B0 ;  /* 0x0000000000007941 */ /* 0x000fea0003800000 */
.L_x_2295:
        /* <DEDUP_REMOVED lines=11> */
.L_x_2297:
        /* <DEDUP_REMOVED lines=19> */
.L_x_2299:
[----:B------:R-:W-:Y:S05]  /*1d80*/  BSYNC B0 ;  /* 0x0000000000007941 */ /* 0x000fea0003800000 */
.L_x_2298:
[----:B------:R-:W1:Y:S01]  /*1d90*/  LDC R4, c[0x0][0x10] ;  /* 0x00000400ff047b82 */ /* 0x000e620000000800 */
[----:B------:R-:W-:Y:S02]  /*1da0*/  IADD3 R18, R18, 0x1, RZ ;  /* 0x0000000112127810 */ /* 0x000fe40007ffe0ff */
[----:B-1----:R-:W-:-:S04]  /*1db0*/  IADD3 R23, R4, R23, RZ ;  /* 0x0000001704177210 */ /* 0x002fc80007ffe0ff */
[----:B------:R-:W-:-:S13]  /*1dc0*/  ISETP.GE.AND P1, PT, R23, UR4, PT ;  /* 0x0000000417007c0c */ /* 0x000fda000bf26270 */
[----:B------:R-:W-:Y:S05]  /*1dd0*/  @!P1 BRA `(.L_x_2300) ;  /* 0xffffffe400049947 */ /* 0x000fea000383ffff */
[----:B------:R-:W-:Y:S05]  /*1de0*/  EXIT ;  /* 0x000000000000794d */ /* 0x000fea0003800000 */
.L_x_2301:
        /* <DEDUP_REMOVED lines=9> */
.L_x_3268:


//--------------------- .text._Z35group_norm_nhwc_fwd_one_pass_kernelI11Bf16IOFp16WLi128ELi40ELi640EEv26Group_norm_nhwc_fwd_params --------------------------
	.section	.text._Z35group_norm_nhwc_fwd_one_pass_kernelI11Bf16IOFp16WLi128ELi40ELi640EEv26Group_norm_nhwc_fwd_params,"ax",@progbits
	.align	128
        .global         _Z35group_norm_nhwc_fwd_one_pass_kernelI11Bf16IOFp16WLi128ELi40ELi640EEv26Group_norm_nhwc_fwd_params
        .type           _Z35group_norm_nhwc_fwd_one_pass_kernelI11Bf16IOFp16WLi128ELi40ELi640EEv26Group_norm_nhwc_fwd_params,@function
        .size           _Z35group_norm_nhwc_fwd_one_pass_kernelI11Bf16IOFp16WLi128ELi40ELi640EEv26Group_norm_nhwc_fwd_params,(.L_x_3269 - _Z35group_norm_nhwc_fwd_one_pass_kernelI11Bf16IOFp16WLi128ELi40ELi640EEv26Group_norm_nhwc_fwd_params)
        .other          _Z35group_norm_nhwc_fwd_one_pass_kernelI11Bf16IOFp16WLi128ELi40ELi640EEv26Group_norm_nhwc_fwd_params,@"STO_CUDA_ENTRY STV_DEFAULT"
_Z35group_norm_nhwc_fwd_one_pass_kernelI11Bf16IOFp16WLi128ELi40ELi640EEv26Group_norm_nhwc_fwd_params:
.text._Z35group_norm_nhwc_fwd_one_pass_kernelI11Bf16IOFp16WLi128ELi40ELi640EEv26Group_norm_nhwc_fwd_params:
        /* <DEDUP_REMOVED lines=34> */
.L_x_2323:
        /* <DEDUP_REMOVED lines=211> */
.L_x_2303:
[----:B------:R-:W-:Y:S05]  /*0f50*/  BSYNC B0 ;  /* 0x0000000000007941 */ /* 0x000fea0003800000 */
.L_x_2302:
        /* <DEDUP_REMOVED lines=32> */
.L_x_2306:
[----:B-1----:R-:W2:Y:S04]  /*1160*/  LDG.E.STRONG.GPU R10, desc[UR8][R8.64] ;  /* 0x00000008080a7981 */ /* 0x002ea8000c1ef900 */
[----:B--2---:R-:W-:Y:S01]  /*1170*/  CCTL.IVALL ;  /* 0x00000000ff00798f */ /* 0x004fe20002000000 */
[----:B------:R-:W-:Y:S05]  /*1180*/  YIELD ;  /* 0x0000000000007946 */ /* 0x000fea0003800000 */
[----:B------:R-:W-:-:S13]  /*1190*/  ISETP.NE.AND P1, PT, R10, R15, PT ;  /* 0x0000000f0a00720c */ /* 0x000fda0003f25270 */
[----:B------:R-:W-:Y:S05]  /*11a0*/  @P1 BRA `(.L_x_2306) ;  /* 0xfffffffc00ec1947 */ /* 0x000fea000383ffff */
.L_x_2305:
        /* <DEDUP_REMOVED lines=11> */
.L_x_2308:
        /* <DEDUP_REMOVED lines=63> */
.L_x_2307:
        /* <DEDUP_REMOVED lines=19> */
.L_x_2310:
[----:B------:R-:W-:Y:S05]  /*1780*/  BSYNC B0 ;  /* 0x0000000000007941 */ /* 0x000fea0003800000 */
.L_x_2309:
        /* <DEDUP_REMOVED lines=32> */
.L_x_2304:
        /* <DEDUP_REMOVED lines=68> */
[----:B--2---:R-:W-:-:S02]  /*1dd0*/  HADD2.F32 R24, -RZ, R24.H0_H0 ;  /* 0x20000018ff187230 */ /* 0x004fc40000004100 */
[----:B---3--:R-:W-:Y:S02]  /*1de0*/  HADD2.F32 R0, -RZ, R2.H0_H0 ;  /* 0x20000002ff007230 */ /* 0x008fe40000004100 */
[----:B-----5:R-:W-:-:S03]  /*1df0*/  HADD2.F32 R8, -RZ, R25.H0_H0 ;  /* 0x20000019ff087230 */ /* 0x020fc60000004100 */
[C-C-:B------:R-:W-:Y:S01]  /*1e00*/  FFMA.FTZ R14, R24.reuse, R21, R0.reuse ;  /* 0x00000015180e7223 */ /* 0x140fe20000010000 */
[C-C-:B------:R-:W-:Y:S01]  /*1e10*/  FFMA.FTZ R12, R24.reuse, R13, R0.reuse ;  /* 0x0000000d180c7223 */ /* 0x140fe20000010000 */
[C-C-:B------:R-:W-:Y:S01]  /*1e20*/  FFMA.FTZ R2, R24.reuse, R19, R0.reuse ;  /* 0x0000001318027223 */ /* 0x140fe20000010000 */
[----:B------:R-:W-:Y:S02]  /*1e30*/  HADD2.F32 R26, -RZ, R26.H0_H0 ;  /* 0x2000001aff1a7230 */ /* 0x000fe40000004100 */
[----:B------:R-:W-:-:S03]  /*1e40*/  FFMA.FTZ R0, R24, R23, R0 ;  /* 0x0000001718007223 */ /* 0x000fc60000010000 */
        /* <DEDUP_REMOVED lines=15> */
.L_x_2311:
        /* <DEDUP_REMOVED lines=14> */
.L_x_2313:
[----:B------:R-:W-:Y:S05]  /*2020*/  BSYNC B0 ;  /* 0x0000000000007941 */ /* 0x000fea0003800000 */
.L_x_2312:
        /* <DEDUP_REMOVED lines=11> */
.L_x_2314:
        /* <DEDUP_REMOVED lines=14> */
.L_x_2316:
[----:B------:R-:W-:Y:S05]  /*21c0*/  BSYNC B0 ;  /* 0x0000000000007941 */ /* 0x000fea0003800000 */
.L_x_2315:
        /* <DEDUP_REMOVED lines=11> */
.L_x_2317:
        /* <DEDUP_REMOVED lines=14> */
.L_x_2319:
[----:B------:R-:W-:Y:S05]  /*2360*/  BSYNC B0 ;  /* 0x0000000000007941 */ /* 0x000fea0003800000 */
.L_x_2318:
        /* <DEDUP_REMOVED lines=11> */
.L_x_2320:
        /* <DEDUP_REMOVED lines=13> */
.L_x_2322:
[----:B------:R-:W-:Y:S05]  /*24f0*/  BSYNC B0 ;  /* 0x0000000000007941 */ /* 0x000fea0003800000 */
.L_x_2321:
[----:B---3--:R-:W3:Y:S01]  /*2500*/  LDC R3, c[0x0][0x10] ;  /* 0x00000400ff037b82 */ /* 0x008ee20000000800 */
[----:B------:R-:W-:Y:S02]  /*2510*/  IADD3 R32, R32, 0x1, RZ ;  /* 0x0000000120207810 */ /* 0x000fe40007ffe0ff */
[----:B---3--:R-:W-:-:S04]  /*2520*/  IADD3 R38, R3, R38, RZ ;  /* 0x0000002603267210 */ /* 0x008fc80007ffe0ff */
[----:B------:R-:W-:-:S13]  /*2530*/  ISETP.GE.AND P1, PT, R38, UR4, PT ;  /* 0x0000000426007c0c */ /* 0x000fda000bf26270 */
[----:B------:R-:W-:Y:S05]  /*2540*/  @!P1 BRA `(.L_x_2323) ;  /* 0xffffffdc00349947 */ /* 0x000fea000383ffff */
[----:B------:R-:W-:Y:S05]  /*2550*/  EXIT ;  /* 0x000000000000794d */ /* 0x000fea0003800000 */
.L_x_2324:
        /* <DEDUP_REMOVED lines=10> */
.L_x_3269:


//--------------------- .text._Z35group_norm_nhwc_fwd_one_pass_kernelI11Bf16IOFp16WLi256ELi40ELi640EEv26Group_norm_nhwc_fwd_params --------------------------
	.section	.text._Z35group_norm_nhwc_fwd_one_pass_kernelI11Bf16IOFp16WLi256ELi40ELi640EEv26Group_norm_nhwc_fwd_params,"ax",@progbits
	.align	128
        .global         _Z35group_norm_nhwc_fwd_one_pass_kernelI11Bf16IOFp16WLi256ELi40ELi640EEv26Group_norm_nhwc_fwd_params
        .type           _Z35group_norm_nhwc_fwd_one_pass_kernelI11Bf16IOFp16WLi256ELi40ELi640EEv26Group_norm_nhwc_fwd_params,@function
        .size           _Z35group_norm_nhwc_fwd_one_pass_kernelI11Bf16IOFp16WLi256ELi40ELi640EEv26Group_norm_nhwc_fwd_params,(.L_x_3270 - _Z35group_norm_nhwc_fwd_one_pass_kernelI11Bf16IOFp16WLi256ELi40ELi640EEv26Group_norm_nhwc_fwd_params)
        .other          _Z35group_norm_nhwc_fwd_one_pass_kernelI11Bf16IOFp16WLi256ELi40ELi640EEv26Group_norm_nhwc_fwd_params,@"STO_CUDA_ENTRY STV_DEFAULT"
_Z35group_norm_nhwc_fwd_one_pass_kernelI11Bf16IOFp16WLi256ELi40ELi640EEv26Group_norm_nhwc_fwd_params:
.text._Z35group_norm_nhwc_fwd_one_pass_kernelI11Bf16IOFp16WLi256ELi40ELi640EEv26Group_norm_nhwc_fwd_params:
        /* <DEDUP_REMOVED lines=33> */
.L_x_2358:
        /* <DEDUP_REMOVED lines=310> */
.L_x_2326:
[----:B------:R-:W-:Y:S05]  /*1570*/  BSYNC B0 ;  /* 0x0000000000007941 */ /* 0x000fea0003800000 */
.L_x_2325:
        /* <DEDUP_REMOVED lines=32> */
.L_x_2329:
[----:B-1----:R-:W2:Y:S04]  /*1780*/  LDG.E.STRONG.GPU R12, desc[UR8][R10.64] ;  /* 0x000000080a0c7981 */ /* 0x002ea8000c1ef900 */
[----:B--2---:R-:W-:Y:S01]  /*1790*/  CCTL.IVALL ;  /* 0x00000000ff00798f */ /* 0x004fe20002000000 */
[----:B------:R-:W-:Y:S05]  /*17a0*/  YIELD ;  /* 0x0000000000007946 */ /* 0x000fea0003800000 */
[----:B------:R-:W-:-:S13]  /*17b0*/  ISETP.NE.AND P1, PT, R12, R15, PT ;  /* 0x0000000f0c00720c */ /* 0x000fda0003f25270 */
[----:B------:R-:W-:Y:S05]  /*17c0*/  @P1 BRA `(.L_x_2329) ;  /* 0xfffffffc00ec1947 */ /* 0x000fea000383ffff */
.L_x_2328:
        /* <DEDUP_REMOVED lines=11> */
.L_x_2331:
        /* <DEDUP_REMOVED lines=63> */
.L_x_2330:
        /* <DEDUP_REMOVED lines=19> */
.L_x_2333:
[----:B------:R-:W-:Y:S05]  /*1da0*/  BSYNC B0 ;  /* 0x0000000000007941 */ /* 0x000fea0003800000 */
.L_x_2332:
        /* <DEDUP_REMOVED lines=32> */
.L_x_2327:
        /* <DEDUP_REMOVED lines=95> */
[----:B----4-:R-:W-:Y:S02]  /*25a0*/  HADD2.F32 R14, -RZ, R14.H0_H0 ;  /* 0x2000000eff0e7230 */ /* 0x010fe40000004100 */
[----:B-----5:R-:W-:Y:S02]  /*25b0*/  HADD2.F32 R12, -RZ, R12.H0_H0 ;  /* 0x2000000cff0c7230 */ /* 0x020fe40000004100 */
[----:B------:R-:W-:-:S03]  /*25c0*/  FFMA.FTZ R27, R3, R27, R10 ;  /* 0x0000001b031b7223 */ /* 0x000fc6000001000a */
        /* <DEDUP_REMOVED lines=12> */
.L_x_2334:
        /* <DEDUP_REMOVED lines=14> */
.L_x_2336:
[----:B------:R-:W-:Y:S05]  /*2770*/  BSYNC B0 ;  /* 0x0000000000007941 */ /* 0x000fea0003800000 */
.L_x_2335:
        /* <DEDUP_REMOVED lines=13> */
.L_x_2337:
        /* <DEDUP_REMOVED lines=14> */
.L_x_2339:
[----:B------:R-:W-:Y:S05]  /*2930*/  BSYNC B0 ;  /* 0x0000000000007941 */ /* 0x000fea0003800000 */
.L_x_2338:
        /* <DEDUP_REMOVED lines=13> */
.L_x_2340:
        /* <DEDUP_REMOVED lines=14> */
.L_x_2342:
[----:B------:R-:W-:Y:S05]  /*2af0*/  BSYNC B0 ;  /* 0x0000000000007941 */ /* 0x000fea0003800000 */
.L_x_2341:
        /* <DEDUP_REMOVED lines=44> */
.L_x_2343:
        /* <DEDUP_REMOVED lines=14> */
.L_x_2345:
[----:B------:R-:W-:Y:S05]  /*2ea0*/  BSYNC B0 ;  /* 0x0000000000007941 */ /* 0x000fea0003800000 */
.L_x_2344:
        /* <DEDUP_REMOVED lines=11> */
.L_x_2346:
        /* <DEDUP_REMOVED lines=14> */
.L_x_2348:
[----:B------:R-:W-:Y:S05]  /*3040*/  BSYNC B0 ;  /* 0x0000000000007941 */ /* 0x000fea0003800000 */
.L_x_2347:
        /* <DEDUP_REMOVED lines=11> */
.L_x_2349:
        /* <DEDUP_REMOVED lines=14> */
.L_x_2351:
[----:B------:R-:W-:Y:S05]  /*31e0*/  BSYNC B0 ;  /* 0x0000000000007941 */ /* 0x000fea0003800000 */
.L_x_2350:
        /* <DEDUP_REMOVED lines=11> */
.L_x_2352:
        /* <DEDUP_REMOVED lines=14> */
.L_x_2354:
[----:B------:R-:W-:Y:S05]  /*3380*/  BSYNC B0 ;  /* 0x0000000000007941 */ /* 0x000fea0003800000 */
.L_x_2353:
        /* <DEDUP_REMOVED lines=11> */
.L_x_2355:
        /* <DEDUP_REMOVED lines=13> */
.L_x_2357:
[----:B------:R-:W-:Y:S05]  /*3510*/  BSYNC B0 ;  /* 0x0000000000007941 */ /* 0x000fea0003800000 */
.L_x_2356:
[----:B----4-:R-:W4:Y:S01]  /*3520*/  LDC R3, c[0x0][0x10] ;  /* 0x00000400ff037b82 */ /* 0x010f220000000800 */
[----:B------:R-:W-:Y:S02]  /*3530*/  IADD3 R28, R28, 0x1, RZ ;  /* 0x000000011c1c7810 */ /* 0x000fe40007ffe0ff */
[----:B----4-:R-:W-:-:S04]  /*3540*/  IADD3 R34, R3, R34, RZ ;  /* 0x0000002203227210 */ /* 0x010fc80007ffe0ff */
[----:B------:R-:W-:-:S13]  /*3550*/  ISETP.GE.AND P1, PT, R34, UR4, PT ;  /* 0x0000000422007c0c */ /* 0x000fda000bf26270 */
[----:B------:R-:W-:Y:S05]  /*3560*/  @!P1 BRA `(.L_x_2358) ;  /* 0xffffffcc00289947 */ /* 0x000fea000383ffff */
[----:B------:R-:W-:Y:S05]  /*3570*/  EXIT ;  /* 0x000000000000794d */ /* 0x000fea0003800000 */
.L_x_2359:
        /* <DEDUP_REMOVED lines=16> */
.L_x_3270:


//--------------------- .text._Z35group_norm_nhwc_fwd_one_pass_kernelI11Bf16IOFp16WLi512ELi40ELi640EEv26Group_norm_nhwc_fwd_params --------------------------
	.section	.text._Z35group_norm_nhwc_fwd_one_pass_kernelI11Bf16IOFp16WLi512ELi40ELi640EEv26Group_norm_nhwc_fwd_params,"ax",@progbits
	.align	128
        .global         _Z35group_norm_nhwc_fwd_one_pass_kernelI11Bf16IOFp16WLi512ELi40ELi640EEv26Group_norm_nhwc_fwd_params
        .type           _Z35group_norm_nhwc_fwd_one_pass_kernelI11Bf16IOFp16WLi512ELi40ELi640EEv26Group_norm_nhwc_fwd_params,@function
        .size           _Z35group_norm_nhwc_fwd_one_pass_kernelI11Bf16IOFp16WLi512ELi40ELi640EEv26Group_norm_nhwc_fwd_params,(.L_x_3271 - _Z35group_norm_nhwc_fwd_one_pass_kernelI11Bf16IOFp16WLi512ELi40ELi640EEv26Group_norm_nhwc_fwd_params)
        .other          _Z35group_norm_nhwc_fwd_one_pass_kernelI11Bf16IOFp16WLi512ELi40ELi640EEv26Group_norm_nhwc_fwd_params,@"STO_CUDA_ENTRY STV_DEFAULT"
_Z35group_norm_nhwc_fwd_one_pass_kernelI11Bf16IOFp16WLi512ELi40ELi640EEv26Group_norm_nhwc_fwd_params:
.text._Z35group_norm_nhwc_fwd_one_pass_kernelI11Bf16IOFp16WLi512ELi40ELi640EEv26Group_norm_nhwc_fwd_params:
        /* <DEDUP_REMOVED lines=46> */
.L_x_2417:
        /* <DEDUP_REMOVED lines=40> */
[----:B------:R-:W-:Y:S02]  /*0560*/  ISETP.GE.U32.AND P1, PT, R8, UR14, PT ;  /* 0x0000000e08007c0c */ /* 0x000fe4000bf26070 */
[----:B------:R-:W-:Y:S02]  /*0570*/  MOV R23, R21 ;  /* 0x0000001500177202 */ /* 0x000fe40000000f00 */
[----:B------:R-:W-:Y:S02]  /*0580*/  ISETP.GE.AND.EX P1, PT, R45, UR15, PT, P1 ;  /* 0x0000000f2d007c0c */ /* 0x000fe4000bf26310 */
[----:B------:R-:W-:Y:S02]  /*0590*/  @!P4 IADD3 R23, -R23, RZ, RZ ;  /* 0x000000ff1717c210 */ /* 0x000fe40007ffe1ff */
[----:B------:R-:W-:-:S02]  /*05a0*/  @!P2 LOP3.LUT R23, RZ, R27, RZ, 0x33, !PT ;  /* 0x0000001bff17a212 */ /* 0x000fc400078e33ff */
        /* <DEDUP_REMOVED lines=67> */
[----:B------:R-:W0:Y:S01]  /*09e0*/  @!P5 LDC.64 R26, c[0x0][0x270] ;  /* 0x00009c00ff1adb82 */ /* 0x000e220000000a00 */
[----:B------:R-:W-:Y:S01]  /*09f0*/  @!P2 IMAD.IADD R21, R21, 0x1, R39 ;  /* 0x000000011515a824 */ /* 0x000fe200078e0227 */
[----:B------:R1:W4:Y:S01]  /*0a00*/  @!P1 LDG.E R46, desc[UR8][R34.64] ;  /* 0x00000008222e9981 */ /* 0x000322000c1e1900 */
[----:B---3--:R-:W-:-:S05]  /*0a10*/  @!P2 LEA R28, P1, R20, R28, 0x1 ;  /* 0x0000001c141ca211 */ /* 0x008fca00078208ff */
        /* <DEDUP_REMOVED lines=10> */
[----:B------:R-:W-:Y:S01]  /*0ac0*/  @!P4 IMAD R37, R11, R23, R20 ;  /* 0x000000170b25c224 */ /* 0x000fe200078e0214 */
[----:B------:R-:W-:Y:S02]  /*0ad0*/  MOV R48, RZ ;  /* 0x000000ff00307202 */ /* 0x000fe40000000f00 */
[C---:B------:R-:W-:Y:S02]  /*0ae0*/  ISETP.GT.U32.OR P3, PT, R0.reuse, 0x27f, P3 ;  /* 0x0000027f0000780c */ /* 0x040fe40001f64470 */
[----:B------:R-:W-:Y:S02]  /*0af0*/  ISETP.GT.U32.OR P1, PT, R0, 0x27f, P1 ;  /* 0x0000027f0000780c */ /* 0x000fe40000f24470 */
[----:B------:R-:W-:Y:S01]  /*0b00*/  @!P4 MOV R20, R86 ;  /* 0x000000560014c202 */ /* 0x000fe20000000f00 */
[----:B------:R0:W2:Y:S01]  /*0b10*/  @!P6 LDG.E R48, desc[UR8][R24.64] ;  /* 0x000000081830e981 */ /* 0x0000a2000c1e1900 */
[----:B------:R-:W-:-:S03]  /*0b20*/  @!P4 MOV R21, R89 ;  /* 0x000000590015c202 */ /* 0x000fc60000000f00 */
[----:B------:R-:W-:Y:S01]  /*0b30*/  @!P4 IMAD.WIDE.U32 R22, R11, R22, R20 ;  /* 0x000000160b16c225 */ /* 0x000fe200078e0014 */
[----:B------:R-:W-:-:S03]  /*0b40*/  MOV R50, RZ ;  /* 0x000000ff00327202 */ /* 0x000fc60000000f00 */
[----:B------:R-:W1:Y:S01]  /*0b50*/  @!P3 LDC.64 R20, c[0x0][0x270] ;  /* 0x00009c00ff14bb82 */ /* 0x000e620000000a00 */
[----:B0-----:R-:W-:Y:S01]  /*0b60*/  @!P5 IMAD R24, R53, R26, RZ ;  /* 0x0000001a3518d224 */ /* 0x001fe200078e02ff */
[----:B------:R-:W-:Y:S02]  /*0b70*/  @!P4 IADD3 R23, R23, R37, RZ ;  /* 0x000000251717c210 */ /* 0x000fe40007ffe0ff */
[----:B---3--:R-:W-:Y:S01]  /*0b80*/  @!P4 LEA R30, P6, R22, R30, 0x1 ;  /* 0x0000001e161ec211 */ /* 0x008fe200078c08ff */
[----:B------:R-:W-:Y:S01]  /*0b90*/  @!P5 IMAD R37, R12, R27, R24 ;  /* 0x0000001b0c25d224 */ /* 0x000fe200078e0218 */
[----:B------:R-:W3:Y:S02]  /*0ba0*/  @!P2 LDG.E R50, desc[UR8][R28.64] ;  /* 0x000000081c32a981 */ /* 0x000ee4000c1e1900 */
[----:B------:R-:W0:Y:S01]  /*0bb0*/  @!P1 LDC.64 R24, c[0x0][0x270] ;  /* 0x00009c00ff189b82 */ /* 0x000e220000000a00 */
[----:B------:R-:W-:Y:S02]  /*0bc0*/  @!P4 LEA.HI.X R31, R22, R31, R23, 0x1, P6 ;  /* 0x0000001f161fc211 */ /* 0x000fe400030f0c17 */
[----:B------:R-:W-:-:S02]  /*0bd0*/  @!P5 MOV R22, R86 ;  /* 0x000000560016d202 */ /* 0x000fc40000000f00 */
[----:B------:R-:W-:Y:S02]  /*0be0*/  @!P5 MOV R23, R89 ;  /* 0x000000590017d202 */ /* 0x000fe40000000f00 */
[----:B------:R-:W-:Y:S02]  /*0bf0*/  SHF.R.S32.HI R59, RZ, 0x1f, R15 ;  /* 0x0000001fff3b7819 */ /* 0x000fe4000001140f */
[----:B------:R-:W-:Y:S01]  /*0c00*/  ISETP.GE.U32.AND P2, PT, R15, UR14, PT ;  /* 0x0000000e0f007c0c */ /* 0x000fe2000bf46070 */
[----:B------:R-:W-:Y:S01]  /*0c10*/  @!P5 IMAD.WIDE.U32 R26, R12, R26, R22 ;  /* 0x0000001a0c1ad225 */ /* 0x000fe200078e0016 */
[----:B------:R-:W-:Y:S01]  /*0c20*/  MOV R54, RZ ;  /* 0x000000ff00367202 */ /* 0x000fe20000000f00 */
[----:B------:R-:W0:Y:S01]  /*0c30*/  @!P3 LDC.64 R22, c[0x0][0x220] ;  /* 0x00008800ff16bb82 */ /* 0x000e220000000a00 */
[----:B------:R-:W-:Y:S02]  /*0c40*/  ISETP.GE.AND.EX P2, PT, R59, UR15, PT, P2 ;  /* 0x0000000f3b007c0c */ /* 0x000fe4000bf46320 */
[----:B------:R-:W-:-:S02]  /*0c50*/  @!P5 IADD3 R27, R27, R37, RZ ;  /* 0x000000251b1bd210 */ /* 0x000fc40007ffe0ff */
[----:B------:R-:W-:Y:S01]  /*0c60*/  ISETP.GT.U32.OR P2, PT, R0, 0x27f, P2 ;  /* 0x0000027f0000780c */ /* 0x000fe20001744470 */
[----:B------:R0:W3:Y:S01]  /*0c70*/  @!P4 LDG.E R54, desc[UR8][R30.64] ;  /* 0x000000081e36c981 */ /* 0x0000e2000c1e1900 */
[----:B-1----:R-:W-:Y:S02]  /*0c80*/  @!P5 LEA R34, P6, R26, R34, 0x1 ;  /* 0x000000221a22d211 */ /* 0x002fe400078c08ff */
[----:B------:R-:W-:Y:S02]  /*0c90*/  SHF.R.S32.HI R63, RZ, 0x1f, R16 ;  /* 0x0000001fff3f7819 */ /* 0x000fe40000011410 */
[----:B------:R-:W-:Y:S02]  /*0ca0*/  ISETP.GE.U32.AND P4, PT, R16, UR14, PT ;  /* 0x0000000e10007c0c */ /* 0x000fe4000bf86070 */
[----:B------:R-:W-:Y:S02]  /*0cb0*/  MOV R52, RZ ;  /* 0x000000ff00347202 */ /* 0x000fe40000000f00 */
[----:B------:R-:W-:-:S02]  /*0cc0*/  @!P5 LEA.HI.X R35, R26, R35, R27, 0x1, P6 ;  /* 0x000000231a23d211 */ /* 0x000fc400030f0c1b */
        /* <DEDUP_REMOVED lines=15> */
[----:B------:R1:W3:Y:S01]  /*0dc0*/  @!P5 LDG.E R56, desc[UR8][R34.64] ;  /* 0x000000082238d981 */ /* 0x0002e2000c1e1900 */
[----:B------:R-:W-:Y:S02]  /*0dd0*/  SHF.R.S32.HI R65, RZ, 0x1f, R17 ;  /* 0x0000001fff417819 */ /* 0x000fe40000011411 */
[----:B------:R-:W-:Y:S01]  /*0de0*/  @!P1 IMAD.WIDE.U32 R30, R14, R24, R30 ;  /* 0x000000180e1e9225 */ /* 0x000fe200078e001e */
[----:B------:R-:W-:Y:S01]  /*0df0*/  @!P3 IADD3 R33, R33, R21, RZ ;  /* 0x000000152121b210 */ /* 0x000fe20007ffe0ff */
[----:B------:R-:W0:Y:S01]  /*0e00*/  @!P4 LDC.64 R24, c[0x0][0x270] ;  /* 0x00009c00ff18cb82 */ /* 0x000e220000000a00 */
[----:B------:R-:W-:-:S02]  /*0e10*/  ISETP.GE.U32.AND P5, PT, R17, UR14, PT ;  /* 0x0000000e11007c0c */ /* 0x000fc4000bfa6070 */
[----:B-1----:R-:W-:-:S05]  /*0e20*/  @!P3 LEA R34, P6, R32, R22, 0x1 ;  /* 0x000000162022b211 */ /* 0x002fca00078c08ff */
[----:B------:R-:W1:Y:S01]  /*0e30*/  @!P2 LDC.64 R20, c[0x0][0x220] ;  /* 0x00008800ff14ab82 */ /* 0x000e620000000a00 */
[----:B------:R-:W-:Y:S02]  /*0e40*/  MOV R62, RZ ;  /* 0x000000ff003e7202 */ /* 0x000fe40000000f00 */
[----:B------:R-:W-:Y:S02]  /*0e50*/  @!P3 LEA.HI.X R35, R32, R23, R33, 0x1, P6 ;  /* 0x000000172023b211 */ /* 0x000fe400030f0c21 */
[----:B------:R-:W-:Y:S02]  /*0e60*/  ISETP.GE.AND.EX P5, PT, R65, UR15, PT, P5 ;  /* 0x0000000f41007c0c */ /* 0x000fe4000bfa6350 */
[----:B------:R-:W-:Y:S01]  /*0e70*/  @!P1 IADD3 R22, R31, R37, RZ ;  /* 0x000000251f169210 */ /* 0x000fe20007ffe0ff */
[----:B------:R-:W3:Y:S01]  /*0e80*/  @!P3 LDG.E R62, desc[UR8][R34.64] ;  /* 0x00000008223eb981 */ /* 0x000ee2000c1e1900 */
[----:B------:R-:W-:Y:S02]  /*0e90*/  @!P1 LEA R32, P6, R30, R26, 0x1 ;  /* 0x0000001a1e209211 */ /* 0x000fe400078c08ff */
        /* <DEDUP_REMOVED lines=11> */
[----:B------:R0:W3:Y:S01]  /*0f50*/  @!P1 LDG.E R64, desc[UR8][R32.64] ;  /* 0x0000000820409981 */ /* 0x0000e2000c1e1900 */
[----:B------:R-:W0:Y:S01]  /*0f60*/  @!P3 LDC.64 R26, c[0x0][0x270] ;  /* 0x00009c00ff1abb82 */ /* 0x000e220000000a00 */
[----:B-1----:R-:W-:Y:S01]  /*0f70*/  @!P2 LEA R28, P6, R30, R20, 0x1 ;  /* 0x000000141e1ca211 */ /* 0x002fe200078c08ff */
        /* <DEDUP_REMOVED lines=14> */
[----:B------:R-:W1:Y:S01]  /*1060*/  @!P5 LDC.64 R20, c[0x0][0x270] ;  /* 0x00009c00ff14db82 */ /* 0x000e620000000a00 */
[----:B------:R-:W-:Y:S02]  /*1070*/  @!P4 IADD3 R25, R25, R31, RZ ;  /* 0x0000001f1919c210 */ /* 0x000fe40007ffe0ff */
[----:B0-----:R-:W-:Y:S01]  /*1080*/  @!P4 LEA R36, P6, R24, R22, 0x1 ;  /* 0x000000161824c211 */ /* 0x001fe200078c08ff */
[----:B------:R0:W3:Y:S04]  /*1090*/  @!P2 LDG.E R66, desc[UR8][R28.64] ;  /* 0x000000081c42a981 */ /* 0x0000e8000c1e1900 */
[----:B------:R-:W0:Y:S01]  /*10a0*/  @!P3 LDC.64 R30, c[0x0][0x220] ;  /* 0x00008800ff1ebb82 */ /* 0x000e220000000a00 */
[----:B------:R-:W-:Y:S02]  /*10b0*/  SHF.R.S32.HI R73, RZ, 0x1f, R40 ;  /* 0x0000001fff497819 */ /* 0x000fe40000011428 */
[----:B------:R-:W-:-:S02]  /*10c0*/  ISETP.GE.U32.AND P2, PT, R40, UR14, PT ;  /* 0x0000000e28007c0c */ /* 0x000fc4000bf46070 */
[----:B------:R-:W-:Y:S01]  /*10d0*/  @!P4 LEA.HI.X R37, R24, R23, R25, 0x1, P6 ;  /* 0x000000171825c211 */ /* 0x000fe200030f0c19 */
[----:B------:R-:W-:Y:S02]  /*10e0*/  @!P3 IMAD R24, R65, R26, RZ ;  /* 0x0000001a4118b224 */ /* 0x000fe400078e02ff */
[----:B------:R-:W5:Y:S01]  /*10f0*/  @!P1 LDC.64 R22, c[0x0][0x270] ;  /* 0x00009c00ff169b82 */ /* 0x000f620000000a00 */
[----:B------:R-:W-:Y:S01]  /*1100*/  ISETP.GE.AND.EX P2, PT, R73, UR15, PT, P2 ;  /* 0x0000000f49007c0c */ /* 0x000fe2000bf46320 */
[----:B------:R-:W-:Y:S01]  /*1110*/  @!P3 IMAD R33, R17, R27, R24 ;  /* 0x0000001b1121b224 */ /* 0x000fe200078e0218 */
[----:B------:R-:W-:Y:S02]  /*1120*/  SHF.R.S32.HI R75, RZ, 0x1f, R41 ;  /* 0x0000001fff4b7819 */ /* 0x000fe40000011429 */
[----:B------:R-:W-:Y:S02]  /*1130*/  ISETP.GE.U32.AND P6, PT, R41, UR14, PT ;  /* 0x0000000e29007c0c */ /* 0x000fe4000bfc6070 */
[----:B------:R-:W-:Y:S01]  /*1140*/  ISETP.GT.U32.OR P2, PT, R0, 0x27f, P2 ;  /* 0x0000027f0000780c */ /* 0x000fe20001744470 */
[----:B------:R-:W4:Y:S01]  /*1150*/  @!P5 LDC.64 R24, c[0x0][0x220] ;  /* 0x00008800ff18db82 */ /* 0x000f220000000a00 */
[----:B------:R-:W-:-:S02]  /*1160*/  ISETP.GE.AND.EX P6, PT, R75, UR15, PT, P6 ;  /* 0x0000000f4b007c0c */ /* 0x000fc4000bfc6360 */
[----:B------:R-:W-:Y:S02]  /*1170*/  @!P3 MOV R34, R86 ;  /* 0x000000560022b202 */ /* 0x000fe40000000f00 */
[----:B------:R-:W-:Y:S02]  /*1180*/  @!P3 MOV R35, R89 ;  /* 0x000000590023b202 */ /* 0x000fe40000000f00 */
[----:B------:R-:W-:Y:S02]  /*1190*/  MOV R68, RZ ;  /* 0x000000ff00447202 */ /* 0x000fe40000000f00 */
[----:B------:R-:W-:Y:S01]  /*11a0*/  ISETP.GT.U32.OR P6, PT, R0, 0x27f, P6 ;  /* 0x0000027f0000780c */ /* 0x000fe200037c4470 */
[----:B------:R-:W-:Y:S02]  /*11b0*/  @!P3 IMAD.WIDE.U32 R34, R17, R26, R34 ;  /* 0x0000001a1122b225 */ /* 0x000fe400078e0022 */
[----:B------:R-:W4:Y:S01]  /*11c0*/  @!P1 LDC.64 R26, c[0x0][0x220] ;  /* 0x00008800ff1a9b82 */ /* 0x000f220000000a00 */
[----:B------:R1:W3:Y:S02]  /*11d0*/  @!P4 LDG.E R68, desc[UR8][R36.64] ;  /* 0x000000082444c981 */ /* 0x0002e4000c1e1900 */
[----:B------:R-:W-:-:S02]  /*11e0*/  @!P3 IADD3 R33, R35, R33, RZ ;  /* 0x000000212321b210 */ /* 0x000fc40007ffe0ff */
[----:B0-----:R-:W-:Y:S01]  /*11f0*/  @!P3 LEA R32, P4, R34, R30, 0x1 ;  /* 0x0000001e2220b211 */ /* 0x001fe200078808ff */
[----:B-1----:R-:W-:Y:S02]  /*1200*/  @!P5 IMAD R30, R71, R20, RZ ;  /* 0x00000014471ed224 */ /* 0x002fe400078e02ff */
[----:B------:R-:W0:Y:S01]  /*1210*/  @!P2 LDC.64 R28, c[0x0][0x270] ;  /* 0x00009c00ff1cab82 */ /* 0x000e220000000a00 */
[----:B------:R-:W-:Y:S02]  /*1220*/  @!P5 MOV R36, R86 ;  /* 0x000000560024d202 */ /* 0x000fe40000000f00 */
[----:B------:R-:W-:Y:S01]  /*1230*/  @!P5 MOV R37, R89 ;  /* 0x000000590025d202 */ /* 0x000fe20000000f00 */
[----:B------:R-:W-:Y:S01]  /*1240*/  @!P5 IMAD R39, R18, R21, R30 ;  /* 0x000000151227d224 */ /* 0x000fe200078e021e */
[----:B------:R-:W-:Y:S01]  /*1250*/  @!P3 LEA.HI.X R33, R34, R31, R33, 0x1, P4 ;  /* 0x0000001f2221b211 */ /* 0x000fe200020f0c21 */
[----:B-----5:R-:W-:Y:S02]  /*1260*/  @!P1 IMAD R34, R69, R22, RZ ;  /* 0x0000001645229224 */ /* 0x020fe400078e02ff */
[----:B------:R-:W1:Y:S01]  /*1270*/  @!P6 LDC.64 R30, c[0x0][0x270] ;  /* 0x00009c00ff1eeb82 */ /* 0x000e620000000a00 */
[----:B------:R-:W-:Y:S01]  /*1280*/  @!P5 IMAD.WIDE.U32 R36, R18, R20, R36 ;  /* 0x000000141224d225 */ /* 0x000fe200078e0024 */
[----:B------:R-:W-:-:S03]  /*1290*/  @!P1 MOV R35, R89 ;  /* 0x0000005900239202 */ /* 0x000fc60000000f00 */
[----:B------:R-:W-:Y:S01]  /*12a0*/  @!P1 IMAD R61, R19, R23, R34 ;  /* 0x00000017133d9224 */ /* 0x000fe200078e0222 */
[----:B------:R-:W-:Y:S02]  /*12b0*/  @!P1 MOV R34, R86 ;  /* 0x0000005600229202 */ /* 0x000fe40000000f00 */
[----:B------:R-:W5:Y:S01]  /*12c0*/  @!P2 LDC.64 R20, c[0x0][0x220] ;  /* 0x00008800ff14ab82 */ /* 0x000f620000000a00 */
[----:B------:R-:W-:Y:S02]  /*12d0*/  @!P5 IADD3 R23, R37, R39, RZ ;  /* 0x000000272517d210 */ /* 0x000fe40007ffe0ff */
[C---:B----4-:R-:W-:Y:S01]  /*12e0*/  @!P5 LEA R24, P4, R36.reuse, R24, 0x1 ;  /* 0x000000182418d211 */ /* 0x050fe200078808ff */
[----:B------:R-:W-:Y:S01]  /*12f0*/  @!P1 IMAD.WIDE.U32 R34, R19, R22, R34 ;  /* 0x0000001613229225 */ /* 0x000fe200078e0022 */
[----:B------:R-:W-:Y:S02]  /*1300*/  MOV R70, RZ ;  /* 0x000000ff00467202 */ /* 0x000fe40000000f00 */
[----:B------:R-:W-:Y:S01]  /*1310*/  @!P5 LEA.HI.X R25, R36, R25, R23, 0x1, P4 ;  /* 0x000000192419d211 */ /* 0x000fe200020f0c17 */
[----:B------:R-:W-:Y:S01]  /*1320*/  IMAD.MOV.U32 R72, RZ, RZ, RZ ;  /* 0x000000ffff487224 */ /* 0x000fe200078e00ff */
[----:B------:R-:W4:Y:S01]  /*1330*/  @!P6 LDC.64 R22, c[0x0][0x220] ;  /* 0x00008800ff16eb82 */ /* 0x000f220000000a00 */
[----:B------:R-:W-:Y:S01]  /*1340*/  @!P1 IADD3 R35, R35, R61, RZ ;  /* 0x0000003d23239210 */ /* 0x000fe20007ffe0ff */
[----:B------:R1:W3:Y:S01]  /*1350*/  @!P3 LDG.E R70, desc[UR8][R32.64] ;  /* 0x000000082046b981 */ /* 0x0002e2000c1e1900 */
[----:B------:R-:W-:Y:S01]  /*1360*/  @!P1 LEA R26, P3, R34, R26, 0x1 ;  /* 0x0000001a221a9211 */ /* 0x000fe200078608ff */
[----:B0-----:R-:W-:-:S02]  /*1370*/  @!P2 IMAD R36, R73, R28, RZ ;  /* 0x0000001c4924a224 */ /* 0x001fc400078e02ff */
[----:B------:R0:W3:Y:S01]  /*1380*/  @!P5 LDG.E R72, desc[UR8][R24.64] ;  /* 0x000000081848d981 */ /* 0x0000e2000c1e1900 */
[----:B------:R-:W-:Y:S01]  /*1390*/  @!P1 LEA.HI.X R27, R34, R27, R35, 0x1, P3 ;  /* 0x0000001b221b9211 */ /* 0x000fe200018f0c23 */
[----:B------:R-:W-:Y:S01]  /*13a0*/  @!P2 IMAD R35, R40, R29, R36 ;  /* 0x0000001d2823a224 */ /* 0x000fe200078e0224 */
[----:B------:R-:W-:Y:S01]  /*13b0*/  MOV R74, RZ ;  /* 0x000000ff004a7202 */ /* 0x000fe20000000f00 */
[----:B-1----:R-:W-:-:S05]  /*13c0*/  @!P6 IMAD R32, R75, R30, RZ ;  /* 0x0000001e4b20e224 */ /* 0x002fca00078e02ff */
[----:B------:R1:W3:Y:S01]  /*13d0*/  @!P1 LDG.E R74, desc[UR8][R26.64] ;  /* 0x000000081a4a9981 */ /* 0x0002e2000c1e1900 */
[----:B0-----:R-:W-:Y:S02]  /*13e0*/  @!P2 MOV R24, R86 ;  /* 0x000000560018a202 */ /* 0x001fe40000000f00 */
[----:B------:R-:W-:-:S03]  /*13f0*/  @!P2 MOV R25, R89 ;  /* 0x000000590019a202 */ /* 0x000fc60000000f00 */
[----:B------:R-:W-:Y:S01]  /*1400*/  @!P2 IMAD.WIDE.U32 R28, R40, R28, R24 ;  /* 0x0000001c281ca225 */ /* 0x000fe200078e0018 */
[----:B------:R-:W-:Y:S02]  /*1410*/  @!P6 MOV R24, R86 ;  /* 0x000000560018e202 */ /* 0x000fe40000000f00 */
[----:B------:R-:W-:Y:S01]  /*1420*/  @!P6 MOV R25, R89 ;  /* 0x000000590019e202 */ /* 0x000fe20000000f00 */
[----:B------:R-:W-:Y:S01]  /*1430*/  @!P6 IMAD R31, R41, R31, R32 ;  /* 0x0000001f291fe224 */ /* 0x000fe200078e0220 */
[----:B------:R-:W-:Y:S02]  /*1440*/  @!P2 IADD3 R29, R29, R35, RZ ;  /* 0x000000231d1da210 */ /* 0x000fe40007ffe0ff */
[C---:B-----5:R-:W-:Y:S01]  /*1450*/  @!P2 LEA R20, P1, R28.reuse, R20, 0x1 ;  /* 0x000000141c14a211 */ /* 0x060fe200078208ff */
[----:B------:R-:W-:Y:S01]  /*1460*/  @!P6 IMAD.WIDE.U32 R24, R41, R30, R24 ;  /* 0x0000001e2918e225 */ /* 0x000fe200078e0018 */
[----:B------:R-:W-:Y:S02]  /*1470*/  MOV R76, RZ ;  /* 0x000000ff004c7202 */ /* 0x000fe40000000f00 */
[----:B------:R-:W-:-:S02]  /*1480*/  @!P2 LEA.HI.X R21, R28, R21, R29, 0x1, P1 ;  /* 0x000000151c15a211 */ /* 0x000fc400008f0c1d */
[----:B------:R-:W-:Y:S02]  /*1490*/  @!P6 IADD3 R25, R25, R31, RZ ;  /* 0x0000001f1919e210 */ /* 0x000fe40007ffe0ff */
[C---:B----4-:R-:W-:Y:S01]  /*14a0*/  @!P6 LEA R22, P1, R24.reuse, R22, 0x1 ;  /* 0x000000161816e211 */ /* 0x050fe200078208ff */
[----:B------:R0:W4:Y:S01]  /*14b0*/  @!P2 LDG.E R76, desc[UR8][R20.64] ;  /* 0x00000008144ca981 */ /* 0x000122000c1e1900 */
[----:B------:R-:W-:Y:S02]  /*14c0*/  MOV R83, RZ ;  /* 0x000000ff00537202 */ /* 0x000fe40000000f00 */
[----:B------:R-:W-:-:S05]  /*14d0*/  @!P6 LEA.HI.X R23, R24, R23, R25, 0x1, P1 ;  /* 0x000000171817e211 */ /* 0x000fca00008f0c19 */
[----:B------:R5:W4:Y:S01]  /*14e0*/  @!P6 LDG.E R83, desc[UR8][R22.64] ;  /* 0x000000081653e981 */ /* 0x000b22000c1e1900 */
[----:B------:R-:W-:-:S04]  /*14f0*/  PRMT R25, R44, 0x7632, R25 ;  /* 0x000076322c197816 */ /* 0x000fc80000000019 */
[----:B-1----:R-:W-:Y:S02]  /*1500*/  SHF.L.U32 R27, R25, 0x10, RZ ;  /* 0x00000010191b7819 */ /* 0x002fe400000006ff */
[----:B------:R-:W-:-:S05]  /*1510*/  SHF.L.U32 R26, R44, 0x10, RZ ;  /* 0x000000102c1a7819 */ /* 0x000fca00000006ff */
        /* <DEDUP_REMOVED lines=20> */
[----:B---3--:R-:W-:Y:S01]  /*1660*/  PRMT R25, R50, 0x7632, R25 ;  /* 0x0000763232197816 */ /* 0x008fe20000000019 */
        /* <DEDUP_REMOVED lines=85> */
[----:B----4-:R-:W-:-:S04]  /*1bc0*/  PRMT R25, R76, 0x7632, R25 ;  /* 0x000076324c197816 */ /* 0x010fc80000000019 */
        /* <DEDUP_REMOVED lines=108> */
.L_x_2361:
[----:B------:R-:W-:Y:S05]  /*2290*/  BSYNC B0 ;  /* 0x0000000000007941 */ /* 0x000fea0003800000 */
.L_x_2360:
        /* <DEDUP_REMOVED lines=36> */
.L_x_2364:
[----:B-1----:R-:W2:Y:S04]  /*24e0*/  LDG.E.STRONG.GPU R22, desc[UR8][R20.64] ;  /* 0x0000000814167981 */ /* 0x002ea8000c1ef900 */
[----:B--2---:R-:W-:Y:S01]  /*24f0*/  CCTL.IVALL ;  /* 0x00000000ff00798f */ /* 0x004fe20002000000 */
[----:B------:R-:W-:Y:S05]  /*2500*/  YIELD ;  /* 0x0000000000007946 */ /* 0x000fea0003800000 */
[----:B------:R-:W-:-:S13]  /*2510*/  ISETP.NE.AND P1, PT, R22, R25, PT ;  /* 0x000000191600720c */ /* 0x000fda0003f25270 */
[----:B------:R-:W-:Y:S05]  /*2520*/  @P1 BRA `(.L_x_2364) ;  /* 0xfffffffc00ec1947 */ /* 0x000fea000383ffff */
.L_x_2363:
        /* <DEDUP_REMOVED lines=11> */
.L_x_2366:
        /* <DEDUP_REMOVED lines=63> */
.L_x_2365:
        /* <DEDUP_REMOVED lines=19> */
.L_x_2368:
[----:B------:R-:W-:Y:S05]  /*2b00*/  BSYNC B0 ;  /* 0x0000000000007941 */ /* 0x000fea0003800000 */
.L_x_2367:
        /* <DEDUP_REMOVED lines=32> */
.L_x_2362:
        /* <DEDUP_REMOVED lines=42> */
[----:B--2---:R-:W-:Y:S02]  /*2fb0*/  HADD2.F32 R24, -RZ, R85.H0_H0 ;  /* 0x20000055ff187230 */ /* 0x004fe40000004100 */
[----:B---3--:R-:W-:Y:S02]  /*2fc0*/  HADD2.F32 R25, -RZ, R90.H0_H0 ;  /* 0x2000005aff197230 */ /* 0x008fe40000004100 */
[----:B----4-:R-:W-:Y:S02]  /*2fd0*/  HADD2.F32 R27, -RZ, R84.H0_H0 ;  /* 0x20000054ff1b7230 */ /* 0x010fe40000004100 */
[----:B------:R-:W-:-:S03]  /*2fe0*/  HADD2.F32 R38, -RZ, R91.H0_H0 ;  /* 0x2000005bff267230 */ /* 0x000fc60000004100 */
        /* <DEDUP_REMOVED lines=13> */
.L_x_2369:
        /* <DEDUP_REMOVED lines=14> */
.L_x_2371:
[----:B------:R-:W-:Y:S05]  /*31a0*/  BSYNC B0 ;  /* 0x0000000000007941 */ /* 0x000fea0003800000 */
.L_x_2370:
[----:B------:R-:W-:Y:S01]  /*31b0*/  SHF.L.U32 R79, R79, 0x10, RZ ;  /* 0x000000104f4f7819 */ /* 0x000fe200000006ff */
[----:B------:R-:W-:Y:S01]  /*31c0*/  ULDC.64 UR12, c[0x0][0x278] ;  /* 0x00009e00000c7ab9 */ /* 0x000fe20000000a00 */
[----:B------:R-:W-:Y:S01]  /*31d0*/  SHF.L.U32 R36, R36, 0x10, RZ ;  /* 0x0000001024247819 */ /* 0x000fe200000006ff */
[----:B------:R-:W-:Y:S01]  /*31e0*/  IMAD.U32 R21, R46, 0x10000, RZ ;  /* 0x000100002e157824 */ /* 0x000fe200078e00ff */
        /* <DEDUP_REMOVED lines=19> */
[----:B------:R-:W-:Y:S01]  /*3320*/  FFMA.FTZ R48, R25, R48, R38 ;  /* 0x0000003019307223 */ /* 0x000fe20000010026 */
        /* <DEDUP_REMOVED lines=65> */
.L_x_2372:
        /* <DEDUP_REMOVED lines=14> */
.L_x_2374:
[----:B------:R-:W-:Y:S05]  /*3820*/  BSYNC B0 ;  /* 0x0000000000007941 */ /* 0x000fea0003800000 */
.L_x_2373:
        /* <DEDUP_REMOVED lines=17> */
.L_x_2375:
        /* <DEDUP_REMOVED lines=14> */
.L_x_2377:
[----:B------:R-:W-:Y:S05]  /*3a20*/  BSYNC B0 ;  /* 0x0000000000007941 */ /* 0x000fea0003800000 */
.L_x_2376:
        /* <DEDUP_REMOVED lines=13> */
.L_x_2378:
        /* <DEDUP_REMOVED lines=14> */
.L_x_2380:
[----:B------:R-:W-:Y:S05]  /*3be0*/  BSYNC B0 ;  /* 0x0000000000007941 */ /* 0x000fea0003800000 */
.L_x_2379:
        /* <DEDUP_REMOVED lines=17> */
.L_x_2381:
[----:B------:R-:W-:Y:S04]  /*3d00*/  BSSY B0, `(.L_x_2382) ;  /* 0x000000e000007945 */ /* 0x000fe80003800000 */
[----:B------:R-:W-:Y:S05]  /*3d10*/  @P3 BRA `(.L_x_2383) ;  /* 0x0000000000303947 */ /* 0x000fea0003800000 */
[----:B------:R-:W-:Y:S01]  /*3d20*/  ULDC.64 UR14, c[0x0][0x270] ;  /* 0x00009c00000e7ab9 */ /* 0x000fe20000000a00 */
[----:B0-----:R-:W-:Y:S01]  /*3d30*/  MOV R21, R89 ;  /* 0x0000005900157202 */ /* 0x001fe20000000f00 */
[----:B------:R-:W-:Y:S01]  /*3d40*/  IMAD R49, R49, UR14, RZ ;  /* 0x0000000e31317c24 */ /* 0x000fe2000f8e02ff */
[----:B------:R-:W-:Y:S01]  /*3d50*/  F2FP.BF16.F32.PACK_AB R85, R34, R85 ;  /* 0x000000552255723e */ /* 0x000fe200000010ff */
[----:B------:R-:W-:Y:S02]  /*3d60*/  IMAD.MOV.U32 R20, RZ, RZ, R86 ;  /* 0x000000ffff147224 */ /* 0x000fe400078e0056 */
[C---:B------:R-:W-:Y:S02]  /*3d70*/  IMAD R49, R10.reuse, UR15, R49 ;  /* 0x0000000f0a317c24 */ /* 0x040fe4000f8e0231 */
[----:B------:R-:W-:Y:S01]  /*3d80*/  IMAD.WIDE.U32 R20, R10, UR14, R20 ;  /* 0x0000000e0a147c25 */ /* 0x000fe2000f8e0014 */
[----:B------:R-:W-:Y:S02]  /*3d90*/  ULDC.64 UR14, c[0x0][0x210] ;  /* 0x00008400000e7ab9 */ /* 0x000fe40000000a00 */
[----:B-12---:R-:W-:-:S02]  /*3da0*/  LEA R22, P1, R20, UR14, 0x1 ;  /* 0x0000000e14167c11 */ /* 0x006fc4000f8208ff */
[----:B------:R-:W-:-:S04]  /*3db0*/  IADD3 R49, R21, R49, RZ ;  /* 0x0000003115317210 */ /* 0x000fc80007ffe0ff */
[----:B------:R-:W-:-:S05]  /*3dc0*/  LEA.HI.X R23, R20, UR15, R49, 0x1, P1 ;  /* 0x0000000f14177c11 */ /* 0x000fca00088f0c31 */
[----:B------:R3:W-:Y:S02]  /*3dd0*/  STG.E desc[UR8][R22.64], R85 ;  /* 0x0000005516007986 */ /* 0x0007e4000c101908 */
.L_x_2383:
[----:B------:R-:W-:Y:S05]  /*3de0*/  BSYNC B0 ;  /* 0x0000000000007941 */ /* 0x000fea0003800000 */
.L_x_2382:
        /* <DEDUP_REMOVED lines=13> */
.L_x_2384:
        /* <DEDUP_REMOVED lines=14> */
.L_x_2386:
[----:B------:R-:W-:Y:S05]  /*3fa0*/  BSYNC B0 ;  /* 0x0000000000007941 */ /* 0x000fea0003800000 */
.L_x_2385:
        /* <DEDUP_REMOVED lines=48> */
.L_x_2387:
        /* <DEDUP_REMOVED lines=14> */
.L_x_2389:
[----:B------:R-:W-:Y:S05]  /*4390*/  BSYNC B0 ;  /* 0x0000000000007941 */ /* 0x000fea0003800000 */
.L_x_2388:
        /* <DEDUP_REMOVED lines=13> */
.L_x_2390:
        /* <DEDUP_REMOVED lines=14> */
.L_x_2392:
[----:B------:R-:W-:Y:S05]  /*4550*/  BSYNC B0 ;  /* 0x0000000000007941 */ /* 0x000fea0003800000 */
.L_x_2391:
        /* <DEDUP_REMOVED lines=13> */
.L_x_2393:
        /* <DEDUP_REMOVED lines=10> */
[----:B-1234-:R-:W-:-:S02]  /*46d0*/  LEA R22, P1, R20, UR14, 0x1 ;  /* 0x0000000e14167c11 */ /* 0x01efc4000f8208ff */
[----:B------:R-:W-:-:S04]  /*46e0*/  IADD3 R57, R21, R57, RZ ;  /* 0x0000003915397210 */ /* 0x000fc80007ffe0ff */
[----:B------:R-:W-:-:S05]  /*46f0*/  LEA.HI.X R23, R20, UR15, R57, 0x1, P1 ;  /* 0x0000000f14177c11 */ /* 0x000fca00088f0c39 */
[----:B------:R0:W-:Y:S02]  /*4700*/  STG.E desc[UR8][R22.64], R43 ;  /* 0x0000002b16007986 */ /* 0x0001e4000c101908 */
.L_x_2395:
[----:B------:R-:W-:Y:S05]  /*4710*/  BSYNC B0 ;  /* 0x0000000000007941 */ /* 0x000fea0003800000 */
.L_x_2394:
        /* <DEDUP_REMOVED lines=13> */
.L_x_2396:
        /* <DEDUP_REMOVED lines=14> */
.L_x_2398:
[----:B------:R-:W-:Y:S05]  /*48d0*/  BSYNC B0 ;  /* 0x0000000000007941 */ /* 0x000fea0003800000 */
.L_x_2397:
        /* <DEDUP_REMOVED lines=13> */
.L_x_2399:
        /* <DEDUP_REMOVED lines=14> */
.L_x_2401:
[----:B------:R-:W-:Y:S05]  /*4a90*/  BSYNC B0 ;  /* 0x0000000000007941 */ /* 0x000fea0003800000 */
.L_x_2400:
        /* <DEDUP_REMOVED lines=36> */
.L_x_2402:
        /* <DEDUP_REMOVED lines=14> */
.L_x_2404:
[----:B------:R-:W-:Y:S05]  /*4dc0*/  BSYNC B0 ;  /* 0x0000000000007941 */ /* 0x000fea0003800000 */
.L_x_2403:
        /* <DEDUP_REMOVED lines=11> */
.L_x_2405:
        /* <DEDUP_REMOVED lines=14> */
.L_x_2407:
[----:B------:R-:W-:Y:S05]  /*4f60*/  BSYNC B0 ;  /* 0x0000000000007941 */ /* 0x000fea0003800000 */
.L_x_2406:
        /* <DEDUP_REMOVED lines=11> */
.L_x_2408:
        /* <DEDUP_REMOVED lines=14> */
.L_x_2410:
[----:B------:R-:W-:Y:S05]  /*5100*/  BSYNC B0 ;  /* 0x0000000000007941 */ /* 0x000fea0003800000 */
.L_x_2409:
        /* <DEDUP_REMOVED lines=11> */
.L_x_2411:
        /* <DEDUP_REMOVED lines=14> */
.L_x_2413:
[----:B------:R-:W-:Y:S05]  /*52a0*/  BSYNC B0 ;  /* 0x0000000000007941 */ /* 0x000fea0003800000 */
.L_x_2412:
        /* <DEDUP_REMOVED lines=11> */
.L_x_2414:
        /* <DEDUP_REMOVED lines=13> */
.L_x_2416:
[----:B------:R-:W-:Y:S05]  /*5430*/  BSYNC B0 ;  /* 0x0000000000007941 */ /* 0x000fea0003800000 */
.L_x_2415:
[----:B0-----:R-:W0:Y:S01]  /*5440*/  LDC R21, c[0x0][0x10] ;  /* 0x00000400ff157b82 */ /* 0x001e220000000800 */
[----:B------:R-:W-:Y:S02]  /*5450*/  IADD3 R4, R4, 0x1, RZ ;  /* 0x0000000104047810 */ /* 0x000fe40007ffe0ff */
[----:B0-----:R-:W-:-:S04]  /*5460*/  IADD3 R58, R21, R58, RZ ;  /* 0x0000003a153a7210 */ /* 0x001fc80007ffe0ff */
[----:B------:R-:W-:-:S13]  /*5470*/  ISETP.GE.AND P1, PT, R58, UR4, PT ;  /* 0x000000043a007c0c */ /* 0x000fda000bf26270 */
[----:B------:R-:W-:Y:S05]  /*5480*/  @!P1 BRA `(.L_x_2417) ;  /* 0xffffffac00949947 */ /* 0x000fea000383ffff */
[----:B------:R-:W-:Y:S05]  /*5490*/  EXIT ;  /* 0x000000000000794d */ /* 0x000fea0003800000 */
.L_x_2418:
        /* <DEDUP_REMOVED lines=14> */
.L_x_3271:


//--------------------- .text._Z35group_norm_nhwc_fwd_one_pass_kernelI11Fp16IOFp32WLi64ELi40ELi640EEv26Group_norm_nhwc_fwd_params --------------------------
	.section	.text._Z35group_norm_nhwc_fwd_one_pass_kernelI11Fp16IOFp32WLi64ELi40ELi640EEv26Group_norm_nhwc_fwd_params,"ax",@progbits
	.align	128
        .global         _Z35group_norm_nhwc_fwd_one_pass_kernelI11Fp16IOFp32WLi64ELi40ELi640EEv26Group_norm_nhwc_fwd_params
        .type           _Z35group_norm_nhwc_fwd_one_pass_kernelI11Fp16IOFp32WLi64ELi40ELi640EEv26Group_norm_nhwc_fwd_params,@function
        .size           _Z35group_norm_nhwc_fwd_one_pass_kernelI11Fp16IOFp32WLi64ELi40ELi640EEv26Group_norm_nhwc_fwd_params,(.L_x_3272 - _Z35group_norm_nhwc_fwd_one_pass_kernelI11Fp16IOFp32WLi64ELi40ELi640EEv26Group_norm_nhwc_fwd_params)
        .other          _Z35group_norm_nhwc_fwd_one_pass_kernelI11Fp16IOFp32WLi64ELi40ELi640EEv26Group_norm_nhwc_fwd_params,@"STO_CUDA_ENTRY STV_DEFAULT"
_Z35group_norm_nhwc_fwd_one_pass_kernelI11Fp16IOFp32WLi64ELi40ELi640EEv26Group_norm_nhwc_fwd_params:
.text._Z35group_norm_nhwc_fwd_one_pass_kernelI11Fp16IOFp32WLi64ELi40ELi640EEv26Group_norm_nhwc_fwd_params:
        /* <DEDUP_REMOVED lines=31> */
.L_x_2434:
        /* <DEDUP_REMOVED lines=70> */
[----:B------:R-:W-:Y:S01]  /*0650*/  ISETP.NE.AND P2, PT, R0, RZ, PT ;  /* 0x000000ff0000720c */ /* 0x000fe20003f45270 */
[----:B--2---:R-:W-:-:S02]  /*0660*/  HADD2.F32 R9, -RZ, R17.H1_H1 ;  /* 0x30000011ff097230 */ /* 0x004fc40000004100 */
[----:B------:R-:W-:Y:S02]  /*0670*/  HADD2.F32 R8, -RZ, R17.H0_H0 ;  /* 0x20000011ff087230 */ /* 0x000fe40000004100 */
[--C-:B---3--:R-:W-:Y:S02]  /*0680*/  HADD2.F32 R13, -RZ, R16.reuse.H1_H1 ;  /* 0x30000010ff0d7230 */ /* 0x108fe40000004100 */
[----:B------:R-:W-:Y:S01]  /*0690*/  FMUL.FTZ R11, R9, R9 ;  /* 0x00000009090b7220 */ /* 0x000fe20000410000 */
[----:B------:R-:W-:Y:S02]  /*06a0*/  HADD2.F32 R10, -RZ, R16.H0_H0 ;  /* 0x20000010ff0a7230 */ /* 0x000fe40000004100 */
[C---:B------:R-:W-:Y:S01]  /*06b0*/  FADD.FTZ R9, R8.reuse, R9 ;  /* 0x0000000908097221 */ /* 0x040fe20000010000 */
[----:B------:R-:W-:Y:S01]  /*06c0*/  FMUL.FTZ R15, R13, R13 ;  /* 0x0000000d0d0f7220 */ /* 0x000fe20000410000 */
[----:B------:R-:W-:Y:S01]  /*06d0*/  FFMA.FTZ R11, R8, R8, R11 ;  /* 0x00000008080b7223 */ /* 0x000fe2000001000b */
[C---:B------:R-:W-:Y:S01]  /*06e0*/  FADD.FTZ R8, R10.reuse, R13 ;  /* 0x0000000d0a087221 */ /* 0x040fe20000010000 */
[----:B------:R-:W-:Y:S01]  /*06f0*/  FADD.FTZ R9, RZ, R9 ;  /* 0x00000009ff097221 */ /* 0x000fe20000010000 */
[----:B------:R-:W-:Y:S01]  /*0700*/  FFMA.FTZ R10, R10, R10, R15 ;  /* 0x0000000a0a0a7223 */ /* 0x000fe2000001000f */
[----:B------:R-:W-:-:S02]  /*0710*/  FADD.FTZ R11, RZ, R11 ;  /* 0x0000000bff0b7221 */ /* 0x000fc40000010000 */
[----:B------:R-:W-:Y:S02]  /*0720*/  FADD.FTZ R8, R9, R8 ;  /* 0x0000000809087221 */ /* 0x000fe40000010000 */
[----:B------:R-:W-:-:S03]  /*0730*/  FADD.FTZ R10, R11, R10 ;  /* 0x0000000a0b0a7221 */ /* 0x000fc60000010000 */
        /* <DEDUP_REMOVED lines=80> */
.L_x_2420:
[----:B------:R-:W-:Y:S05]  /*0c40*/  BSYNC B0 ;  /* 0x0000000000007941 */ /* 0x000fea0003800000 */
.L_x_2419:
        /* <DEDUP_REMOVED lines=12> */
[CC--:B-1----:R-:W-:Y:S02]  /*0d10*/  IMAD R9, R8.reuse, R11.reuse, RZ ;  /* 0x0000000b08097224 */ /* 0x0c2fe400078e02ff */
[----:B------:R-:W-:Y:S02]  /*0d20*/  IMAD R15, R8, R11, RZ ;  /* 0x0000000b080f7224 */ /* 0x000fe400078e02ff */
        /* <DEDUP_REMOVED lines=15> */
[----:B-1----:R-:W-:-:S05]  /*0e20*/  LOP3.LUT R6, R18, 0x1, RZ, 0xc0, !PT ;  /* 0x0000000112067812 */ /* 0x002fca00078ec0ff */
[----:B------:R-:W-:-:S04]  /*0e30*/  IMAD R11, R6, R11, R12 ;  /* 0x0000000b060b7224 */ /* 0x000fc800078e020c */
[----:B------:R-:W-:-:S07]  /*0e40*/  IMAD.WIDE.U32 R4, R11, 0x4, R4 ;  /* 0x000000040b047825 */ /* 0x000fce00078e0004 */
.L_x_2423:
[----:B------:R-:W2:Y:S04]  /*0e50*/  LDG.E.STRONG.GPU R6, desc[UR8][R4.64] ;  /* 0x0000000804067981 */ /* 0x000ea8000c1ef900 */
[----:B--2---:R-:W-:Y:S01]  /*0e60*/  CCTL.IVALL ;  /* 0x00000000ff00798f */ /* 0x004fe20002000000 */
[----:B------:R-:W-:Y:S05]  /*0e70*/  YIELD ;  /* 0x0000000000007946 */ /* 0x000fea0003800000 */
[----:B------:R-:W-:-:S13]  /*0e80*/  ISETP.NE.AND P1, PT, R6, R15, PT ;  /* 0x0000000f0600720c */ /* 0x000fda0003f25270 */
[----:B------:R-:W-:Y:S05]  /*0e90*/  @P1 BRA `(.L_x_2423) ;  /* 0xfffffffc00ec1947 */ /* 0x000fea000383ffff */
.L_x_2422:
        /* <DEDUP_REMOVED lines=11> */
.L_x_2425:
        /* <DEDUP_REMOVED lines=63> */
.L_x_2424:
[----:B------:R-:W-:-:S13]  /*1340*/  LOP3.LUT P1, R4, R10, 0x3, RZ, 0xc0, !PT ;  /* 0x000000030a047812 */ /* 0x000fda000782c0ff */
[----:B------:R-:W-:Y:S05]  /*1350*/  @!P1 BRA `(.L_x_2421) ;  /* 0x0000000000cc9947 */ /* 0x000fea0003800000 */
[----:B------:R-:W-:Y:S01]  /*1360*/  ISETP.EQ.OR P1, PT, R11, UR7, P2 ;  /* 0x000000070b007c0c */ /* 0x000fe20009722670 */
[----:B------:R-:W-:Y:S01]  /*1370*/  BSSY B0, `(.L_x_2426) ;  /* 0x0000010000007945 */ /* 0x000fe20003800000 */
[----:B------:R-:W-:-:S11]  /*1380*/  ISETP.NE.AND P3, PT, R4, 0x1, PT ;  /* 0x000000010400780c */ /* 0x000fd60003f65270 */
[----:B------:R-:W-:Y:S05]  /*1390*/  @P1 BRA `(.L_x_2427) ;  /* 0x0000000000341947 */ /* 0x000fea0003800000 */
[----:B-1----:R-:W1:Y:S01]  /*13a0*/  S2R R6, SR_CTAID.Y ;  /* 0x0000000000067919 */ /* 0x002e620000002600 */
        /* <DEDUP_REMOVED lines=12> */
.L_x_2427:
[----:B------:R-:W-:Y:S05]  /*1470*/  BSYNC B0 ;  /* 0x0000000000007941 */ /* 0x000fea0003800000 */
.L_x_2426:
[----:B------:R-:W-:Y:S05]  /*1480*/  @!P3 BRA `(.L_x_2421) ;  /* 0x000000000080b947 */ /* 0x000fea0003800000 */
[C---:B------:R-:W-:Y:S02]  /*1490*/  IADD3 R4, R11.reuse, 0x1, RZ ;  /* 0x000000010b047810 */ /* 0x040fe40007ffe0ff */
[----:B------:R-:W-:Y:S02]  /*14a0*/  IADD3 R12, R11, 0x2, RZ ;  /* 0x000000020b0c7810 */ /* 0x000fe40007ffe0ff */
[----:B------:R-:W-:Y:S02]  /*14b0*/  ISETP.EQ.OR P3, PT, R4, UR7, P2 ;  /* 0x0000000704007c0c */ /* 0x000fe40009762670 */
[----:B------:R-:W-:Y:S02]  /*14c0*/  LOP3.LUT R5, R10, 0x3, RZ, 0xc0, !PT ;  /* 0x000000030a057812 */ /* 0x000fe400078ec0ff */
[----:B------:R-:W-:-:S04]  /*14d0*/  ISETP.EQ.OR P1, PT, R12, UR7, P2 ;  /* 0x000000070c007c0c */ /* 0x000fc80009722670 */
[----:B------:R-:W-:-:S05]  /*14e0*/  ISETP.EQ.OR P1, PT, R5, 0x2, P1 ;  /* 0x000000020500780c */ /* 0x000fca0000f22670 */
[----:B-1----:R-:W1:Y:S01]  /*14f0*/  @!P3 S2R R13, SR_CTAID.Y ;  /* 0x00000000000db919 */ /* 0x002e620000002600 */
[----:B------:R-:W1:Y:S01]  /*1500*/  @!P3 LDC R9, c[0x0][0x10] ;  /* 0x00000400ff09bb82 */ /* 0x000e620000000800 */
[----:B------:R-:W-:-:S06]  /*1510*/  @!P3 LOP3.LUT R8, R18, 0x1, RZ, 0xc0, !PT ;  /* 0x000000011208b812 */ /* 0x000fcc00078ec0ff */
[----:B------:R-:W2:Y:S01]  /*1520*/  @!P1 S2R R11, SR_CTAID.Y ;  /* 0x00000000000b9919 */ /* 0x000ea20000002600 */
[----:B------:R-:W3:Y:S01]  /*1530*/  @!P1 LDC R14, c[0x0][0x10] ;  /* 0x00000400ff0e9b82 */ /* 0x000ee20000000800 */
[----:B------:R-:W-:-:S07]  /*1540*/  @!P1 LOP3.LUT R15, R18, 0x1, RZ, 0xc0, !PT ;  /* 0x00000001120f9812 */ /* 0x000fce00078ec0ff */
        /* <DEDUP_REMOVED lines=20> */
.L_x_2421:
        /* <DEDUP_REMOVED lines=22> */
[----:B------:R-:W-:Y:S01]  /*17f0*/  MOV R3, 0x3f800000 ;  /* 0x3f80000000037802 */ /* 0x000fe20000000f00 */
[----:B-1----:R-:W-:-:S02]  /*1800*/  HADD2.F32 R7, -RZ, R17.H0_H0 ;  /* 0x20000011ff077230 */ /* 0x002fc40000004100 */
[----:B------:R-:W1:Y:S01]  /*1810*/  LDS.64 R12, [UR5+0xc0] ;  /* 0x0000c005ff0c7984 */ /* 0x000e620008000a00 */
[----:B------:R-:W-:Y:S02]  /*1820*/  HADD2.F32 R17, -RZ, R17.H1_H1 ;  /* 0x30000011ff117230 */ /* 0x000fe40000004100 */
[--C-:B------:R-:W-:Y:S02]  /*1830*/  HADD2.F32 R11, -RZ, R16.reuse.H0_H0 ;  /* 0x20000010ff0b7230 */ /* 0x100fe40000004100 */
[----:B------:R-:W-:Y:S02]  /*1840*/  HADD2.F32 R15, -RZ, R16.H1_H1 ;  /* 0x30000010ff0f7230 */ /* 0x000fe40000004100 */
[----:B-1----:R-:W-:-:S04]  /*1850*/  FMUL.FTZ R12, R12, UR6 ;  /* 0x000000060c0c7c20 */ /* 0x002fc80008410000 */
[----:B------:R-:W-:Y:S01]  /*1860*/  FMUL.FTZ R14, R12, R12 ;  /* 0x0000000c0c0e7220 */ /* 0x000fe20000410000 */
[--C-:B------:R-:W-:Y:S01]  /*1870*/  FADD.FTZ R6, R7, -R12.reuse ;  /* 0x8000000c07067221 */ /* 0x100fe20000010000 */
[--C-:B------:R-:W-:Y:S01]  /*1880*/  FADD.FTZ R10, R17, -R12.reuse ;  /* 0x8000000c110a7221 */ /* 0x100fe20000010000 */
[----:B------:R-:W-:Y:S01]  /*1890*/  FADD.FTZ R16, R15, -R12 ;  /* 0x8000000c0f107221 */ /* 0x000fe20000010000 */
        /* <DEDUP_REMOVED lines=27> */
.L_x_2428:
[----:B------:R-:W-:Y:S04]  /*1a50*/  BSSY B0, `(.L_x_2429) ;  /* 0x000000f000007945 */ /* 0x000fe80003800000 */
[----:B------:R-:W-:Y:S05]  /*1a60*/  @!P0 BRA `(.L_x_2430) ;  /* 0x0000000000348947 */ /* 0x000fea0003800000 */
[----:B------:R-:W-:Y:S01]  /*1a70*/  SHF.R.S32.HI R7, RZ, 0x1f, R22 ;  /* 0x0000001fff077819 */ /* 0x000fe20000011416 */
[----:B------:R-:W-:Y:S01]  /*1a80*/  ULDC.64 UR12, c[0x0][0x270] ;  /* 0x00009c00000c7ab9 */ /* 0x000fe20000000a00 */
[----:B------:R-:W-:Y:S02]  /*1a90*/  MOV R4, R26 ;  /* 0x0000001a00047202 */ /* 0x000fe40000000f00 */
[----:B------:R-:W-:Y:S01]  /*1aa0*/  MOV R5, R29 ;  /* 0x0000001d00057202 */ /* 0x000fe20000000f00 */
[----:B------:R-:W-:Y:S01]  /*1ab0*/  IMAD R7, R7, UR12, RZ ;  /* 0x0000000c07077c24 */ /* 0x000fe2000f8e02ff */
[----:B------:R-:W-:Y:S01]  /*1ac0*/  F2FP.F16.F32.PACK_AB R11, R12, R11 ;  /* 0x0000000b0c0b723e */ /* 0x000fe200000000ff */
[----:B------:R-:W-:-:S04]  /*1ad0*/  IMAD.WIDE.U32 R4, R22, UR12, R4 ;  /* 0x0000000c16047c25 */ /* 0x000fc8000f8e0004 */
[----:B------:R-:W-:Y:S01]  /*1ae0*/  IMAD R7, R22, UR13, R7 ;  /* 0x0000000d16077c24 */ /* 0x000fe2000f8e0207 */
[----:B------:R-:W-:Y:S02]  /*1af0*/  ULDC.64 UR12, c[0x0][0x210] ;  /* 0x00008400000c7ab9 */ /* 0x000fe40000000a00 */
[----:B------:R-:W-:Y:S02]  /*1b00*/  LEA R6, P2, R4, UR12, 0x1 ;  /* 0x0000000c04067c11 */ /* 0x000fe4000f8408ff */
[----:B------:R-:W-:-:S04]  /*1b10*/  IADD3 R7, R5, R7, RZ ;  /* 0x0000000705077210 */ /* 0x000fc80007ffe0ff */
[----:B------:R-:W-:-:S05]  /*1b20*/  LEA.HI.X R7, R4, UR13, R7, 0x1, P2 ;  /* 0x0000000d04077c11 */ /* 0x000fca00090f0c07 */
[----:B------:R1:W-:Y:S02]  /*1b30*/  STG.E desc[UR8][R6.64], R11 ;  /* 0x0000000b06007986 */ /* 0x0003e4000c101908 */
.L_x_2430:
[----:B------:R-:W-:Y:S05]  /*1b40*/  BSYNC B0 ;  /* 0x0000000000007941 */ /* 0x000fea0003800000 */
.L_x_2429:
        /* <DEDUP_REMOVED lines=11> */
.L_x_2431:
        /* <DEDUP_REMOVED lines=11> */
[----:B------:R-:W-:Y:S01]  /*1cb0*/  F2FP.F16.F32.PACK_AB R3, R3, R8 ;  /* 0x000000080303723e */ /* 0x000fe200000000ff */
[C---:B------:R-:W-:Y:S02]  /*1cc0*/  IMAD R7, R10.reuse, UR13, R7 ;  /* 0x0000000d0a077c24 */ /* 0x040fe4000f8e0207 */
[----:B------:R-:W-:Y:S01]  /*1cd0*/  IMAD.WIDE.U32 R4, R10, UR12, R4 ;  /* 0x0000000c0a047c25 */ /* 0x000fe2000f8e0004 */
[----:B------:R-:W-:Y:S02]  /*1ce0*/  ULDC.64 UR12, c[0x0][0x210] ;  /* 0x00008400000c7ab9 */ /* 0x000fe40000000a00 */
[----:B------:R-:W-:-:S02]  /*1cf0*/  LEA R6, P1, R4, UR12, 0x1 ;  /* 0x0000000c04067c11 */ /* 0x000fc4000f8208ff */
[----:B------:R-:W-:-:S04]  /*1d00*/  IADD3 R7, R5, R7, RZ ;  /* 0x0000000705077210 */ /* 0x000fc80007ffe0ff */
[----:B------:R-:W-:-:S05]  /*1d10*/  LEA.HI.X R7, R4, UR13, R7, 0x1, P1 ;  /* 0x0000000d04077c11 */ /* 0x000fca00088f0c07 */
[----:B------:R1:W-:Y:S02]  /*1d20*/  STG.E desc[UR8][R6.64], R3 ;  /* 0x0000000306007986 */ /* 0x0003e4000c101908 */
.L_x_2433:
[----:B------:R-:W-:Y:S05]  /*1d30*/  BSYNC B0 ;  /* 0x0000000000007941 */ /* 0x000fea0003800000 */
.L_x_2432:
[----:B------:R-:W2:Y:S01]  /*1d40*/  LDC R4, c[0x0][0x10] ;  /* 0x00000400ff047b82 */ /* 0x000ea20000000800 */
[----:B------:R-:W-:Y:S02]  /*1d50*/  IADD3 R18, R18, 0x1, RZ ;  /* 0x0000000112127810 */ /* 0x000fe40007ffe0ff */
[----:B--2---:R-:W-:-:S04]  /*1d60*/  IADD3 R23, R4, R23, RZ ;  /* 0x0000001704177210 */ /* 0x004fc80007ffe0ff */
[----:B------:R-:W-:-:S13]  /*1d70*/  ISETP.GE.AND P1, PT, R23, UR4, PT ;  /* 0x0000000417007c0c */ /* 0x000fda000bf26270 */
[----:B------:R-:W-:Y:S05]  /*1d80*/  @!P1 BRA `(.L_x_2434) ;  /* 0xffffffe400189947 */ /* 0x000fea000383ffff */
[----:B------:R-:W-:Y:S05]  /*1d90*/  EXIT ;  /* 0x000000000000794d */ /* 0x000fea0003800000 */
.L_x_2435:
        /* <DEDUP_REMOVED lines=14> */
.L_x_3272:


//--------------------- .text._Z35group_norm_nhwc_fwd_one_pass_kernelI11Fp16IOFp32WLi128ELi40ELi640EEv26Group_norm_nhwc_fwd_params --------------------------
	.section	.text._Z35group_norm_nhwc_fwd_one_pass_kernelI11Fp16IOFp32WLi128ELi40ELi640EEv26Group_norm_nhwc_fwd_params,"ax",@progbits
	.align	128
        .global         _Z35group_norm_nhwc_fwd_one_pass_kernelI11Fp16IOFp32WLi128ELi40ELi640EEv26Group_norm_nhwc_fwd_params
        .type           _Z35group_norm_nhwc_fwd_one_pass_kernelI11Fp16IOFp32WLi128ELi40ELi640EEv26Group_norm_nhwc_fwd_params,@function
        .size           _Z35group_norm_nhwc_fwd_one_pass_kernelI11Fp16IOFp32WLi128ELi40ELi640EEv26Group_norm_nhwc_fwd_params,(.L_x_3273 - _Z35group_norm_nhwc_fwd_one_pass_kernelI11Fp16IOFp32WLi128ELi40ELi640EEv26Group_norm_nhwc_fwd_params)
        .other          _Z35group_norm_nhwc_fwd_one_pass_kernelI11Fp16IOFp32WLi128ELi40ELi640EEv26Group_norm_nhwc_fwd_params,@"STO_CUDA_ENTRY STV_DEFAULT"
_Z35group_norm_nhwc_fwd_one_pass_kernelI11Fp16IOFp32WLi128ELi40ELi640EEv26Group_norm_nhwc_fwd_params:
.text._Z35group_norm_nhwc_fwd_one_pass_kernelI11Fp16IOFp32WLi128ELi40ELi640EEv26Group_norm_nhwc_fwd_params:
        /* <DEDUP_REMOVED lines=34> */
.L_x_2457:
[----:B0-2---:R-:W0:Y:S01]  /*0220*/  LDC R11, c[0x0][0x288] ;  /* 0x0000a200ff0b7b82 */ /* 0x005e220000000800 */
[----:B------:R-:W-:Y:S01]  /*0230*/  ULDC.64 UR14, c[0x0][0x278] ;  /* 0x00009e00000e7ab9 */ /* 0x000fe20000000a00 */
[----:B------:R-:W-:Y:S01]  /*0240*/  SHF.R.S32.HI R17, RZ, 0x1f, R31 ;  /* 0x0000001fff117819 */ /* 0x000fe2000001141f */
[----:B------:R-:W-:-:S05]  /*0250*/  ULDC.64 UR12, c[0x0][0x280] ;  /* 0x0000a000000c7ab9 */ /* 0x000fca0000000a00 */
[----:B-1----:R-:W1:Y:S08]  /*0260*/  @P0 LDC.64 R12, c[0x0][0x270] ;  /* 0x00009c00ff0c0b82 */ /* 0x002e700000000a00 */
[----:B------:R-:W2:Y:S01]  /*0270*/  @P0 LDC.64 R36, c[0x0][0x220] ;  /* 0x00008800ff240b82 */ /* 0x000ea20000000a00 */
[----:B0-----:R-:W-:-:S04]  /*0280*/  IABS R5, R11 ;  /* 0x0000000b00057213 */ /* 0x001fc80000000000 */
[----:B------:R-:W0:Y:S08]  /*0290*/  I2F.RP R0, R5 ;  /* 0x0000000500007306 */ /* 0x000e300000209400 */
[----:B0-----:R-:W0:Y:S02]  /*02a0*/  MUFU.RCP R0, R0 ;  /* 0x0000000000007308 */ /* 0x001e240000001000 */
[----:B0-----:R-:W-:-:S06]  /*02b0*/  IADD3 R2, R0, 0xffffffe, RZ ;  /* 0x0ffffffe00027810 */ /* 0x001fcc0007ffe0ff */
[----:B------:R0:W3:Y:S02]  /*02c0*/  F2I.FTZ.U32.TRUNC.NTZ R3, R2 ;  /* 0x0000000200037305 */ /* 0x0000e4000021f000 */
[----:B0-----:R-:W-:Y:S02]  /*02d0*/  MOV R2, RZ ;  /* 0x000000ff00027202 */ /* 0x001fe40000000f00 */
[----:B---3--:R-:W-:-:S05]  /*02e0*/  IADD3 R8, RZ, -R3, RZ ;  /* 0x80000003ff087210 */ /* 0x008fca0007ffe0ff */
        /* <DEDUP_REMOVED lines=23> */
[----:B------:R-:W-:Y:S02]  /*0460*/  ISETP.GE.U32.AND P2, PT, R27, UR14, PT ;  /* 0x0000000e1b007c0c */ /* 0x000fe4000bf46070 */
[----:B------:R-:W-:Y:S01]  /*0470*/  SHF.R.S32.HI R0, RZ, 0x1f, R15 ;  /* 0x0000001fff007819 */ /* 0x000fe2000001140f */
[----:B------:R-:W-:Y:S01]  /*0480*/  IMAD R2, R11, R3, R30 ;  /* 0x000000030b027224 */ /* 0x000fe200078e021e */
[----:B------:R-:W-:Y:S02]  /*0490*/  SHF.R.S32.HI R3, RZ, 0x1f, R26 ;  /* 0x0000001fff037819 */ /* 0x000fe4000001141a */
[----:B------:R-:W-:Y:S01]  /*04a0*/  ISETP.GE.AND.EX P2, PT, R5, UR15, PT, P2 ;  /* 0x0000000f05007c0c */ /* 0x000fe2000bf46320 */
[----:B------:R-:W-:-:S02]  /*04b0*/  IMAD R2, R2, 0x28, RZ ;  /* 0x0000002802027824 */ /* 0x000fc400078e02ff */
[----:B------:R-:W0:Y:S01]  /*04c0*/  @!P1 LDC.64 R10, c[0x0][0x270] ;  /* 0x00009c00ff0a9b82 */ /* 0x000e220000000a00 */
[----:B------:R-:W-:Y:S01]  /*04d0*/  IMAD R0, R0, UR12, RZ ;  /* 0x0000000c00007c24 */ /* 0x000fe2000f8e02ff */
[----:B------:R-:W-:Y:S02]  /*04e0*/  ISETP.GT.U32.OR P2, PT, R6, 0x27f, P2 ;  /* 0x0000027f0600780c */ /* 0x000fe40001744470 */
[----:B------:R-:W-:Y:S01]  /*04f0*/  IADD3 R32, P3, R31, R2, RZ ;  /* 0x000000021f207210 */ /* 0x000fe20007f7e0ff */
[----:B------:R-:W-:Y:S02]  /*0500*/  IMAD R35, R15, UR13, R0 ;  /* 0x0000000d0f237c24 */ /* 0x000fe4000f8e0200 */
[----:B-1----:R-:W-:Y:S01]  /*0510*/  @P0 IMAD R0, R9, R12, RZ ;  /* 0x0000000c09000224 */ /* 0x002fe200078e02ff */
[----:B------:R-:W-:Y:S01]  /*0520*/  LEA.HI.X.SX32 R33, R2, R17, 0x1, P3 ;  /* 0x0000001102217211 */ /* 0x000fe200018f0eff */
[----:B------:R-:W1:Y:S01]  /*0530*/  @!P1 LDC.64 R22, c[0x0][0x220] ;  /* 0x00008800ff169b82 */ /* 0x000e620000000a00 */
[----:B------:R-:W-:Y:S01]  /*0540*/  ISETP.GE.U32.AND P3, PT, R26, UR14, PT ;  /* 0x0000000e1a007c0c */ /* 0x000fe2000bf66070 */
[----:B------:R-:W-:-:S02]  /*0550*/  @P0 IMAD R19, R29, R13, R0 ;  /* 0x0000000d1d130224 */ /* 0x000fc400078e0200 */
[----:B------:R-:W-:Y:S01]  /*0560*/  IMAD.WIDE.U32 R32, R15, UR12, R32 ;  /* 0x0000000c0f207c25 */ /* 0x000fe2000f8e0020 */
[----:B------:R-:W-:-:S03]  /*0570*/  ISETP.GE.AND.EX P3, PT, R3, UR15, PT, P3 ;  /* 0x0000000f03007c0c */ /* 0x000fc6000bf66330 */
[----:B------:R-:W3:Y:S01]  /*0580*/  @!P2 LDC.64 R14, c[0x0][0x270] ;  /* 0x00009c00ff0eab82 */ /* 0x000ee20000000a00 */
[----:B------:R-:W-:Y:S02]  /*0590*/  ISETP.GT.U32.OR P3, PT, R6, 0x27f, P3 ;  /* 0x0000027f0600780c */ /* 0x000fe40001f64470 */
[----:B------:R-:W-:Y:S02]  /*05a0*/  IADD3 R35, R33, R35, RZ ;  /* 0x0000002321237210 */ /* 0x000fe40007ffe0ff */
[----:B------:R-:W-:Y:S01]  /*05b0*/  @!P1 MOV R16, R32 ;  /* 0x0000002000109202 */ /* 0x000fe20000000f00 */
[----:B0-----:R-:W-:Y:S01]  /*05c0*/  @!P1 IMAD R0, R7, R10, RZ ;  /* 0x0000000a07009224 */ /* 0x001fe200078e02ff */
[----:B------:R-:W-:Y:S02]  /*05d0*/  @!P1 MOV R17, R35 ;  /* 0x0000002300119202 */ /* 0x000fe40000000f00 */
[----:B------:R-:W-:Y:S01]  /*05e0*/  @P0 MOV R34, R32 ;  /* 0x0000002000220202 */ /* 0x000fe20000000f00 */
[----:B------:R-:W-:-:S02]  /*05f0*/  @!P1 IMAD R21, R28, R11, R0 ;  /* 0x0000000b1c159224 */ /* 0x000fc400078e0200 */
[----:B------:R-:W-:Y:S02]  /*0600*/  @!P1 IMAD.WIDE.U32 R10, R28, R10, R16 ;  /* 0x0000000a1c0a9225 */ /* 0x000fe400078e0010 */
[----:B------:R-:W0:Y:S02]  /*0610*/  @!P3 LDC.64 R16, c[0x0][0x270] ;  /* 0x00009c00ff10bb82 */ /* 0x000e240000000a00 */
[----:B------:R-:W-:-:S05]  /*0620*/  @P0 IMAD.WIDE.U32 R12, R29, R12, R34 ;  /* 0x0000000c1d0c0225 */ /* 0x000fca00078e0022 */
[----:B------:R-:W-:Y:S02]  /*0630*/  @P0 IADD3 R0, R13, R19, RZ ;  /* 0x000000130d000210 */ /* 0x000fe40007ffe0ff */
[C---:B--2---:R-:W-:Y:S01]  /*0640*/  @P0 LEA R36, P4, R12.reuse, R36, 0x1 ;  /* 0x000000240c240211 */ /* 0x044fe200078808ff */
[----:B------:R-:W2:Y:S03]  /*0650*/  @!P2 LDC.64 R18, c[0x0][0x220] ;  /* 0x00008800ff12ab82 */ /* 0x000ea60000000a00 */
[----:B------:R-:W-:Y:S02]  /*0660*/  @P0 LEA.HI.X R37, R12, R37, R0, 0x1, P4 ;  /* 0x000000250c250211 */ /* 0x000fe400020f0c00 */
[----:B------:R-:W-:Y:S02]  /*0670*/  @!P1 IADD3 R0, R11, R21, RZ ;  /* 0x000000150b009210 */ /* 0x000fe40007ffe0ff */
[----:B-1----:R-:W-:Y:S01]  /*0680*/  @!P1 LEA R22, P4, R10, R22, 0x1 ;  /* 0x000000160a169211 */ /* 0x002fe200078808ff */
[----:B------:R-:W1:Y:S01]  /*0690*/  @!P3 LDC.64 R12, c[0x0][0x220] ;  /* 0x00008800ff0cbb82 */ /* 0x000e620000000a00 */
[----:B------:R-:W-:-:S02]  /*06a0*/  @!P2 MOV R20, R32 ;  /* 0x000000200014a202 */ /* 0x000fc40000000f00 */
[----:B------:R-:W-:Y:S01]  /*06b0*/  @!P1 LEA.HI.X R23, R10, R23, R0, 0x1, P4 ;  /* 0x000000170a179211 */ /* 0x000fe200020f0c00 */
[----:B---3--:R-:W-:Y:S01]  /*06c0*/  @!P2 IMAD R0, R5, R14, RZ ;  /* 0x0000000e0500a224 */ /* 0x008fe200078e02ff */
[----:B------:R-:W-:Y:S01]  /*06d0*/  @!P2 MOV R21, R35 ;  /* 0x000000230015a202 */ /* 0x000fe20000000f00 */
[----:B0-----:R-:W-:Y:S01]  /*06e0*/  @!P3 IMAD R8, R3, R16, RZ ;  /* 0x000000100308b224 */ /* 0x001fe200078e02ff */
[----:B------:R-:W-:Y:S01]  /*06f0*/  CS2R R10, SRZ ;  /* 0x00000000000a7805 */ /* 0x000fe2000001ff00 */
[C---:B------:R-:W-:Y:S02]  /*0700*/  @!P2 IMAD R15, R27.reuse, R15, R0 ;  /* 0x0000000f1b0fa224 */ /* 0x040fe400078e0200 */
[----:B------:R-:W-:Y:S01]  /*0710*/  @!P2 IMAD.WIDE.U32 R20, R27, R14, R20 ;  /* 0x0000000e1b14a225 */ /* 0x000fe200078e0014 */
[----:B------:R-:W-:-:S03]  /*0720*/  MOV R0, RZ ;  /* 0x000000ff00007202 */ /* 0x000fc60000000f00 */
[----:B------:R-:W-:Y:S01]  /*0730*/  @!P3 IMAD R17, R26, R17, R8 ;  /* 0x000000111a11b224 */ /* 0x000fe200078e0208 */
[----:B------:R-:W-:Y:S01]  /*0740*/  @!P2 IADD3 R8, R21, R15, RZ ;  /* 0x0000000f1508a210 */ /* 0x000fe20007ffe0ff */
[----:B------:R-:W3:Y:S01]  /*0750*/  @P0 LDG.E R11, desc[UR8][R36.64] ;  /* 0x00000008240b0981 */ /* 0x000ee2000c1e1900 */
[----:B------:R-:W-:Y:S02]  /*0760*/  @!P3 MOV R14, R32 ;  /* 0x00000020000eb202 */ /* 0x000fe40000000f00 */
[----:B------:R-:W-:Y:S01]  /*0770*/  @!P3 MOV R15, R35 ;  /* 0x00000023000fb202 */ /* 0x000fe20000000f00 */
[----:B------:R-:W4:Y:S01]  /*0780*/  @!P1 LDG.E R0, desc[UR8][R22.64] ;  /* 0x0000000816009981 */ /* 0x000f22000c1e1900 */
[----:B--2---:R-:W-:Y:S01]  /*0790*/  @!P2 LEA R18, P1, R20, R18, 0x1 ;  /* 0x000000121412a211 */ /* 0x004fe200078208ff */
[----:B------:R-:W-:-:S03]  /*07a0*/  @!P3 IMAD.WIDE.U32 R14, R26, R16, R14 ;  /* 0x000000101a0eb225 */ /* 0x000fc600078e000e */
[----:B------:R-:W-:Y:S02]  /*07b0*/  @!P2 LEA.HI.X R19, R20, R19, R8, 0x1, P1 ;  /* 0x000000131413a211 */ /* 0x000fe400008f0c08 */
[----:B------:R-:W-:-:S03]  /*07c0*/  @!P3 IADD3 R8, R15, R17, RZ ;  /* 0x000000110f08b210 */ /* 0x000fc60007ffe0ff */
[----:B------:R0:W2:Y:S01]  /*07d0*/  @!P2 LDG.E R10, desc[UR8][R18.64] ;  /* 0x00000008120aa981 */ /* 0x0000a2000c1e1900 */
[----:B-1----:R-:W-:-:S04]  /*07e0*/  @!P3 LEA R12, P1, R14, R12, 0x1 ;  /* 0x0000000c0e0cb211 */ /* 0x002fc800078208ff */
[----:B------:R-:W-:Y:S02]  /*07f0*/  @!P3 LEA.HI.X R13, R14, R13, R8, 0x1, P1 ;  /* 0x0000000d0e0db211 */ /* 0x000fe400008f0c08 */
[----:B------:R-:W-:-:S06]  /*0800*/  MOV R8, RZ ;  /* 0x000000ff00087202 */ /* 0x000fcc0000000f00 */
[----:B------:R1:W5:Y:S01]  /*0810*/  @!P3 LDG.E R8, desc[UR8][R12.64] ;  /* 0x000000080c08b981 */ /* 0x000362000c1e1900 */
[C---:B------:R-:W-:Y:S02]  /*0820*/  ISETP.GT.AND P1, PT, R4.reuse, 0x1e, PT ;  /* 0x0000001e0400780c */ /* 0x040fe40003f24270 */
[----:B------:R-:W-:Y:S02]  /*0830*/  ISETP.NE.AND P3, PT, R4, RZ, PT ;  /* 0x000000ff0400720c */ /* 0x000fe40003f65270 */
[----:B------:R-:W-:Y:S01]  /*0840*/  ISETP.NE.AND P2, PT, R6, RZ, PT ;  /* 0x000000ff0600720c */ /* 0x000fe20003f45270 */
[----:B------:R-:W-:Y:S01]  /*0850*/  BSSY B0, `(.L_x_2436) ;  /* 0x000006d000007945 */ /* 0x000fe20003800000 */
[--C-:B---3--:R-:W-:Y:S02]  /*0860*/  HADD2.F32 R15, -RZ, R11.reuse.H1_H1 ;  /* 0x3000000bff0f7230 */ /* 0x108fe40000004100 */
[----:B------:R-:W-:Y:S02]  /*0870*/  HADD2.F32 R14, -RZ, R11.H0_H0 ;  /* 0x2000000bff0e7230 */ /* 0x000fe40000004100 */
[----:B----4-:R-:W-:-:S02]  /*0880*/  HADD2.F32 R21, -RZ, R0.H1_H1 ;  /* 0x30000000ff157230 */ /* 0x010fc40000004100 */
[----:B------:R-:W-:Y:S01]  /*0890*/  FMUL.FTZ R17, R15, R15 ;  /* 0x0000000f0f117220 */ /* 0x000fe20000410000 */
[----:B------:R-:W-:Y:S02]  /*08a0*/  HADD2.F32 R16, -RZ, R0.H0_H0 ;  /* 0x20000000ff107230 */ /* 0x000fe40000004100 */
[C---:B------:R-:W-:Y:S01]  /*08b0*/  FADD.FTZ R15, R14.reuse, R15 ;  /* 0x0000000f0e0f7221 */ /* 0x040fe20000010000 */
[----:B------:R-:W-:Y:S01]  /*08c0*/  FFMA.FTZ R17, R14, R14, R17 ;  /* 0x0000000e0e117223 */ /* 0x000fe20000010011 */
[----:B0-----:R-:W-:Y:S01]  /*08d0*/  FMUL.FTZ R19, R21, R21 ;  /* 0x0000001515137220 */ /* 0x001fe20000410000 */
[----:B------:R-:W-:Y:S01]  /*08e0*/  FADD.FTZ R14, R16, R21 ;  /* 0x00000015100e7221 */ /* 0x000fe20000010000 */
[----:B------:R-:W-:Y:S01]  /*08f0*/  FADD.FTZ R15, RZ, R15 ;  /* 0x0000000fff0f7221 */ /* 0x000fe20000010000 */
[--C-:B--2---:R-:W-:Y:S02]  /*0900*/  HADD2.F32 R23, -RZ, R10.reuse.H1_H1 ;  /* 0x3000000aff177230 */ /* 0x104fe40000004100 */
[----:B-1----:R-:W-:-:S02]  /*0910*/  HADD2.F32 R12, -RZ, R10.H0_H0 ;  /* 0x2000000aff0c7230 */ /* 0x002fc40000004100 */
[----:B------:R-:W-:Y:S01]  /*0920*/  FADD.FTZ R14, R15, R14 ;  /* 0x0000000e0f0e7221 */ /* 0x000fe20000010000 */
[----:B------:R-:W-:Y:S01]  /*0930*/  FMUL.FTZ R13, R23, R23 ;  /* 0x00000017170d7220 */ /* 0x000fe20000410000 */
[----:B------:R-:W-:Y:S01]  /*0940*/  FFMA.FTZ R16, R16, R16, R19 ;  /* 0x0000001010107223 */ /* 0x000fe20000010013 */
[----:B------:R-:W-:Y:S01]  /*0950*/  FADD.FTZ R17, RZ, R17 ;  /* 0x00000011ff117221 */ /* 0x000fe20000010000 */
[C---:B------:R-:W-:Y:S01]  /*0960*/  FADD.FTZ R23, R12.reuse, R23 ;  /* 0x000000170c177221 */ /* 0x040fe20000010000 */
[----:B------:R-:W-:Y:S01]  /*0970*/  FFMA.FTZ R13, R12, R12, R13 ;  /* 0x0000000c0c0d7223 */ /* 0x000fe2000001000d */
[--C-:B-----5:R-:W-:Y:S02]  /*0980*/  HADD2.F32 R15, -RZ, R8.reuse.H1_H1 ;  /* 0x30000008ff0f7230 */ /* 0x120fe40000004100 */
[----:B------:R-:W-:Y:S01]  /*0990*/  FADD.FTZ R16, R17, R16 ;  /* 0x0000001011107221 */ /* 0x000fe20000010000 */
[----:B------:R-:W-:Y:S02]  /*09a0*/  HADD2.F32 R12, -RZ, R8.H0_H0 ;  /* 0x20000008ff0c7230 */ /* 0x000fe40000004100 */
[----:B------:R-:W-:Y:S01]  /*09b0*/  FMUL.FTZ R17, R15, R15 ;  /* 0x0000000f0f117220 */ /* 0x000fe20000410000 */
[----:B------:R-:W-:-:S02]  /*09c0*/  FADD.FTZ R14, R14, R23 ;  /* 0x000000170e0e7221 */ /* 0x000fc40000010000 */
        /* <DEDUP_REMOVED lines=38> */
[----:B------:R-:W2:Y:S01]  /*0c30*/  LDS.128 R16, [UR5+0x30] ;  /* 0x00003005ff107984 */ /* 0x000ea20008000c00 */
[----:B-1----:R-:W-:Y:S01]  /*0c40*/  FADD.FTZ R37, R20, R12 ;  /* 0x0000000c14257221 */ /* 0x002fe20000010000 */
[----:B------:R-:W-:Y:S02]  /*0c50*/  FADD.FTZ R12, R21, R13 ;  /* 0x0000000d150c7221 */ /* 0x000fe40000010000 */
[----:B0-----:R-:W0:Y:S01]  /*0c60*/  LDS.128 R20, [UR5+0x40] ;  /* 0x00004005ff147984 */ /* 0x001e220008000c00 */
[----:B------:R-:W-:Y:S01]  /*0c70*/  FADD.FTZ R37, R37, R14 ;  /* 0x0000000e25257221 */ /* 0x000fe20000010000 */
[----:B------:R-:W-:-:S03]  /*0c80*/  FADD.FTZ R12, R12, R15 ;  /* 0x0000000f0c0c7221 */ /* 0x000fc60000010000 */
[----:B--2---:R-:W-:Y:S01]  /*0c90*/  FADD.FTZ R37, R37, R16 ;  /* 0x0000001025257221 */ /* 0x004fe20000010000 */
[----:B------:R-:W-:Y:S02]  /*0ca0*/  FADD.FTZ R16, R12, R17 ;  /* 0x000000110c107221 */ /* 0x000fe40000010000 */
[----:B------:R-:W1:Y:S01]  /*0cb0*/  LDS.128 R12, [UR5+0x50] ;  /* 0x00005005ff0c7984 */ /* 0x000e620008000c00 */
[----:B------:R-:W-:Y:S01]  /*0cc0*/  FADD.FTZ R37, R37, R18 ;  /* 0x0000001225257221 */ /* 0x000fe20000010000 */
[----:B------:R-:W-:-:S03]  /*0cd0*/  FADD.FTZ R16, R16, R19 ;  /* 0x0000001310107221 */ /* 0x000fc60000010000 */
[----:B0-----:R-:W-:Y:S01]  /*0ce0*/  FADD.FTZ R37, R37, R20 ;  /* 0x0000001425257221 */ /* 0x001fe20000010000 */
[----:B------:R-:W-:Y:S02]  /*0cf0*/  FADD.FTZ R20, R16, R21 ;  /* 0x0000001510147221 */ /* 0x000fe40000010000 */
[----:B------:R-:W0:Y:S01]  /*0d00*/  LDS.128 R16, [UR5+0x60] ;  /* 0x00006005ff107984 */ /* 0x000e220008000c00 */
[----:B------:R-:W-:Y:S01]  /*0d10*/  FADD.FTZ R37, R37, R22 ;  /* 0x0000001625257221 */ /* 0x000fe20000010000 */
[----:B------:R-:W-:-:S03]  /*0d20*/  FADD.FTZ R20, R20, R23 ;  /* 0x0000001714147221 */ /* 0x000fc60000010000 */
[----:B-1----:R-:W-:Y:S01]  /*0d30*/  FADD.FTZ R37, R37, R12 ;  /* 0x0000000c25257221 */ /* 0x002fe20000010000 */
        /* <DEDUP_REMOVED lines=10> */
[----:B------:R-:W-:-:S03]  /*0de0*/  FADD.FTZ R16, R16, R21 ;  /* 0x0000001510107221 */ /* 0x000fc60000010000 */
[----:B------:R-:W-:Y:S01]  /*0df0*/  FADD.FTZ R37, R37, R22 ;  /* 0x0000001625257221 */ /* 0x000fe20000010000 */
[----:B------:R-:W-:Y:S02]  /*0e00*/  FADD.FTZ R20, R16, R23 ;  /* 0x0000001710147221 */ /* 0x000fe40000010000 */
[----:B------:R-:W1:Y:S01]  /*0e10*/  LDS.128 R16, [UR5+0x90] ;  /* 0x00009005ff107984 */ /* 0x000e620008000c00 */
[----:B0-----:R-:W-:Y:S01]  /*0e20*/  FADD.FTZ R37, R37, R12 ;  /* 0x0000000c25257221 */ /* 0x001fe20000010000 */
[----:B------:R-:W-:Y:S02]  /*0e30*/  FADD.FTZ R12, R20, R13 ;  /* 0x0000000d140c7221 */ /* 0x000fe40000010000 */
[----:B------:R-:W0:Y:S01]  /*0e40*/  LDS.128 R20, [UR5+0xa0] ;  /* 0x0000a005ff147984 */ /* 0x000e220008000c00 */
[----:B------:R-:W-:Y:S01]  /*0e50*/  FADD.FTZ R37, R37, R14 ;  /* 0x0000000e25257221 */ /* 0x000fe20000010000 */
[----:B------:R-:W-:Y:S02]  /*0e60*/  FADD.FTZ R14, R12, R15 ;  /* 0x0000000f0c0e7221 */ /* 0x000fe40000010000 */
[----:B------:R-:W2:Y:S01]  /*0e70*/  LDS.64 R12, [UR5+0xb0] ;  /* 0x0000b005ff0c7984 */ /* 0x000ea20008000a00 */
        /* <DEDUP_REMOVED lines=9> */
[----:B------:R-:W-:-:S07]  /*0f10*/  FADD.FTZ R21, R14, R13 ;  /* 0x0000000d0e157221 */ /* 0x000fce0000010000 */
.L_x_2437:
[----:B------:R-:W-:Y:S05]  /*0f20*/  BSYNC B0 ;  /* 0x0000000000007941 */ /* 0x000fea0003800000 */
.L_x_2436:
        /* <DEDUP_REMOVED lines=28> */
.L_x_2440:
[----:B-1----:R-:W2:Y:S04]  /*10f0*/  LDG.E.STRONG.GPU R14, desc[UR8][R12.64] ;  /* 0x000000080c0e7981 */ /* 0x002ea8000c1ef900 */
[----:B--2---:R-:W-:Y:S01]  /*1100*/  CCTL.IVALL ;  /* 0x00000000ff00798f */ /* 0x004fe20002000000 */
[----:B------:R-:W-:Y:S05]  /*1110*/  YIELD ;  /* 0x0000000000007946 */ /* 0x000fea0003800000 */
[----:B------:R-:W-:-:S13]  /*1120*/  ISETP.NE.AND P1, PT, R14, R17, PT ;  /* 0x000000110e00720c */ /* 0x000fda0003f25270 */
[----:B------:R-:W-:Y:S05]  /*1130*/  @P1 BRA `(.L_x_2440) ;  /* 0xfffffffc00ec1947 */ /* 0x000fea000383ffff */
.L_x_2439:
        /* <DEDUP_REMOVED lines=11> */
.L_x_2442:
[C---:B------:R-:W-:Y:S02]  /*11f0*/  ISETP.EQ.OR P3, PT, R18.reuse, UR7, P2 ;  /* 0x0000000712007c0c */ /* 0x040fe40009762670 */
[----:B------:R-:W-:-:S04]  /*1200*/  IADD3 R16, R18, 0x1, RZ ;  /* 0x0000000112107810 */ /* 0x000fc80007ffe0ff */
[----:B------:R-:W-:-:S07]  /*1210*/  ISETP.EQ.OR P4, PT, R16, UR7, P2 ;  /* 0x0000000710007c0c */ /* 0x000fce0009782670 */
[----:B------:R-:W1:Y:S01]  /*1220*/  @!P3 LDC R17, c[0x0][0x10] ;  /* 0x00000400ff11bb82 */ /* 0x000e620000000800 */
[----:B------:R-:W2:Y:S01]  /*1230*/  @!P3 S2R R23, SR_CTAID.Y ;  /* 0x000000000017b919 */ /* 0x000ea20000002600 */
[----:B------:R-:W-:-:S04]  /*1240*/  @!P3 LOP3.LUT R14, R24, 0x1, RZ, 0xc0, !PT ;  /* 0x00000001180eb812 */ /* 0x000fc800078ec0ff */
[----:B------:R-:W3:Y:S02]  /*1250*/  @!P4 S2R R36, SR_CTAID.Y ;  /* 0x000000000024c919 */ /* 0x000ee40000002600 */
[----:B------:R-:W4:Y:S01]  /*1260*/  @!P3 LDC.64 R12, c[0x0][0x248] ;  /* 0x00009200ff0cbb82 */ /* 0x000f220000000a00 */
[----:B-1----:R-:W-:-:S04]  /*1270*/  @!P3 IMAD R14, R14, R17, RZ ;  /* 0x000000110e0eb224 */ /* 0x002fc800078e02ff */
[----:B------:R-:W-:-:S05]  /*1280*/  @!P3 IMAD R14, R14, R19, RZ ;  /* 0x000000130e0eb224 */ /* 0x000fca00078e02ff */
[----:B------:R-:W-:-:S05]  /*1290*/  @!P3 SHF.L.U32 R15, R14, 0x1, RZ ;  /* 0x000000010e0fb819 */ /* 0x000fca00000006ff */
[----:B----4-:R-:W-:-:S04]  /*12a0*/  @!P3 IMAD.WIDE R12, R15, 0x4, R12 ;  /* 0x000000040f0cb825 */ /* 0x010fc800078e020c */
[----:B--2---:R-:W-:Y:S02]  /*12b0*/  @!P3 IMAD R15, R17, R18, R23 ;  /* 0x00000012110fb224 */ /* 0x004fe400078e0217 */
[----:B------:R-:W3:Y:S02]  /*12c0*/  @!P4 LDC R17, c[0x0][0x10] ;  /* 0x00000400ff11cb82 */ /* 0x000ee40000000800 */
[----:B------:R-:W-:-:S06]  /*12d0*/  @!P3 IMAD.WIDE.U32 R14, R15, 0x8, R12 ;  /* 0x000000080f0eb825 */ /* 0x000fcc00078e000c */
[----:B------:R-:W0:Y:S01]  /*12e0*/  @!P3 LDG.E.64 R14, desc[UR8][R14.64] ;  /* 0x000000080e0eb981 */ /* 0x000e22000c1e1b00 */
[----:B------:R-:W1:Y:S01]  /*12f0*/  @!P4 LDC.64 R12, c[0x0][0x248] ;  /* 0x00009200ff0ccb82 */ /* 0x000e620000000a00 */
[----:B---3--:R-:W-:Y:S01]  /*1300*/  @!P4 IMAD R23, R16, R17, R36 ;  /* 0x000000111017c224 */ /* 0x008fe200078e0224 */
[----:B------:R-:W-:-:S05]  /*1310*/  @!P4 LOP3.LUT R16, R24, 0x1, RZ, 0xc0, !PT ;  /* 0x000000011810c812 */ /* 0x000fca00078ec0ff */
[----:B------:R-:W-:-:S04]  /*1320*/  @!P4 IMAD R16, R16, R17, RZ ;  /* 0x000000111010c224 */ /* 0x000fc800078e02ff */
[----:B------:R-:W-:-:S05]  /*1330*/  @!P4 IMAD R16, R16, R19, RZ ;  /* 0x000000131010c224 */ /* 0x000fca00078e02ff */
[----:B------:R-:W-:-:S05]  /*1340*/  @!P4 SHF.L.U32 R17, R16, 0x1, RZ ;  /* 0x000000011011c819 */ /* 0x000fca00000006ff */
[----:B-1----:R-:W-:-:S04]  /*1350*/  @!P4 IMAD.WIDE R12, R17, 0x4, R12 ;  /* 0x00000004110cc825 */ /* 0x002fc800078e020c */
[----:B------:R-:W-:-:S06]  /*1360*/  @!P4 IMAD.WIDE.U32 R12, R23, 0x8, R12 ;  /* 0x00000008170cc825 */ /* 0x000fcc00078e000c */
[----:B------:R-:W2:Y:S01]  /*1370*/  @!P4 LDG.E.64 R12, desc[UR8][R12.64] ;  /* 0x000000080c0cc981 */ /* 0x000ea2000c1e1b00 */
[C---:B------:R-:W-:Y:S02]  /*1380*/  IADD3 R23, R18.reuse, 0x2, RZ ;  /* 0x0000000212177810 */ /* 0x040fe40007ffe0ff */
[----:B------:R-:W-:Y:S02]  /*1390*/  IADD3 R37, R18, 0x3, RZ ;  /* 0x0000000312257810 */ /* 0x000fe40007ffe0ff */
[----:B------:R-:W-:-:S13]  /*13a0*/  ISETP.EQ.OR P1, PT, R23, UR7, P2 ;  /* 0x0000000717007c0c */ /* 0x000fda0009722670 */
[----:B------:R-:W1:Y:S01]  /*13b0*/  @!P1 S2R R17, SR_CTAID.Y ;  /* 0x0000000000119919 */ /* 0x000e620000002600 */
[----:B------:R-:W1:Y:S02]  /*13c0*/  @!P1 LDC R16, c[0x0][0x10] ;  /* 0x00000400ff109b82 */ /* 0x000e640000000800 */
[----:B-1----:R-:W-:Y:S01]  /*13d0*/  @!P1 IMAD R23, R23, R16, R17 ;  /* 0x0000001017179224 */ /* 0x002fe200078e0211 */
[----:B------:R-:W-:-:S05]  /*13e0*/  @!P1 LOP3.LUT R17, R24, 0x1, RZ, 0xc0, !PT ;  /* 0x0000000118119812 */ /* 0x000fca00078ec0ff */
[----:B------:R-:W-:-:S04]  /*13f0*/  @!P1 IMAD R16, R17, R16, RZ ;  /* 0x0000001011109224 */ /* 0x000fc800078e02ff */
[----:B------:R-:W-:-:S05]  /*1400*/  @!P1 IMAD R16, R16, R19, RZ ;  /* 0x0000001310109224 */ /* 0x000fca00078e02ff */
[----:B------:R-:W-:Y:S01]  /*1410*/  @!P1 SHF.L.U32 R17, R16, 0x1, RZ ;  /* 0x0000000110119819 */ /* 0x000fe200000006ff */
[----:B0-----:R-:W-:Y:S01]  /*1420*/  @!P3 FADD.FTZ R20, R20, R14 ;  /* 0x0000000e1414b221 */ /* 0x001fe20000010000 */
[----:B------:R-:W-:Y:S01]  /*1430*/  @!P3 FADD.FTZ R21, R21, R15 ;  /* 0x0000000f1515b221 */ /* 0x000fe20000010000 */
[----:B------:R-:W-:Y:S01]  /*1440*/  ISETP.EQ.OR P3, PT, R37, UR7, P2 ;  /* 0x0000000725007c0c */ /* 0x000fe20009762670 */
[----:B------:R-:W0:-:S12]  /*1450*/  @!P1 LDC.64 R14, c[0x0][0x248] ;  /* 0x00009200ff0e9b82 */ /* 0x000e180000000a00 */
[----:B------:R-:W1:Y:S01]  /*1460*/  @!P3 S2R R36, SR_CTAID.Y ;  /* 0x000000000024b919 */ /* 0x000e620000002600 */
[----:B------:R-:W1:Y:S01]  /*1470*/  @!P3 LDC R16, c[0x0][0x10] ;  /* 0x00000400ff10bb82 */ /* 0x000e620000000800 */
[----:B0-----:R-:W-:Y:S01]  /*1480*/  @!P1 IMAD.WIDE R14, R17, 0x4, R14 ;  /* 0x00000004110e9825 */ /* 0x001fe200078e020e */
[----:B------:R-:W-:-:S03]  /*1490*/  @!P3 LOP3.LUT R17, R24, 0x1, RZ, 0xc0, !PT ;  /* 0x000000011811b812 */ /* 0x000fc600078ec0ff */
[----:B------:R-:W-:-:S06]  /*14a0*/  @!P1 IMAD.WIDE.U32 R14, R23, 0x8, R14 ;  /* 0x00000008170e9825 */ /* 0x000fcc00078e000e */
[----:B------:R-:W3:Y:S01]  /*14b0*/  @!P1 LDG.E.64 R14, desc[UR8][R14.64] ;  /* 0x000000080e0e9981 */ /* 0x000ee2000c1e1b00 */
[-C--:B-1----:R-:W-:Y:S02]  /*14c0*/  @!P3 IMAD R37, R37, R16.reuse, R36 ;  /* 0x000000102525b224 */ /* 0x082fe400078e0224 */
[----:B--2---:R-:W-:Y:S01]  /*14d0*/  @!P4 FADD.FTZ R20, R20, R12 ;  /* 0x0000000c1414c221 */ /* 0x004fe20000010000 */
[----:B------:R-:W-:Y:S02]  /*14e0*/  @!P3 IMAD R12, R17, R16, RZ ;  /* 0x00000010110cb224 */ /* 0x000fe400078e02ff */
[----:B------:R-:W0:Y:S02]  /*14f0*/  @!P3 LDC.64 R16, c[0x0][0x248] ;  /* 0x00009200ff10bb82 */ /* 0x000e240000000a00 */
[----:B------:R-:W-:-:S05]  /*1500*/  @!P3 IMAD R12, R12, R19, RZ ;  /* 0x000000130c0cb224 */ /* 0x000fca00078e02ff */
[----:B------:R-:W-:-:S05]  /*1510*/  @!P3 SHF.L.U32 R23, R12, 0x1, RZ ;  /* 0x000000010c17b819 */ /* 0x000fca00000006ff */
[----:B0-----:R-:W-:-:S04]  /*1520*/  @!P3 IMAD.WIDE R16, R23, 0x4, R16 ;  /* 0x000000041710b825 */ /* 0x001fc800078e0210 */
[----:B------:R-:W-:-:S06]  /*1530*/  @!P3 IMAD.WIDE.U32 R16, R37, 0x8, R16 ;  /* 0x000000082510b825 */ /* 0x000fcc00078e0010 */
[----:B------:R-:W2:Y:S01]  /*1540*/  @!P3 LDG.E.64 R16, desc[UR8][R16.64] ;  /* 0x000000081010b981 */ /* 0x000ea2000c1e1b00 */
[----:B------:R-:W-:Y:S01]  /*1550*/  IADD3 R22, R22, -0x4, RZ ;  /* 0xfffffffc16167810 */ /* 0x000fe20007ffe0ff */
[----:B------:R-:W-:-:S03]  /*1560*/  @!P4 FADD.FTZ R21, R21, R13 ;  /* 0x0000000d1515c221 */ /* 0x000fc60000010000 */
[----:B------:R-:W-:Y:S02]  /*1570*/  ISETP.NE.AND P4, PT, R22, RZ, PT ;  /* 0x000000ff1600720c */ /* 0x000fe40003f85270 */
[----:B------:R-:W-:Y:S01]  /*1580*/  IADD3 R18, R18, 0x4, RZ ;  /* 0x0000000412127810 */ /* 0x000fe20007ffe0ff */
[----:B---3--:R-:W-:Y:S01]  /*1590*/  @!P1 FADD.FTZ R20, R20, R14 ;  /* 0x0000000e14149221 */ /* 0x008fe20000010000 */
[----:B------:R-:W-:-:S03]  /*15a0*/  @!P1 FADD.FTZ R21, R21, R15 ;  /* 0x0000000f15159221 */ /* 0x000fc60000010000 */
[----:B--2---:R-:W-:Y:S01]  /*15b0*/  @!P3 FADD.FTZ R20, R20, R16 ;  /* 0x000000101414b221 */ /* 0x004fe20000010000 */
[----:B------:R-:W-:-:S05]  /*15c0*/  @!P3 FADD.FTZ R21, R21, R17 ;  /* 0x000000111515b221 */ /* 0x000fca0000010000 */
[----:B------:R-:W-:Y:S05]  /*15d0*/  @P4 BRA `(.L_x_2442) ;  /* 0xfffffffc00044947 */ /* 0x000fea000383ffff */
.L_x_2441:
        /* <DEDUP_REMOVED lines=19> */
.L_x_2444:
[----:B------:R-:W-:Y:S05]  /*1710*/  BSYNC B0 ;  /* 0x0000000000007941 */ /* 0x000fea0003800000 */
.L_x_2443:
        /* <DEDUP_REMOVED lines=11> */
[----:B------:R-:W3:Y:S01]  /*17d0*/  @!P1 LDC R23, c[0x0][0x10] ;  /* 0x00000400ff179b82 */ /* 0x000ee20000000800 */
[-C--:B-1----:R-:W-:Y:S02]  /*17e0*/  @!P3 IMAD R17, R17, R14.reuse, R12 ;  /* 0x0000000e1111b224 */ /* 0x082fe400078e020c */
[----:B------:R-:W-:-:S05]  /*17f0*/  @!P3 IMAD R14, R13, R14, RZ ;  /* 0x0000000e0d0eb224 */ /* 0x000fca00078e02ff */
[----:B------:R-:W1:Y:S01]  /*1800*/  @!P3 LDC.64 R12, c[0x0][0x248] ;  /* 0x00009200ff0cbb82 */ /* 0x000e620000000a00 */
[----:B---3--:R-:W-:Y:S02]  /*1810*/  @!P1 IMAD R22, R22, R23, RZ ;  /* 0x0000001716169224 */ /* 0x008fe400078e02ff */
[-C--:B------:R-:W-:Y:S02]  /*1820*/  @!P3 IMAD R16, R14, R19.reuse, RZ ;  /* 0x000000130e10b224 */ /* 0x080fe400078e02ff */
[----:B------:R-:W-:Y:S02]  /*1830*/  @!P1 IMAD R22, R22, R19, RZ ;  /* 0x0000001316169224 */ /* 0x000fe400078e02ff */
[----:B--2---:R-:W-:Y:S01]  /*1840*/  @!P1 IMAD R23, R18, R23, R36 ;  /* 0x0000001712179224 */ /* 0x004fe200078e0224 */
[----:B------:R-:W2:Y:S01]  /*1850*/  @!P1 LDC.64 R14, c[0x0][0x248] ;  /* 0x00009200ff0e9b82 */ /* 0x000ea20000000a00 */
[----:B------:R-:W-:-:S05]  /*1860*/  @!P3 SHF.L.U32 R19, R16, 0x1, RZ ;  /* 0x000000011013b819 */ /* 0x000fca00000006ff */
[----:B-1----:R-:W-:Y:S01]  /*1870*/  @!P3 IMAD.WIDE R12, R19, 0x4, R12 ;  /* 0x00000004130cb825 */ /* 0x002fe200078e020c */
[----:B------:R-:W-:-:S03]  /*1880*/  @!P1 SHF.L.U32 R19, R22, 0x1, RZ ;  /* 0x0000000116139819 */ /* 0x000fc600000006ff */
[----:B------:R-:W-:-:S04]  /*1890*/  @!P3 IMAD.WIDE.U32 R12, R17, 0x8, R12 ;  /* 0x00000008110cb825 */ /* 0x000fc800078e000c */
[----:B--2---:R-:W-:Y:S02]  /*18a0*/  @!P1 IMAD.WIDE R14, R19, 0x4, R14 ;  /* 0x00000004130e9825 */ /* 0x004fe400078e020e */
[----:B------:R-:W0:Y:S02]  /*18b0*/  @!P3 LDG.E.64 R12, desc[UR8][R12.64] ;  /* 0x000000080c0cb981 */ /* 0x000e24000c1e1b00 */
[----:B------:R-:W-:-:S06]  /*18c0*/  @!P1 IMAD.WIDE.U32 R14, R23, 0x8, R14 ;  /* 0x00000008170e9825 */ /* 0x000fcc00078e000e */
[----:B------:R-:W2:Y:S01]  /*18d0*/  @!P1 LDG.E.64 R14, desc[UR8][R14.64] ;  /* 0x000000080e0e9981 */ /* 0x000ea2000c1e1b00 */
[----:B0-----:R-:W-:Y:S01]  /*18e0*/  @!P3 FADD.FTZ R20, R20, R12 ;  /* 0x0000000c1414b221 */ /* 0x001fe20000010000 */
[----:B------:R-:W-:-:S03]  /*18f0*/  @!P3 FADD.FTZ R21, R21, R13 ;  /* 0x0000000d1515b221 */ /* 0x000fc60000010000 */
[----:B--2---:R-:W-:Y:S01]  /*1900*/  @!P1 FADD.FTZ R20, R20, R14 ;  /* 0x0000000e14149221 */ /* 0x004fe20000010000 */
[----:B------:R-:W-:-:S07]  /*1910*/  @!P1 FADD.FTZ R21, R21, R15 ;  /* 0x0000000f15159221 */ /* 0x000fce0000010000 */
.L_x_2438:
        /* <DEDUP_REMOVED lines=8> */
[----:B------:R-:W3:Y:S01]  /*19a0*/  LDC.64 R12, c[0x0][0x230] ;  /* 0x00008c00ff0c7b82 */ /* 0x000ee20000000a00 */
[----:B------:R-:W-:Y:S01]  /*19b0*/  HADD2.F32 R41, -RZ, R10.H1_H1 ;  /* 0x3000000aff297230 */ /* 0x000fe20000004100 */
[----:B------:R-:W-:Y:S01]  /*19c0*/  ISETP.NE.AND P4, PT, RZ, UR10, PT ;  /* 0x0000000aff007c0c */ /* 0x000fe2000bf85270 */
[----:B------:R-:W-:Y:S01]  /*19d0*/  HADD2.F32 R45, -RZ, R8.H1_H1 ;  /* 0x30000008ff2d7230 */ /* 0x000fe20000004100 */
[----:B------:R-:W-:-:S04]  /*19e0*/  ULDC.64 UR12, c[0x0][0x278] ;  /* 0x00009e00000c7ab9 */ /* 0x000fc80000000a00 */
        /* <DEDUP_REMOVED lines=13> */
[--C-:B0-----:R-:W-:Y:S01]  /*1ac0*/  HADD2.F32 R21, -RZ, R11.reuse.H1_H1 ;  /* 0x3000000bff157230 */ /* 0x101fe20000004100 */
[----:B------:R-:W-:Y:S01]  /*1ad0*/  ISETP.GE.U32.AND P2, PT, R28, UR12, PT ;  /* 0x0000000c1c007c0c */ /* 0x000fe2000bf46070 */
[----:B-1----:R-:W-:Y:S01]  /*1ae0*/  HADD2.F32 R19, -RZ, R11.H0_H0 ;  /* 0x2000000bff137230 */ /* 0x002fe20000004100 */
[----:B------:R-:W0:Y:S01]  /*1af0*/  LDS.64 R16, [UR5+0xc0] ;  /* 0x0000c005ff107984 */ /* 0x000e220008000a00 */
[--C-:B------:R-:W-:Y:S01]  /*1b00*/  HADD2.F32 R23, -RZ, R0.reuse.H0_H0 ;  /* 0x20000000ff177230 */ /* 0x100fe20000004100 */
[----:B------:R-:W-:Y:S01]  /*1b10*/  ISETP.GE.U32.AND P3, PT, R27, UR12, PT ;  /* 0x0000000c1b007c0c */ /* 0x000fe2000bf66070 */
[----:B--2---:R-:W-:Y:S01]  /*1b20*/  HADD2.F32 R37, -RZ, R0.H1_H1 ;  /* 0x30000000ff257230 */ /* 0x004fe20000004100 */
[----:B------:R-:W-:Y:S01]  /*1b30*/  ISETP.GE.AND.EX P2, PT, R7, UR13, PT, P2 ;  /* 0x0000000d07007c0c */ /* 0x000fe2000bf46320 */
[----:B------:R-:W-:Y:S01]  /*1b40*/  HADD2.F32 R39, -RZ, R10.H0_H0 ;  /* 0x2000000aff277230 */ /* 0x000fe20000004100 */
[----:B------:R-:W-:Y:S01]  /*1b50*/  ISETP.GE.AND.EX P3, PT, R5, UR13, PT, P3 ;  /* 0x0000000d05007c0c */ /* 0x000fe2000bf66330 */
[----:B------:R-:W-:Y:S01]  /*1b60*/  HADD2.F32 R43, -RZ, R8.H0_H0 ;  /* 0x20000008ff2b7230 */ /* 0x000fe20000004100 */
[----:B------:R-:W-:-:S02]  /*1b70*/  ISETP.GT.U32.OR P2, PT, R6, 0x27f, P2 ;  /* 0x0000027f0600780c */ /* 0x000fc40001744470 */
[----:B------:R-:W-:Y:S01]  /*1b80*/  ISETP.GT.U32.OR P3, PT, R6, 0x27f, P3 ;  /* 0x0000027f0600780c */ /* 0x000fe20001f64470 */
[----:B0-----:R-:W-:-:S04]  /*1b90*/  FMUL.FTZ R16, R16, UR6 ;  /* 0x0000000610107c20 */ /* 0x001fc80008410000 */
[----:B------:R-:W-:Y:S01]  /*1ba0*/  FMUL.FTZ R2, R16, R16 ;  /* 0x0000001010027220 */ /* 0x000fe20000410000 */
[--C-:B------:R-:W-:Y:S01]  /*1bb0*/  FADD.FTZ R11, R19, -R16.reuse ;  /* 0x80000010130b7221 */ /* 0x100fe20000010000 */
[--C-:B------:R-:W-:Y:S01]  /*1bc0*/  FADD.FTZ R19, R23, -R16.reuse ;  /* 0x8000001017137221 */ /* 0x100fe20000010000 */
[----:B------:R-:W-:Y:S01]  /*1bd0*/  FADD.FTZ R23, R39, -R16 ;  /* 0x8000001027177221 */ /* 0x000fe20000010000 */
[----:B------:R-:W-:Y:S01]  /*1be0*/  FFMA.FTZ R2, R17, UR6, -R2 ;  /* 0x0000000611027c23 */ /* 0x000fe20008010802 */
[----:B------:R-:W-:-:S04]  /*1bf0*/  FADD.FTZ R39, R43, -R16 ;  /* 0x800000102b277221 */ /* 0x000fc80000010000 */
        /* <DEDUP_REMOVED lines=23> */
[C-C-:B------:R-:W-:Y:S01]  /*1d70*/  FFMA.FTZ R21, R13.reuse, R16, R15.reuse ;  /* 0x000000100d157223 */ /* 0x140fe2000001000f */
[C-C-:B------:R-:W-:Y:S01]  /*1d80*/  FFMA.FTZ R19, R13.reuse, R18, R15.reuse ;  /* 0x000000120d137223 */ /* 0x140fe2000001000f */
[C-C-:B------:R-:W-:Y:S01]  /*1d90*/  FFMA.FTZ R17, R13.reuse, R20, R15.reuse ;  /* 0x000000140d117223 */ /* 0x140fe2000001000f */
[----:B------:R-:W-:Y:S01]  /*1da0*/  FFMA.FTZ R14, R12, R39, R14 ;  /* 0x000000270c0e7223 */ /* 0x000fe2000001000e */
        /* <DEDUP_REMOVED lines=12> */
.L_x_2445:
[----:B------:R-:W-:Y:S04]  /*1e70*/  BSSY B0, `(.L_x_2446) ;  /* 0x000000e000007945 */ /* 0x000fe80003800000 */
[----:B------:R-:W-:Y:S05]  /*1e80*/  @!P0 BRA `(.L_x_2447) ;  /* 0x0000000000308947 */ /* 0x000fea0003800000 */
        /* <DEDUP_REMOVED lines=12> */
.L_x_2447:
[----:B------:R-:W-:Y:S05]  /*1f50*/  BSYNC B0 ;  /* 0x0000000000007941 */ /* 0x000fea0003800000 */
.L_x_2446:
        /* <DEDUP_REMOVED lines=11> */
.L_x_2448:
[----:B------:R-:W-:Y:S04]  /*2010*/  BSSY B0, `(.L_x_2449) ;  /* 0x000000e000007945 */ /* 0x000fe80003800000 */
        /* <DEDUP_REMOVED lines=9> */
[----:B0-----:R-:W-:-:S02]  /*20b0*/  LEA R12, P2, R10, UR12, 0x1 ;  /* 0x0000000c0a0c7c11 */ /* 0x001fc4000f8408ff */
[----:B------:R-:W-:-:S04]  /*20c0*/  IADD3 R7, R11, R7, RZ ;  /* 0x000000070b077210 */ /* 0x000fc80007ffe0ff */
[----:B------:R-:W-:-:S05]  /*20d0*/  LEA.HI.X R13, R10, UR13, R7, 0x1, P2 ;  /* 0x0000000d0a0d7c11 */ /* 0x000fca00090f0c07 */
[----:B------:R1:W-:Y:S02]  /*20e0*/  STG.E desc[UR8][R12.64], R21 ;  /* 0x000000150c007986 */ /* 0x0003e4000c101908 */
.L_x_2450:
[----:B------:R-:W-:Y:S05]  /*20f0*/  BSYNC B0 ;  /* 0x0000000000007941 */ /* 0x000fea0003800000 */
.L_x_2449:
        /* <DEDUP_REMOVED lines=11> */
.L_x_2451:
[----:B------:R-:W-:Y:S04]  /*21b0*/  BSSY B0, `(.L_x_2452) ;  /* 0x000000e000007945 */ /* 0x000fe80003800000 */
[----:B------:R-:W-:Y:S05]  /*21c0*/  @P3 BRA `(.L_x_2453) ;  /* 0x0000000000303947 */ /* 0x000fea0003800000 */
[----:B------:R-:W-:Y:S01]  /*21d0*/  ULDC.64 UR12, c[0x0][0x270] ;  /* 0x00009c00000c7ab9 */ /* 0x000fe20000000a00 */
[----:B01----:R-:W-:Y:S01]  /*21e0*/  MOV R12, R32 ;  /* 0x00000020000c7202 */ /* 0x003fe20000000f00 */
        /* <DEDUP_REMOVED lines=10> */
.L_x_2453:
[----:B------:R-:W-:Y:S05]  /*2290*/  BSYNC B0 ;  /* 0x0000000000007941 */ /* 0x000fea0003800000 */
.L_x_2452:
[----:B------:R-:W-:Y:S05]  /*22a0*/  @!P4 BRA `(.L_x_2454) ;  /* 0x000000000028c947 */ /* 0x000fea0003800000 */
[----:B------:R-:W-:Y:S01]  /*22b0*/  FMUL.FTZ R7, R17, -1.4426950216293334961 ;  /* 0xbfb8aa3b11077820 */ /* 0x000fe20000410000 */
[----:B------:R-:W-:-:S05]  /*22c0*/  FMUL.FTZ R0, R14, -1.4426950216293334961 ;  /* 0xbfb8aa3b0e007820 */ /* 0x000fca0000410000 */
        /* <DEDUP_REMOVED lines=8> */
.L_x_2454:
[----:B------:R-:W-:Y:S04]  /*2350*/  BSSY B0, `(.L_x_2455) ;  /* 0x000000d000007945 */ /* 0x000fe80003800000 */
[----:B------:R-:W-:Y:S05]  /*2360*/  @P1 BRA `(.L_x_2456) ;  /* 0x00000000002c1947 */ /* 0x000fea0003800000 */
[----:B------:R-:W-:Y:S01]  /*2370*/  ULDC.64 UR12, c[0x0][0x270] ;  /* 0x00009c00000c7ab9 */ /* 0x000fe20000000a00 */
        /* <DEDUP_REMOVED lines=10> */
.L_x_2456:
[----:B------:R-:W-:Y:S05]  /*2420*/  BSYNC B0 ;  /* 0x0000000000007941 */ /* 0x000fea0003800000 */
.L_x_2455:
[----:B---3--:R-:W3:Y:S01]  /*2430*/  LDC R3, c[0x0][0x10] ;  /* 0x00000400ff037b82 */ /* 0x008ee20000000800 */
[----:B------:R-:W-:Y:S02]  /*2440*/  IADD3 R24, R24, 0x1, RZ ;  /* 0x0000000118187810 */ /* 0x000fe40007ffe0ff */
[----:B---3--:R-:W-:-:S04]  /*2450*/  IADD3 R30, R3, R30, RZ ;  /* 0x0000001e031e7210 */ /* 0x008fc80007ffe0ff */
[----:B------:R-:W-:-:S13]  /*2460*/  ISETP.GE.AND P1, PT, R30, UR4, PT ;  /* 0x000000041e007c0c */ /* 0x000fda000bf26270 */
[----:B------:R-:W-:Y:S05]  /*2470*/  @!P1 BRA `(.L_x_2457) ;  /* 0xffffffdc00689947 */ /* 0x000fea000383ffff */
[----:B------:R-:W-:Y:S05]  /*2480*/  EXIT ;  /* 0x000000000000794d */ /* 0x000fea0003800000 */
.L_x_2458:
        /* <DEDUP_REMOVED lines=15> */
.L_x_3273:


//--------------------- .text._Z35group_norm_nhwc_fwd_one_pass_kernelI11Fp16IOFp32WLi256ELi40ELi640EEv26Group_norm_nhwc_fwd_params --------------------------
	.section	.text._Z35group_norm_nhwc_fwd_one_pass_kernelI11Fp16IOFp32WLi256ELi40ELi640EEv26Group_norm_nhwc_fwd_params,"ax",@progbits
	.align	128
        .global         _Z35group_norm_nhwc_fwd_one_pass_kernelI11Fp16IOFp32WLi256ELi40ELi640EEv26Group_norm_nhwc_fwd_params
        .type           _Z35group_norm_nhwc_fwd_one_pass_kernelI11Fp16IOFp32WLi256ELi40ELi640EEv26Group_norm_nhwc_fwd_params,@function
        .size           _Z35group_norm_nhwc_fwd_one_pass_kernelI11Fp16IOFp32WLi256ELi40ELi640EEv26Group_norm_nhwc_fwd_params,(.L_x_3274 - _Z35group_norm_nhwc_fwd_one_pass_kernelI11Fp16IOFp32WLi256ELi40ELi640EEv26Group_norm_nhwc_fwd_params)
        .other          _Z35group_norm_nhwc_fwd_one_pass_kernelI11Fp16IOFp32WLi256ELi40ELi640EEv26Group_norm_nhwc_fwd_params,@"STO_CUDA_ENTRY STV_DEFAULT"
_Z35group_norm_nhwc_fwd_one_pass_kernelI11Fp16IOFp32WLi256ELi40ELi640EEv26Group_norm_nhwc_fwd_params:
.text._Z35group_norm_nhwc_fwd_one_pass_kernelI11Fp16IOFp32WLi256ELi40ELi640EEv26Group_norm_nhwc_fwd_params:
        /* <DEDUP_REMOVED lines=12> */
[----:B------:R-:W-:-:S04]  /*00c0*/  ULDC.U8 UR10, c[0x0][0x28c] ;  /* 0x0000a300000a7ab9 */ /* 0x000fc80000000000 */
[----:B------:R-:W2:Y:S08]  /*00d0*/  LDC R7, c[0x0][0x294] ;  /* 0x0000a500ff077b82 */ /* 0x000eb00000000800 */
[----:B------:R-:W3:Y:S01]  /*00e0*/  S2UR UR6, SR_CgaCtaId ;  /* 0x00000000000679c3 */ /* 0x000ee20000008800 */
[----:B0-----:R-:W-:Y:S01]  /*00f0*/  IMAD.WIDE.U32 R2, R5, -0x33333333, RZ ;  /* 0xcccccccd05027825 */ /* 0x001fe200078e00ff */
[----:B------:R-:W-:-:S04]  /*0100*/  SHF.R.S32.HI R0, RZ, 0x1f, R5 ;  /* 0x0000001fff007819 */ /* 0x000fc80000011405 */
[----:B------:R-:W-:Y:S02]  /*0110*/  SHF.R.U32.HI R2, RZ, 0x4, R3 ;  /* 0x00000004ff027819 */ /* 0x000fe40000011603 */
[----:B------:R-:W-:Y:S01]  /*0120*/  LEA.HI R0, R0, R5, RZ, 0x5 ;  /* 0x0000000500007211 */ /* 0x000fe200078f28ff */
[----:B---3--:R-:W-:Y:S02]  /*0130*/  ULEA UR5, UR6, UR5, 0x18 ;  /* 0x0000000506057291 */ /* 0x008fe4000f8ec03f */
[----:B--2---:R-:W-:Y:S01]  /*0140*/  IMAD R30, R7, UR7, R2 ;  /* 0x00000007071e7c24 */ /* 0x004fe2000f8e0202 */
[----:B------:R-:W-:Y:S01]  /*0150*/  SHF.R.S32.HI R0, RZ, 0x5, R0 ;  /* 0x00000005ff007819 */ /* 0x000fe20000011400 */
[----:B------:R-:W-:Y:S01]  /*0160*/  IMAD R32, R2, -0x14, R5 ;  /* 0xffffffec02207824 */ /* 0x000fe200078e0205 */
[----:B------:R-:W-:Y:S02]  /*0170*/  HFMA2.MMA R2, -RZ, RZ, 0, 0 ;  /* 0x00000000ff027435 */ /* 0x000fe400000001ff */
[----:B------:R-:W-:-:S02]  /*0180*/  ISETP.GE.U32.AND P0, PT, R30, UR8, PT ;  /* 0x000000081e007c0c */ /* 0x000fc4000bf06070 */
[----:B------:R-:W-:Y:S02]  /*0190*/  SHF.R.S32.HI R3, RZ, 0x1f, R30 ;  /* 0x0000001fff037819 */ /* 0x000fe4000001141e */
[----:B------:R-:W-:Y:S02]  /*01a0*/  SHF.L.U32 R32, R32, 0x1, RZ ;  /* 0x0000000120207819 */ /* 0x000fe400000006ff */
[----:B------:R-:W-:Y:S01]  /*01b0*/  ISETP.GE.AND.EX P0, PT, R3, UR9, PT, P0 ;  /* 0x0000000903007c0c */ /* 0x000fe2000bf06300 */
[----:B------:R-:W-:Y:S01]  /*01c0*/  ULDC.64 UR8, c[0x0][0x208] ;  /* 0x0000820000087ab9 */ /* 0x000fe20000000a00 */
[----:B------:R-:W-:Y:S02]  /*01d0*/  LEA R0, R0, UR5, 0x3 ;  /* 0x0000000500007c11 */ /* 0x000fe4000f8e18ff */
[----:B------:R-:W-:Y:S02]  /*01e0*/  IADD3 R27, R30, 0x20, RZ ;  /* 0x000000201e1b7810 */ /* 0x000fe40007ffe0ff */
[----:B------:R-:W-:-:S02]  /*01f0*/  ISETP.LT.U32.AND P0, PT, R5, 0x280, !P0 ;  /* 0x000002800500780c */ /* 0x000fc40004701070 */
[C---:B------:R-:W-:Y:S02]  /*0200*/  IADD3 R26, R30.reuse, 0x40, RZ ;  /* 0x000000401e1a7810 */ /* 0x040fe40007ffe0ff */
[C---:B------:R-:W-:Y:S02]  /*0210*/  IADD3 R25, R30.reuse, 0x60, RZ ;  /* 0x000000601e197810 */ /* 0x040fe40007ffe0ff */
[C---:B------:R-:W-:Y:S02]  /*0220*/  IADD3 R24, R30.reuse, 0x80, RZ ;  /* 0x000000801e187810 */ /* 0x040fe40007ffe0ff */
[C---:B------:R-:W-:Y:S02]  /*0230*/  IADD3 R23, R30.reuse, 0xa0, RZ ;  /* 0x000000a01e177810 */ /* 0x040fe40007ffe0ff */
[C---:B------:R-:W-:Y:S02]  /*0240*/  IADD3 R22, R30.reuse, 0xc0, RZ ;  /* 0x000000c01e167810 */ /* 0x040fe40007ffe0ff */
[----:B-1----:R-:W-:-:S07]  /*0250*/  IADD3 R6, R30, 0xe0, RZ ;  /* 0x000000e01e067810 */ /* 0x002fce0007ffe0ff */
.L_x_2492:
[----:B0-----:R-:W0:Y:S01]  /*0260*/  LDC R12, c[0x0][0x288] ;  /* 0x0000a200ff0c7b82 */ /* 0x001e220000000800 */
[----:B------:R-:W-:Y:S01]  /*0270*/  IABS R13, R31 ;  /* 0x0000001f000d7213 */ /* 0x000fe20000000000 */
[----:B------:R-:W-:Y:S01]  /*0280*/  ULDC.64 UR14, c[0x0][0x278] ;  /* 0x00009e00000e7ab9 */ /* 0x000fe20000000a00 */
[----:B------:R-:W-:Y:S01]  /*0290*/  SHF.R.S32.HI R21, RZ, 0x1f, R25 ;  /* 0x0000001fff157819 */ /* 0x000fe20000011419 */
[----:B------:R-:W-:Y:S01]  /*02a0*/  ULDC.64 UR12, c[0x0][0x280] ;  /* 0x0000a000000c7ab9 */ /* 0x000fe20000000a00 */
[----:B------:R-:W-:Y:S02]  /*02b0*/  ISETP.GE.U32.AND P5, PT, R26, UR14, PT ;  /* 0x0000000e1a007c0c */ /* 0x000fe4000bfa6070 */
[----:B------:R-:W-:Y:S01]  /*02c0*/  ISETP.GE.U32.AND P4, PT, R25, UR14, PT ;  /* 0x0000000e19007c0c */ /* 0x000fe2000bf86070 */
[----:B-1----:R-:W1:Y:S01]  /*02d0*/  @P0 LDC.64 R16, c[0x0][0x270] ;  /* 0x00009c00ff100b82 */ /* 0x002e620000000a00 */
[----:B--2---:R-:W-:Y:S02]  /*02e0*/  SHF.R.S32.HI R29, RZ, 0x1f, R24 ;  /* 0x0000001fff1d7819 */ /* 0x004fe40000011418 */
[----:B------:R-:W-:-:S04]  /*02f0*/  ISETP.GE.AND.EX P4, PT, R21, UR15, PT, P4 ;  /* 0x0000000f15007c0c */ /* 0x000fc8000bf86340 */
[----:B------:R-:W-:Y:S01]  /*0300*/  ISETP.GT.U32.OR P4, PT, R5, 0x27f, P4 ;  /* 0x0000027f0500780c */ /* 0x000fe20002784470 */
[----:B------:R-:W2:Y:S01]  /*0310*/  @P0 LDC.64 R14, c[0x0][0x220] ;  /* 0x00008800ff0e0b82 */ /* 0x000ea20000000a00 */
[----:B0--3--:R-:W-:-:S04]  /*0320*/  IABS R10, R12 ;  /* 0x0000000c000a7213 */ /* 0x009fc80000000000 */
[----:B------:R-:W0:Y:S01]  /*0330*/  I2F.RP R7, R10 ;  /* 0x0000000a00077306 */ /* 0x000e220000209400 */
[----:B-1----:R-:W-:-:S04]  /*0340*/  @P0 IMAD R18, R3, R16, RZ ;  /* 0x0000001003120224 */ /* 0x002fc800078e02ff */
[----:B------:R-:W-:-:S03]  /*0350*/  @P0 IMAD R35, R30, R17, R18 ;  /* 0x000000111e230224 */ /* 0x000fc600078e0212 */
[----:B0-----:R-:W0:Y:S02]  /*0360*/  MUFU.RCP R7, R7 ;  /* 0x0000000700077308 */ /* 0x001e240000001000 */
[----:B0-----:R-:W-:-:S06]  /*0370*/  IADD3 R8, R7, 0xffffffe, RZ ;  /* 0x0ffffffe07087810 */ /* 0x001fcc0007ffe0ff */
[----:B------:R0:W1:Y:S02]  /*0380*/  F2I.FTZ.U32.TRUNC.NTZ R9, R8 ;  /* 0x0000000800097305 */ /* 0x000064000021f000 */
[----:B0-----:R-:W-:Y:S02]  /*0390*/  MOV R8, RZ ;  /* 0x000000ff00087202 */ /* 0x001fe40000000f00 */
[----:B-1----:R-:W-:-:S05]  /*03a0*/  IADD3 R11, RZ, -R9, RZ ;  /* 0x80000009ff0b7210 */ /* 0x002fca0007ffe0ff */
        /* <DEDUP_REMOVED lines=17> */
[----:B------:R-:W-:-:S04]  /*04c0*/  MOV R11, R9 ;  /* 0x00000009000b7202 */ /* 0x000fc80000000f00 */
[----:B------:R-:W-:Y:S02]  /*04d0*/  @!P3 IADD3 R11, -R11, RZ, RZ ;  /* 0x000000ff0b0bb210 */ /* 0x000fe40007ffe1ff */
[----:B------:R-:W-:Y:S02]  /*04e0*/  @!P2 LOP3.LUT R11, RZ, R12, RZ, 0x33, !PT ;  /* 0x0000000cff0ba212 */ /* 0x000fe400078e33ff */
[----:B------:R-:W-:Y:S02]  /*04f0*/  ISETP.GE.U32.AND P2, PT, R24, UR14, PT ;  /* 0x0000000e18007c0c */ /* 0x000fe4000bf46070 */
[----:B------:R-:W-:Y:S02]  /*0500*/  IADD3 R8, -R11, RZ, RZ ;  /* 0x000000ff0b087210 */ /* 0x000fe40007ffe1ff */
[----:B------:R-:W-:Y:S02]  /*0510*/  SHF.R.S32.HI R10, RZ, 0x1f, R11 ;  /* 0x0000001fff0a7819 */ /* 0x000fe4000001140b */
[----:B------:R-:W-:Y:S01]  /*0520*/  ISETP.GE.AND.EX P2, PT, R29, UR15, PT, P2 ;  /* 0x0000000f1d007c0c */ /* 0x000fe2000bf46320 */
[----:B------:R-:W-:Y:S01]  /*0530*/  IMAD R37, R12, R8, R31 ;  /* 0x000000080c257224 */ /* 0x000fe200078e021f */
[----:B------:R-:W-:Y:S01]  /*0540*/  SHF.R.S32.HI R12, RZ, 0x1f, R32 ;  /* 0x0000001fff0c7819 */ /* 0x000fe20000011420 */
[----:B------:R-:W0:Y:S01]  /*0550*/  @!P5 LDC.64 R8, c[0x0][0x270] ;  /* 0x00009c00ff08db82 */ /* 0x000e220000000a00 */
[----:B------:R-:W-:Y:S01]  /*0560*/  IMAD R10, R10, UR12, RZ ;  /* 0x0000000c0a0a7c24 */ /* 0x000fe2000f8e02ff */
[----:B------:R-:W-:Y:S01]  /*0570*/  ISETP.GT.U32.OR P2, PT, R5, 0x27f, P2 ;  /* 0x0000027f0500780c */ /* 0x000fe20001744470 */
[----:B------:R-:W-:Y:S01]  /*0580*/  IMAD R37, R37, 0x28, RZ ;  /* 0x0000002825257824 */ /* 0x000fe200078e02ff */
[----:B------:R-:W-:Y:S01]  /*0590*/  ISETP.GE.U32.AND P3, PT, R27, UR14, PT ;  /* 0x0000000e1b007c0c */ /* 0x000fe2000bf66070 */
[----:B------:R-:W-:-:S03]  /*05a0*/  IMAD R45, R11, UR13, R10 ;  /* 0x0000000d0b2d7c24 */ /* 0x000fc6000f8e020a */
[----:B------:R-:W-:-:S04]  /*05b0*/  IADD3 R42, P1, R32, R37, RZ ;  /* 0x00000025202a7210 */ /* 0x000fc80007f3e0ff */
[----:B------:R-:W-:Y:S02]  /*05c0*/  LEA.HI.X.SX32 R43, R37, R12, 0x1, P1 ;  /* 0x0000000c252b7211 */ /* 0x000fe400008f0eff */
[----:B------:R-:W1:Y:S01]  /*05d0*/  @!P4 LDC.64 R12, c[0x0][0x270] ;  /* 0x00009c00ff0ccb82 */ /* 0x000e620000000a00 */
[----:B------:R-:W-:-:S07]  /*05e0*/  IMAD.WIDE.U32 R42, R11, UR12, R42 ;  /* 0x0000000c0b2a7c25 */ /* 0x000fce000f8e002a */
[----:B------:R-:W3:Y:S01]  /*05f0*/  @!P5 LDC.64 R10, c[0x0][0x220] ;  /* 0x00008800ff0adb82 */ /* 0x000ee20000000a00 */
[----:B------:R-:W-:Y:S01]  /*0600*/  IADD3 R45, R43, R45, RZ ;  /* 0x0000002d2b2d7210 */ /* 0x000fe20007ffe0ff */
[----:B0-----:R-:W-:Y:S01]  /*0610*/  @!P5 IMAD R33, R7, R8, RZ ;  /* 0x000000080721d224 */ /* 0x001fe200078e02ff */
[----:B------:R-:W-:Y:S02]  /*0620*/  @P0 MOV R44, R42 ;  /* 0x0000002a002c0202 */ /* 0x000fe40000000f00 */
[----:B------:R-:W-:Y:S01]  /*0630*/  @!P5 MOV R17, R45 ;  /* 0x0000002d0011d202 */ /* 0x000fe20000000f00 */
[----:B------:R-:W-:Y:S01]  /*0640*/  @!P5 IMAD R33, R26, R9, R33 ;  /* 0x000000091a21d224 */ /* 0x000fe200078e0221 */
[----:B------:R-:W-:Y:S01]  /*0650*/  SHF.R.S32.HI R7, RZ, 0x1f, R27 ;  /* 0x0000001fff077819 */ /* 0x000fe2000001141b */
[----:B------:R-:W-:Y:S01]  /*0660*/  @P0 IMAD.WIDE.U32 R18, R30, R16, R44 ;  /* 0x000000101e120225 */ /* 0x000fe200078e002c */
[----:B------:R-:W-:Y:S02]  /*0670*/  @!P5 MOV R16, R42 ;  /* 0x0000002a0010d202 */ /* 0x000fe40000000f00 */
[----:B------:R-:W-:-:S02]  /*0680*/  ISETP.GE.AND.EX P3, PT, R7, UR15, PT, P3 ;  /* 0x0000000f07007c0c */ /* 0x000fc4000bf66330 */
[----:B------:R-:W-:Y:S01]  /*0690*/  @P0 IADD3 R19, R19, R35, RZ ;  /* 0x0000002313130210 */ /* 0x000fe20007ffe0ff */
[----:B------:R-:W-:Y:S01]  /*06a0*/  @!P5 IMAD.WIDE.U32 R16, R26, R8, R16 ;  /* 0x000000081a10d225 */ /* 0x000fe200078e0010 */
[C---:B--2---:R-:W-:Y:S01]  /*06b0*/  @P0 LEA R34, P1, R18.reuse, R14, 0x1 ;  /* 0x0000000e12220211 */ /* 0x044fe200078208ff */
[----:B------:R-:W0:Y:S01]  /*06c0*/  @!P4 LDC.64 R8, c[0x0][0x220] ;  /* 0x00008800ff08cb82 */ /* 0x000e220000000a00 */
[----:B------:R-:W-:Y:S02]  /*06d0*/  ISETP.GT.U32.OR P3, PT, R5, 0x27f, P3 ;  /* 0x0000027f0500780c */ /* 0x000fe40001f64470 */
[----:B------:R-:W-:Y:S02]  /*06e0*/  @P0 LEA.HI.X R35, R18, R15, R19, 0x1, P1 ;  /* 0x0000000f12230211 */ /* 0x000fe400008f0c13 */
[----:B------:R-:W-:Y:S02]  /*06f0*/  @!P5 IADD3 R33, R17, R33, RZ ;  /* 0x000000211121d210 */ /* 0x000fe40007ffe0ff */
[----:B------:R-:W-:Y:S01]  /*0700*/  SHF.R.S32.HI R19, RZ, 0x1f, R23 ;  /* 0x0000001fff137819 */ /* 0x000fe20000011417 */
[----:B------:R-:W2:Y:S01]  /*0710*/  @!P2 LDC.64 R14, c[0x0][0x270] ;  /* 0x00009c00ff0eab82 */ /* 0x000ea20000000a00 */
[----:B---3--:R-:W-:Y:S01]  /*0720*/  @!P5 LEA R40, P6, R16, R10, 0x1 ;  /* 0x0000000a1028d211 */ /* 0x008fe200078c08ff */
[----:B-1----:R-:W-:Y:S01]  /*0730*/  @!P4 IMAD R10, R21, R12, RZ ;  /* 0x0000000c150ac224 */ /* 0x002fe200078e02ff */
[----:B------:R-:W-:-:S02]  /*0740*/  ISETP.GE.U32.AND P1, PT, R23, UR14, PT ;  /* 0x0000000e17007c0c */ /* 0x000fc4000bf26070 */
[----:B------:R-:W-:Y:S02]  /*0750*/  CS2R R20, SRZ ;  /* 0x0000000000147805 */ /* 0x000fe4000001ff00 */
[----:B------:R-:W-:Y:S01]  /*0760*/  @!P5 LEA.HI.X R41, R16, R11, R33, 0x1, P6 ;  /* 0x0000000b1029d211 */ /* 0x000fe200030f0c21 */
[----:B------:R-:W-:Y:S01]  /*0770*/  @!P4 IMAD R33, R25, R13, R10 ;  /* 0x0000000d1921c224 */ /* 0x000fe200078e020a */
[----:B------:R-:W-:Y:S01]  /*0780*/  ISETP.GE.AND.EX P1, PT, R19, UR15, PT, P1 ;  /* 0x0000000f13007c0c */ /* 0x000fe2000bf26310 */
[----:B------:R-:W1:Y:S01]  /*0790*/  @!P2 LDC.64 R16, c[0x0][0x220] ;  /* 0x00008800ff10ab82 */ /* 0x000e620000000a00 */
[----:B------:R-:W-:Y:S01]  /*07a0*/  @!P4 MOV R10, R42 ;  /* 0x0000002a000ac202 */ /* 0x000fe20000000f00 */
[----:B------:R3:W4:Y:S01]  /*07b0*/  @P0 LDG.E R21, desc[UR8][R34.64] ;  /* 0x0000000822150981 */ /* 0x000722000c1e1900 */
[----:B------:R-:W-:Y:S02]  /*07c0*/  @!P4 MOV R11, R45 ;  /* 0x0000002d000bc202 */ /* 0x000fe40000000f00 */
[----:B------:R-:W-:Y:S01]  /*07d0*/  ISETP.GT.U32.OR P1, PT, R5, 0x27f, P1 ;  /* 0x0000027f0500780c */ /* 0x000fe20000f24470 */
[----:B------:R1:W5:Y:S01]  /*07e0*/  @!P5 LDG.E R20, desc[UR8][R40.64] ;  /* 0x000000082814d981 */ /* 0x000362000c1e1900 */
[----:B------:R-:W-:-:S02]  /*07f0*/  @!P4 IMAD.WIDE.U32 R12, R25, R12, R10 ;  /* 0x0000000c190cc225 */ /* 0x000fc400078e000a */
[----:B------:R-:W1:Y:S01]  /*0800*/  @!P3 LDC.64 R10, c[0x0][0x270] ;  /* 0x00009c00ff0abb82 */ /* 0x000e620000000a00 */
[C---:B0-----:R-:W-:Y:S02]  /*0810*/  @!P4 LEA R38, P6, R12.reuse, R8, 0x1 ;  /* 0x000000080c26c211 */ /* 0x041fe400078c08ff */
[----:B------:R-:W-:Y:S01]  /*0820*/  @!P4 IADD3 R13, R13, R33, RZ ;  /* 0x000000210d0dc210 */ /* 0x000fe20007ffe0ff */
[----:B--2---:R-:W-:Y:S01]  /*0830*/  @!P2 IMAD R8, R29, R14, RZ ;  /* 0x0000000e1d08a224 */ /* 0x004fe200078e02ff */
[----:B---3--:R-:W-:Y:S02]  /*0840*/  @!P2 MOV R34, R42 ;  /* 0x0000002a0022a202 */ /* 0x008fe40000000f00 */
[----:B------:R-:W-:Y:S01]  /*0850*/  @!P4 LEA.HI.X R39, R12, R9, R13, 0x1, P6 ;  /* 0x000000090c27c211 */ /* 0x000fe200030f0c0d */
[----:B------:R-:W-:Y:S01]  /*0860*/  @!P2 IMAD R18, R24, R15, R8 ;  /* 0x0000000f1812a224 */ /* 0x000fe200078e0208 */
[----:B------:R-:W-:Y:S01]  /*0870*/  @!P2 MOV R35, R45 ;  /* 0x0000002d0023a202 */ /* 0x000fe20000000f00 */
[----:B------:R-:W0:Y:S01]  /*0880*/  @!P1 LDC.64 R8, c[0x0][0x270] ;  /* 0x00009c00ff089b82 */ /* 0x000e220000000a00 */
[----:B------:R-:W-:-:S02]  /*0890*/  SHF.R.S32.HI R29, RZ, 0x1f, R22 ;  /* 0x0000001fff1d7819 */ /* 0x000fc40000011416 */
[----:B------:R-:W-:Y:S01]  /*08a0*/  ISETP.GE.U32.AND P5, PT, R22, UR14, PT ;  /* 0x0000000e16007c0c */ /* 0x000fe2000bfa6070 */
[----:B------:R-:W-:Y:S01]  /*08b0*/  @!P2 IMAD.WIDE.U32 R14, R24, R14, R34 ;  /* 0x0000000e180ea225 */ /* 0x000fe200078e0022 */
[----:B------:R-:W-:-:S03]  /*08c0*/  MOV R33, RZ ;  /* 0x000000ff00217202 */ /* 0x000fc60000000f00 */
[----:B------:R-:W2:Y:S01]  /*08d0*/  @!P3 LDC.64 R12, c[0x0][0x220] ;  /* 0x00008800ff0cbb82 */ /* 0x000ea20000000a00 */
[----:B------:R-:W-:Y:S02]  /*08e0*/  ISETP.GE.AND.EX P5, PT, R29, UR15, PT, P5 ;  /* 0x0000000f1d007c0c */ /* 0x000fe4000bfa6350 */
[----:B------:R3:W4:Y:S01]  /*08f0*/  @!P4 LDG.E R33, desc[UR8][R38.64] ;  /* 0x000000082621c981 */ /* 0x000722000c1e1900 */
[----:B------:R-:W-:Y:S02]  /*0900*/  @!P2 IADD3 R15, R15, R18, RZ ;  /* 0x000000120f0fa210 */ /* 0x000fe40007ffe0ff */
[----:B------:R-:W-:Y:S02]  /*0910*/  ISETP.GT.U32.OR P5, PT, R5, 0x27f, P5 ;  /* 0x0000027f0500780c */ /* 0x000fe40002fa4470 */
[----:B------:R-:W-:Y:S02]  /*0920*/  SHF.R.S32.HI R35, RZ, 0x1f, R6 ;  /* 0x0000001fff237819 */ /* 0x000fe40000011406 */
[----:B-1----:R-:W-:-:S02]  /*0930*/  @!P2 LEA R40, P6, R14, R16, 0x1 ;  /* 0x000000100e28a211 */ /* 0x002fc400078c08ff */
[----:B------:R-:W-:Y:S01]  /*0940*/  ISETP.GE.U32.AND P4, PT, R6, UR14, PT ;  /* 0x0000000e06007c0c */ /* 0x000fe2000bf86070 */
[----:B------:R-:W-:Y:S01]  /*0950*/  @!P3 IMAD R16, R7, R10, RZ ;  /* 0x0000000a0710b224 */ /* 0x000fe200078e02ff */
[----:B------:R-:W-:Y:S02]  /*0960*/  @!P2 LEA.HI.X R41, R14, R17, R15, 0x1, P6 ;  /* 0x000000110e29a211 */ /* 0x000fe400030f0c0f */
[----:B------:R-:W-:Y:S01]  /*0970*/  ISETP.GE.AND.EX P4, PT, R35, UR15, PT, P4 ;  /* 0x0000000f23007c0c */ /* 0x000fe2000bf86340 */
[----:B------:R-:W1:Y:S01]  /*0980*/  @!P1 LDC.64 R14, c[0x0][0x220] ;  /* 0x00008800ff0e9b82 */ /* 0x000e620000000a00 */
[----:B---3--:R-:W-:Y:S02]  /*0990*/  @!P3 MOV R38, R42 ;  /* 0x0000002a0026b202 */ /* 0x008fe40000000f00 */
[----:B------:R-:W-:Y:S01]  /*09a0*/  @!P3 MOV R39, R45 ;  /* 0x0000002d0027b202 */ /* 0x000fe20000000f00 */
[----:B------:R-:W-:Y:S01]  /*09b0*/  @!P3 IMAD R18, R27, R11, R16 ;  /* 0x0000000b1b12b224 */ /* 0x000fe200078e0210 */
[----:B------:R-:W-:Y:S01]  /*09c0*/  ISETP.GT.U32.OR P4, PT, R5, 0x27f, P4 ;  /* 0x0000027f0500780c */ /* 0x000fe20002784470 */
[----:B------:R-:W-:-:S02]  /*09d0*/  @!P3 IMAD.WIDE.U32 R10, R27, R10, R38 ;  /* 0x0000000a1b0ab225 */ /* 0x000fc400078e0026 */
[----:B------:R-:W3:Y:S02]  /*09e0*/  @!P5 LDC.64 R16, c[0x0][0x270] ;  /* 0x00009c00ff10db82 */ /* 0x000ee40000000a00 */
[----:B0-----:R-:W-:Y:S01]  /*09f0*/  @!P1 IMAD R28, R19, R8, RZ ;  /* 0x00000008131c9224 */ /* 0x001fe200078e02ff */
[----:B------:R-:W-:Y:S02]  /*0a00*/  @!P3 IADD3 R11, R11, R18, RZ ;  /* 0x000000120b0bb210 */ /* 0x000fe40007ffe0ff */
[----:B------:R-:W-:Y:S02]  /*0a10*/  @!P1 MOV R18, R42 ;  /* 0x0000002a00129202 */ /* 0x000fe40000000f00 */
[----:B------:R-:W-:Y:S02]  /*0a20*/  @!P1 MOV R19, R45 ;  /* 0x0000002d00139202 */ /* 0x000fe40000000f00 */
[----:B--2---:R-:W-:Y:S01]  /*0a30*/  @!P3 LEA R38, P6, R10, R12, 0x1 ;  /* 0x0000000c0a26b211 */ /* 0x004fe200078c08ff */
[----:B------:R-:W-:-:S02]  /*0a40*/  @!P1 IMAD R12, R23, R9, R28 ;  /* 0x00000009170c9224 */ /* 0x000fc400078e021c */
[----:B------:R-:W-:Y:S01]  /*0a50*/  @!P1 IMAD.WIDE.U32 R18, R23, R8, R18 ;  /* 0x0000000817129225 */ /* 0x000fe200078e0012 */
[----:B------:R-:W-:Y:S01]  /*0a60*/  @!P3 LEA.HI.X R39, R10, R13, R11, 0x1, P6 ;  /* 0x0000000d0a27b211 */ /* 0x000fe200030f0c0b */
[----:B------:R-:W0:Y:S01]  /*0a70*/  @!P4 LDC.64 R8, c[0x0][0x270] ;  /* 0x00009c00ff08cb82 */ /* 0x000e220000000a00 */
[----:B------:R-:W-:Y:S02]  /*0a80*/  MOV R34, RZ ;  /* 0x000000ff00227202 */ /* 0x000fe40000000f00 */
[----:B------:R-:W-:-:S04]  /*0a90*/  @!P1 IADD3 R12, R19, R12, RZ ;  /* 0x0000000c130c9210 */ /* 0x000fc80007ffe0ff */
[----:B------:R2:W4:Y:S01]  /*0aa0*/  @!P3 LDG.E R34, desc[UR8][R38.64] ;  /* 0x000000082622b981 */ /* 0x000522000c1e1900 */
[----:B------:R-:W2:Y:S01]  /*0ab0*/  @!P5 LDC.64 R10, c[0x0][0x220] ;  /* 0x00008800ff0adb82 */ /* 0x000ea20000000a00 */
[C---:B-1----:R-:W-:Y:S01]  /*0ac0*/  @!P1 LEA R14, P3, R18.reuse, R14, 0x1 ;  /* 0x0000000e120e9211 */ /* 0x042fe200078608ff */
[----:B---3--:R-:W-:Y:S01]  /*0ad0*/  @!P5 IMAD R29, R29, R16, RZ ;  /* 0x000000101d1dd224 */ /* 0x008fe200078e02ff */
[----:B------:R-:W-:Y:S02]  /*0ae0*/  @!P5 MOV R19, R45 ;  /* 0x0000002d0013d202 */ /* 0x000fe40000000f00 */
[----:B------:R-:W-:Y:S02]  /*0af0*/  @!P1 LEA.HI.X R15, R18, R15, R12, 0x1, P3 ;  /* 0x0000000f120f9211 */ /* 0x000fe400018f0c0c */
[----:B------:R-:W-:Y:S01]  /*0b00*/  @!P5 MOV R18, R42 ;  /* 0x0000002a0012d202 */ /* 0x000fe20000000f00 */
[----:B------:R-:W1:Y:S01]  /*0b10*/  @!P4 LDC.64 R12, c[0x0][0x220] ;  /* 0x00008800ff0ccb82 */ /* 0x000e620000000a00 */
[----:B------:R-:W-:Y:S01]  /*0b20*/  MOV R36, RZ ;  /* 0x000000ff00247202 */ /* 0x000fe20000000f00 */
[----:B------:R-:W-:-:S02]  /*0b30*/  @!P5 IMAD R17, R22, R17, R29 ;  /* 0x000000111611d224 */ /* 0x000fc400078e021d */
[----:B------:R-:W-:-:S03]  /*0b40*/  @!P5 IMAD.WIDE.U32 R18, R22, R16, R18 ;  /* 0x000000101612d225 */ /* 0x000fc600078e0012 */
[----:B------:R3:W4:Y:S02]  /*0b50*/  @!P2 LDG.E R36, desc[UR8][R40.64] ;  /* 0x000000082824a981 */ /* 0x000724000c1e1900 */
[----:B------:R-:W-:Y:S01]  /*0b60*/  @!P5 IADD3 R16, R19, R17, RZ ;  /* 0x000000111310d210 */ /* 0x000fe20007ffe0ff */
[----:B0-----:R-:W-:Y:S01]  /*0b70*/  @!P4 IMAD R17, R35, R8, RZ ;  /* 0x000000082311c224 */ /* 0x001fe200078e02ff */
[----:B--2---:R-:W-:-:S03]  /*0b80*/  @!P5 LEA R10, P2, R18, R10, 0x1 ;  /* 0x0000000a120ad211 */ /* 0x004fc600078408ff */
[----:B------:R-:W-:Y:S01]  /*0b90*/  @!P4 IMAD R9, R6, R9, R17 ;  /* 0x000000090609c224 */ /* 0x000fe200078e0211 */
[----:B------:R-:W-:Y:S02]  /*0ba0*/  @!P4 MOV R17, R45 ;  /* 0x0000002d0011c202 */ /* 0x000fe40000000f00 */
[----:B------:R-:W-:Y:S02]  /*0bb0*/  @!P5 LEA.HI.X R11, R18, R11, R16, 0x1, P2 ;  /* 0x0000000b120bd211 */ /* 0x000fe400010f0c10 */
[----:B------:R-:W-:Y:S02]  /*0bc0*/  @!P4 MOV R16, R42 ;  /* 0x0000002a0010c202 */ /* 0x000fe40000000f00 */
[----:B------:R-:W-:-:S03]  /*0bd0*/  CS2R R38, SRZ ;  /* 0x0000000000267805 */ /* 0x000fc6000001ff00 */
[----:B------:R-:W-:-:S03]  /*0be0*/  @!P4 IMAD.WIDE.U32 R16, R6, R8, R16 ;  /* 0x000000080610c225 */ /* 0x000fc600078e0010 */
[----:B------:R0:W2:Y:S02]  /*0bf0*/  @!P1 LDG.E R38, desc[UR8][R14.64] ;  /* 0x000000080e269981 */ /* 0x0000a4000c1e1900 */
[----:B------:R-:W-:Y:S02]  /*0c00*/  @!P4 IADD3 R8, R17, R9, RZ ;  /* 0x000000091108c210 */ /* 0x000fe40007ffe0ff */
[----:B------:R4:W2:Y:S01]  /*0c10*/  @!P5 LDG.E R39, desc[UR8][R10.64] ;  /* 0x000000080a27d981 */ /* 0x0008a2000c1e1900 */
[C---:B-1----:R-:W-:Y:S02]  /*0c20*/  @!P4 LEA R12, P1, R16.reuse, R12, 0x1 ;  /* 0x0000000c100cc211 */ /* 0x042fe400078208ff */
[----:B---3--:R-:W-:Y:S02]  /*0c30*/  MOV R40, RZ ;  /* 0x000000ff00287202 */ /* 0x008fe40000000f00 */
[----:B------:R-:W-:-:S05]  /*0c40*/  @!P4 LEA.HI.X R13, R16, R13, R8, 0x1, P1 ;  /* 0x0000000d100dc211 */ /* 0x000fca00008f0c08 */
[----:B------:R1:W3:Y:S01]  /*0c50*/  @!P4 LDG.E R40, desc[UR8][R12.64] ;  /* 0x000000080c28c981 */ /* 0x0002e2000c1e1900 */
[----:B------:R-:W-:Y:S01]  /*0c60*/  ISETP.GT.AND P1, PT, R4, 0x1e, PT ;  /* 0x0000001e0400780c */ /* 0x000fe20003f24270 */
[--C-:B-----5:R-:W-:Y:S02]  /*0c70*/  HADD2.F32 R8, -RZ, R20.reuse.H1_H1 ;  /* 0x30000014ff087230 */ /* 0x120fe40000004100 */
[----:B------:R-:W-:-:S03]  /*0c80*/  HADD2.F32 R9, -RZ, R20.H0_H0 ;  /* 0x20000014ff097230 */ /* 0x000fc60000004100 */
[----:B------:R-:W-:Y:S02]  /*0c90*/  FMUL.FTZ R16, R8, R8 ;  /* 0x0000000808107220 */ /* 0x000fe40000410000 */
[C---:B0-----:R-:W-:Y:S02]  /*0ca0*/  FADD.FTZ R14, R9.reuse, R8 ;  /* 0x00000008090e7221 */ /* 0x041fe40000010000 */
[----:B------:R-:W-:Y:S01]  /*0cb0*/  FFMA.FTZ R9, R9, R9, R16 ;  /* 0x0000000909097223 */ /* 0x000fe20000010010 */
[--C-:B----4-:R-:W-:Y:S02]  /*0cc0*/  HADD2.F32 R16, -RZ, R21.reuse.H1_H1 ;  /* 0x30000015ff107230 */ /* 0x110fe40000004100 */
[----:B------:R-:W-:-:S03]  /*0cd0*/  HADD2.F32 R11, -RZ, R21.H0_H0 ;  /* 0x20000015ff0b7230 */ /* 0x000fc60000004100 */
[----:B-1----:R-:W-:Y:S02]  /*0ce0*/  FMUL.FTZ R12, R16, R16 ;  /* 0x00000010100c7220 */ /* 0x002fe40000410000 */
[C---:B------:R-:W-:Y:S02]  /*0cf0*/  FADD.FTZ R16, R11.reuse, R16 ;  /* 0x000000100b107221 */ /* 0x040fe40000010000 */
[----:B------:R-:W-:Y:S02]  /*0d00*/  FFMA.FTZ R12, R11, R11, R12 ;  /* 0x0000000b0b0c7223 */ /* 0x000fe4000001000c */
[----:B------:R-:W-:Y:S01]  /*0d10*/  FADD.FTZ R16, RZ, R16 ;  /* 0x00000010ff107221 */ /* 0x000fe20000010000 */
[--C-:B------:R-:W-:Y:S02]  /*0d20*/  HADD2.F32 R17, -RZ, R33.reuse.H1_H1 ;  /* 0x30000021ff117230 */ /* 0x100fe40000004100 */
[----:B------:R-:W-:Y:S02]  /*0d30*/  HADD2.F32 R8, -RZ, R33.H0_H0 ;  /* 0x20000021ff087230 */ /* 0x000fe40000004100 */
[----:B------:R-:W-:Y:S01]  /*0d40*/  FADD.FTZ R12, RZ, R12 ;  /* 0x0000000cff0c7221 */ /* 0x000fe20000010000 */
[----:B------:R-:W-:-:S02]  /*0d50*/  FMUL.FTZ R15, R17, R17 ;  /* 0x00000011110f7220 */ /* 0x000fc40000410000 */
[C---:B------:R-:W-:Y:S02]  /*0d60*/  FADD.FTZ R10, R8.reuse, R17 ;  /* 0x00000011080a7221 */ /* 0x040fe40000010000 */
[----:B------:R-:W-:Y:S01]  /*0d70*/  FFMA.FTZ R8, R8, R8, R15 ;  /* 0x0000000808087223 */ /* 0x000fe2000001000f */
[--C-:B------:R-:W-:Y:S02]  /*0d80*/  HADD2.F32 R18, -RZ, R34.reuse.H1_H1 ;  /* 0x30000022ff127230 */ /* 0x100fe40000004100 */
[----:B------:R-:W-:-:S03]  /*0d90*/  HADD2.F32 R13, -RZ, R34.H0_H0 ;  /* 0x20000022ff0d7230 */ /* 0x000fc60000004100 */
[----:B------:R-:W-:Y:S02]  /*0da0*/  FMUL.FTZ R28, R18, R18 ;  /* 0x00000012121c7220 */ /* 0x000fe40000410000 */
[C---:B------:R-:W-:Y:S02]  /*0db0*/  FADD.FTZ R11, R13.reuse, R18 ;  /* 0x000000120d0b7221 */ /* 0x040fe40000010000 */
[----:B------:R-:W-:Y:S02]  /*0dc0*/  FFMA.FTZ R13, R13, R13, R28 ;  /* 0x0000000d0d0d7223 */ /* 0x000fe4000001001c */
[----:B------:R-:W-:Y:S01]  /*0dd0*/  FADD.FTZ R11, R16, R11 ;  /* 0x0000000b100b7221 */ /* 0x000fe20000010000 */
[--C-:B------:R-:W-:Y:S02]  /*0de0*/  HADD2.F32 R18, -RZ, R36.reuse.H1_H1 ;  /* 0x30000024ff127230 */ /* 0x100fe40000004100 */
[----:B------:R-:W-:Y:S01]  /*0df0*/  FADD.FTZ R16, R12, R13 ;  /* 0x0000000d0c107221 */ /* 0x000fe20000010000 */
[----:B------:R-:W-:-:S02]  /*0e00*/  HADD2.F32 R15, -RZ, R36.H0_H0 ;  /* 0x20000024ff0f7230 */ /* 0x000fc40000004100 */
[----:B------:R-:W-:Y:S01]  /*0e10*/  FMUL.FTZ R12, R18, R18 ;  /* 0x00000012120c7220 */ /* 0x000fe20000410000 */
[----:B------:R-:W-:Y:S02]  /*0e20*/  FADD.FTZ R13, R11, R14 ;  /* 0x0000000e0b0d7221 */ /* 0x000fe40000010000 */
[C---:B------:R-:W-:Y:S01]  /*0e30*/  FADD.FTZ R11, R15.reuse, R18 ;  /* 0x000000120f0b7221 */ /* 0x040fe20000010000 */
[----:B------:R-:W-:Y:S01]  /*0e40*/  FFMA.FTZ R12, R15, R15, R12 ;  /* 0x0000000f0f0c7223 */ /* 0x000fe2000001000c */
[----:B------:R-:W-:Y:S01]  /*0e50*/  FADD.FTZ R15, R16, R9 ;  /* 0x00000009100f7221 */ /* 0x000fe20000010000 */
[----:B------:R-:W-:-:S03]  /*0e60*/  FADD.FTZ R10, R13, R10 ;  /* 0x0000000a0d0a7221 */ /* 0x000fc60000010000 */
[----:B------:R-:W-:Y:S01]  /*0e70*/  FADD.FTZ R15, R15, R8 ;  /* 0x000000080f0f7221 */ /* 0x000fe20000010000 */
[--C-:B--2---:R-:W-:Y:S02]  /*0e80*/  HADD2.F32 R14, -RZ, R38.reuse.H1_H1 ;  /* 0x30000026ff0e7230 */ /* 0x104fe40000004100 */
[----:B------:R-:W-:Y:S02]  /*0e90*/  HADD2.F32 R13, -RZ, R38.H0_H0 ;  /* 0x20000026ff0d7230 */ /* 0x000fe40000004100 */
[--C-:B------:R-:W-:Y:S02]  /*0ea0*/  HADD2.F32 R9, -RZ, R39.reuse.H1_H1 ;  /* 0x30000027ff097230 */ /* 0x100fe40000004100 */
[----:B------:R-:W-:Y:S01]  /*0eb0*/  FMUL.FTZ R16, R14, R14 ;  /* 0x0000000e0e107220 */ /* 0x000fe20000410000 */
[----:B------:R-:W-:Y:S01]  /*0ec0*/  FADD.FTZ R12, R15, R12 ;  /* 0x0000000c0f0c7221 */ /* 0x000fe20000010000 */
[----:B------:R-:W-:Y:S02]  /*0ed0*/  HADD2.F32 R18, -RZ, R39.H0_H0 ;  /* 0x20000027ff127230 */ /* 0x000fe40000004100 */
[C---:B------:R-:W-:Y:S01]  /*0ee0*/  FADD.FTZ R8, R13.reuse, R14 ;  /* 0x0000000e0d087221 */ /* 0x040fe20000010000 */
[----:B------:R-:W-:Y:S01]  /*0ef0*/  FADD.FTZ R11, R10, R11 ;  /* 0x0000000b0a0b7221 */ /* 0x000fe20000010000 */
[----:B------:R-:W-:Y:S01]  /*0f00*/  FFMA.FTZ R13, R13, R13, R16 ;  /* 0x0000000d0d0d7223 */ /* 0x000fe20000010010 */
[----:B------:R-:W-:Y:S01]  /*0f10*/  FMUL.FTZ R17, R9, R9 ;  /* 0x0000000909117220 */ /* 0x000fe20000410000 */
[----:B---3--:R-:W-:-:S02]  /*0f20*/  HADD2.F32 R15, -RZ, R40.H1_H1 ;  /* 0x30000028ff0f7230 */ /* 0x008fc40000004100 */
[----:B------:R-:W-:Y:S01]  /*0f30*/  FADD.FTZ R8, R11, R8 ;  /* 0x000000080b087221 */ /* 0x000fe20000010000 */
[----:B------:R-:W-:Y:S02]  /*0f40*/  HADD2.F32 R10, -RZ, R40.H0_H0 ;  /* 0x20000028ff0a7230 */ /* 0x000fe40000004100 */
[C---:B------:R-:W-:Y:S01]  /*0f50*/  FADD.FTZ R9, R18.reuse, R9 ;  /* 0x0000000912097221 */ /* 0x040fe20000010000 */
[----:B------:R-:W-:Y:S01]  /*0f60*/  FFMA.FTZ R17, R18, R18, R17 ;  /* 0x0000001212117223 */ /* 0x000fe20000010011 */
[----:B------:R-:W-:Y:S01]  /*0f70*/  FADD.FTZ R12, R12, R13 ;  /* 0x0000000d0c0c7221 */ /* 0x000fe20000010000 */
[----:B------:R-:W-:Y:S01]  /*0f80*/  FMUL.FTZ R11, R15, R15 ;  /* 0x0000000f0f0b7220 */ /* 0x000fe20000410000 */
[----:B------:R-:W-:Y:S01]  /*0f90*/  FADD.FTZ R8, R8, R9 ;  /* 0x0000000908087221 */ /* 0x000fe20000010000 */
[----:B------:R-:W-:Y:S01]  /*0fa0*/  FADD.FTZ R15, R10, R15 ;  /* 0x0000000f0a0f7221 */ /* 0x000fe20000010000 */
[----:B------:R-:W-:Y:S01]  /*0fb0*/  FADD.FTZ R12, R12, R17 ;  /* 0x000000110c0c7221 */ /* 0x000fe20000010000 */
[----:B------:R-:W-:-:S02]  /*0fc0*/  FFMA.FTZ R11, R10, R10, R11 ;  /* 0x0000000a0a0b7223 */ /* 0x000fc4000001000b */
        /* <DEDUP_REMOVED lines=85> */
.L_x_2460:
[----:B------:R-:W-:Y:S05]  /*1520*/  BSYNC B0 ;  /* 0x0000000000007941 */ /* 0x000fea0003800000 */
.L_x_2459:
        /* <DEDUP_REMOVED lines=12> */
[----:B------:R-:W1:Y:S03]  /*15f0*/  LDC.64 R8, c[0x0][0x240] ;  /* 0x00009000ff087b82 */ /* 0x000e660000000a00 */
[----:B---3--:R-:W-:-:S04]  /*1600*/  IMAD.WIDE R10, R13, 0x4, R10 ;  /* 0x000000040d0a7825 */ /* 0x008fc800078e020a */
[----:B--2---:R-:W-:Y:S01]  /*1610*/  IMAD R13, R15, UR7, R16 ;  /* 0x000000070f0d7c24 */ /* 0x004fe2000f8e0210 */
[----:B------:R-:W-:-:S03]  /*1620*/  SEL R19, R14, RZ, !P1 ;  /* 0x000000ff0e137207 */ /* 0x000fc60004800000 */
[----:B------:R-:W-:Y:S01]  /*1630*/  IMAD.WIDE.U32 R12, R13, 0x8, R10 ;  /* 0x000000080d0c7825 */ /* 0x000fe200078e000a */
[----:B------:R-:W-:Y:S02]  /*1640*/  MOV R10, 0x1 ;  /* 0x00000001000a7802 */ /* 0x000fe40000000f00 */
[----:B------:R-:W-:Y:S02]  /*1650*/  IADD3 R11, R17, R16, RZ ;  /* 0x00000010110b7210 */ /* 0x000fe40007ffe0ff */
[----:B------:R-:W-:Y:S01]  /*1660*/  SEL R17, R10, 0xffffffff, !P1 ;  /* 0xffffffff0a117807 */ /* 0x000fe20004800000 */
[----:B------:R2:W-:Y:S01]  /*1670*/  STG.E.64 desc[UR8][R12.64], R28 ;  /* 0x0000001c0c007986 */ /* 0x0005e2000c101b08 */
[----:B------:R-:W-:Y:S01]  /*1680*/  ISETP.NE.AND P1, PT, R19, -0x1, PT ;  /* 0xffffffff1300780c */ /* 0x000fe20003f25270 */
[----:B-1----:R-:W-:Y:S01]  /*1690*/  IMAD.WIDE.U32 R10, R11, 0x4, R8 ;  /* 0x000000040b0a7825 */ /* 0x002fe200078e0008 */
[----:B------:R-:W-:Y:S06]  /*16a0*/  MEMBAR.ALL.GPU ;  /* 0x0000000000007992 */ /* 0x000fec000000a000 */
[----:B------:R-:W-:-:S00]  /*16b0*/  ERRBAR ;  /* 0x00000000000079ab */ /* 0x000fc00000000000 */
[----:B------:R-:W-:Y:S06]  /*16c0*/  CGAERRBAR ;  /* 0x00000000000075ab */ /* 0x000fec0000000000 */
[----:B------:R2:W-:Y:S01]  /*16d0*/  REDG.E.ADD.S32.STRONG.GPU desc[UR8][R10.64], R17 ;  /* 0x000000110a00798e */ /* 0x0005e2000c10e388 */
[----:B------:R-:W-:Y:S05]  /*16e0*/  @!P1 BRA `(.L_x_2462) ;  /* 0x00000000001c9947 */ /* 0x000fea0003800000 */
[----:B------:R-:W-:-:S04]  /*16f0*/  IMAD R15, R18, R15, R16 ;  /* 0x0000000f120f7224 */ /* 0x000fc800078e0210 */
[----:B------:R-:W-:-:S07]  /*1700*/  IMAD.WIDE.U32 R8, R15, 0x4, R8 ;  /* 0x000000040f087825 */ /* 0x000fce00078e0008 */
.L_x_2463:
[----:B--2---:R-:W2:Y:S04]  /*1710*/  LDG.E.STRONG.GPU R10, desc[UR8][R8.64] ;  /* 0x00000008080a7981 */ /* 0x004ea8000c1ef900 */
[----:B--2---:R-:W-:Y:S01]  /*1720*/  CCTL.IVALL ;  /* 0x00000000ff00798f */ /* 0x004fe20002000000 */
[----:B------:R-:W-:Y:S05]  /*1730*/  YIELD ;  /* 0x0000000000007946 */ /* 0x000fea0003800000 */
[----:B------:R-:W-:-:S13]  /*1740*/  ISETP.NE.AND P1, PT, R10, R19, PT ;  /* 0x000000130a00720c */ /* 0x000fda0003f25270 */
[----:B------:R-:W-:Y:S05]  /*1750*/  @P1 BRA `(.L_x_2463) ;  /* 0xfffffffc00ec1947 */ /* 0x000fea000383ffff */
.L_x_2462:
        /* <DEDUP_REMOVED lines=11> */
.L_x_2465:
[----:B------:R-:W-:-:S13]  /*1810*/  ISETP.EQ.OR P1, PT, R15, UR7, P3 ;  /* 0x000000070f007c0c */ /* 0x000fda0009f22670 */
[----:B--2---:R-:W1:Y:S01]  /*1820*/  @!P1 LDC R10, c[0x0][0x10] ;  /* 0x00000400ff0a9b82 */ /* 0x004e620000000800 */
        /* <DEDUP_REMOVED lines=61> */
.L_x_2464:
[----:B--2---:R-:W-:-:S13]  /*1c00*/  LOP3.LUT P1, R10, R14, 0x3, RZ, 0xc0, !PT ;  /* 0x000000030e0a7812 */ /* 0x004fda000782c0ff */
        /* <DEDUP_REMOVED lines=18> */
.L_x_2467:
[----:B------:R-:W-:Y:S05]  /*1d30*/  BSYNC B0 ;  /* 0x0000000000007941 */ /* 0x000fea0003800000 */
.L_x_2466:
        /* <DEDUP_REMOVED lines=32> */
.L_x_2461:
[----:B------:R-:W-:Y:S01]  /*1f40*/  ULDC.64 UR12, c[0x0][0x218] ;  /* 0x00008600000c7ab9 */ /* 0x000fe20000000a00 */
[----:B------:R-:W-:Y:S01]  /*1f50*/  LOP3.LUT P1, RZ, R5, UR7, RZ, 0xfc, !PT ;  /* 0x0000000705ff7c12 */ /* 0x000fe2000f82fcff */
[----:B------:R-:W1:Y:S01]  /*1f60*/  S2UR UR6, SR_CgaCtaId ;  /* 0x00000000000679c3 */ /* 0x000e620000008800 */
[----:B------:R-:W-:Y:S01]  /*1f70*/  ISETP.EQ.U32.AND P2, PT, RZ, UR12, PT ;  /* 0x0000000cff007c0c */ /* 0x000fe2000bf42070 */
[----:B------:R-:W-:Y:S01]  /*1f80*/  UMOV UR5, 0x400 ;  /* 0x0000040000057882 */ /* 0x000fe20000000000 */
[----:B------:R-:W-:Y:S02]  /*1f90*/  IADD3 R37, R32, R37, RZ ;  /* 0x0000002520257210 */ /* 0x000fe40007ffe0ff */
[----:B------:R-:W-:-:S03]  /*1fa0*/  ISETP.EQ.OR.EX P1, PT, RZ, UR13, P1, P2 ;  /* 0x0000000dff007c0c */ /* 0x000fc60008f22720 */
[----:B--2---:R-:W2:Y:S08]  /*1fb0*/  LDC.64 R10, c[0x0][0x228] ;  /* 0x00008a00ff0a7b82 */ /* 0x004eb00000000a00 */
[----:B------:R-:W3:Y:S08]  /*1fc0*/  LDC.64 R8, c[0x0][0x230] ;  /* 0x00008c00ff087b82 */ /* 0x000ef00000000a00 */
[----:B------:R-:W4:Y:S01]  /*1fd0*/  @!P1 LDC.64 R12, c[0x0][0x218] ;  /* 0x00008600ff0c9b82 */ /* 0x000f220000000a00 */
[----:B-1----:R-:W-:-:S03]  /*1fe0*/  ULEA UR5, UR6, UR5, 0x18 ;  /* 0x0000000506057291 */ /* 0x002fc6000f8ec03f */
[----:B------:R-:W-:Y:S02]  /*1ff0*/  ULDC UR6, c[0x0][0x2a4] ;  /* 0x0000a90000067ab9 */ /* 0x000fe40000000800 */
[----:B------:R-:W-:Y:S01]  /*2000*/  @!P1 FMUL.FTZ R15, R29, UR6 ;  /* 0x000000061d0f9c20 */ /* 0x000fe20008410000 */
[----:B------:R-:W-:Y:S01]  /*2010*/  @!P1 FMUL.FTZ R14, R28, UR6 ;  /* 0x000000061c0e9c20 */ /* 0x000fe20008410000 */
[C---:B--2---:R-:W-:Y:S02]  /*2020*/  IMAD.WIDE R18, R37.reuse, 0x4, R10 ;  /* 0x0000000425127825 */ /* 0x044fe400078e020a */
[----:B------:R-:W-:Y:S02]  /*2030*/  @!P3 STS.64 [UR5+0xc0], R28 ;  /* 0x0000c01cff00b988 */ /* 0x000fe40008000a05 */
[----:B---3--:R-:W-:-:S04]  /*2040*/  IMAD.WIDE R10, R37, 0x4, R8 ;  /* 0x00000004250a7825 */ /* 0x008fc800078e0208 */
[----:B----4-:R-:W-:-:S05]  /*2050*/  @!P1 IMAD.WIDE R16, R31, 0x8, R12 ;  /* 0x000000081f109825 */ /* 0x010fca00078e020c */
[----:B------:R1:W-:Y:S01]  /*2060*/  @!P1 STG.E.64 desc[UR8][R16.64], R14 ;  /* 0x0000000e10009986 */ /* 0x0003e2000c101b08 */
[----:B------:R-:W-:Y:S06]  /*2070*/  BAR.SYNC.DEFER_BLOCKING 0x0 ;  /* 0x0000000000007b1d */ /* 0x000fec0000010000 */
[----:B------:R2:W3:Y:S04]  /*2080*/  LDG.E.64 R8, desc[UR8][R18.64] ;  /* 0x0000000812087981 */ /* 0x0004e8000c1e1b00 */
[----:B------:R-:W3:Y:S01]  /*2090*/  LDG.E.64 R10, desc[UR8][R10.64] ;  /* 0x000000080a0a7981 */ /* 0x000ee2000c1e1b00 */
[----:B------:R-:W-:Y:S01]  /*20a0*/  ISETP.NE.AND P6, PT, RZ, UR10, PT ;  /* 0x0000000aff007c0c */ /* 0x000fe2000bfc5270 */
[----:B-1----:R-:W-:-:S02]  /*20b0*/  HADD2.F32 R15, -RZ, R21.H0_H0 ;  /* 0x20000015ff0f7230 */ /* 0x002fc40000004100 */
[----:B------:R-:W1:Y:S01]  /*20c0*/  LDS.64 R12, [UR5+0xc0] ;  /* 0x0000c005ff0c7984 */ /* 0x000e620008000a00 */
[----:B------:R-:W-:Y:S02]  /*20d0*/  HADD2.F32 R21, -RZ, R21.H1_H1 ;  /* 0x30000015ff157230 */ /* 0x000fe40000004100 */
[----:B------:R-:W-:Y:S02]  /*20e0*/  HADD2.F32 R17, -RZ, R34.H1_H1 ;  /* 0x30000022ff117230 */ /* 0x000fe40000004100 */
[----:B-1----:R-:W-:-:S04]  /*20f0*/  FMUL.FTZ R12, R12, UR6 ;  /* 0x000000060c0c7c20 */ /* 0x002fc80008410000 */
[----:B------:R-:W-:Y:S01]  /*2100*/  FMUL.FTZ R37, R12, R12 ;  /* 0x0000000c0c257220 */ /* 0x000fe20000410000 */
[--C-:B------:R-:W-:Y:S01]  /*2110*/  FADD.FTZ R14, R15, -R12.reuse ;  /* 0x8000000c0f0e7221 */ /* 0x100fe20000010000 */
[----:B------:R-:W-:Y:S01]  /*2120*/  FADD.FTZ R16, R21, -R12 ;  /* 0x8000000c15107221 */ /* 0x000fe20000010000 */
[----:B------:R-:W-:Y:S02]  /*2130*/  HADD2.F32 R15, -RZ, R34.H0_H0 ;  /* 0x20000022ff0f7230 */ /* 0x000fe40000004100 */
[----:B------:R-:W-:-:S05]  /*2140*/  FFMA.FTZ R13, R13, UR6, -R37 ;  /* 0x000000060d0d7c23 */ /* 0x000fca0008010825 */
[----:B------:R-:W-:-:S13]  /*2150*/  FSETP.GTU.FTZ.AND P1, PT, R13, RZ, PT ;  /* 0x000000ff0d00720b */ /* 0x000fda0003f3c000 */
[----:B------:R-:W0:Y:S02]  /*2160*/  @P1 LDC R37, c[0x0][0x238] ;  /* 0x00008e00ff251b82 */ /* 0x000e240000000800 */
[----:B0-----:R-:W-:Y:S01]  /*2170*/  @P1 FADD.FTZ R28, R13, R37 ;  /* 0x000000250d1c1221 */ /* 0x001fe20000010000 */
[----:B------:R-:W-:-:S06]  /*2180*/  MOV R13, 0x3f800000 ;  /* 0x3f800000000d7802 */ /* 0x000fcc0000000f00 */
[----:B------:R-:W2:Y:S02]  /*2190*/  @P1 MUFU.RSQ R13, R28 ;  /* 0x0000001c000d1308 */ /* 0x000ea40000001400 */
[-C--:B--2---:R-:W-:Y:S01]  /*21a0*/  FMUL.FTZ R19, R14, R13.reuse ;  /* 0x0000000d0e137220 */ /* 0x084fe20000410000 */
[----:B------:R-:W-:-:S03]  /*21b0*/  FMUL.FTZ R16, R16, R13 ;  /* 0x0000000d10107220 */ /* 0x000fc60000410000 */
[----:B---3--:R-:W-:Y:S01]  /*21c0*/  FFMA.FTZ R14, R8, R19, R10 ;  /* 0x00000013080e7223 */ /* 0x008fe2000001000a */
        /* <DEDUP_REMOVED lines=12> */
.L_x_2468:
        /* <DEDUP_REMOVED lines=9> */
[----:B------:R-:W-:-:S04]  /*2320*/  ULDC.64 UR12, c[0x0][0x210] ;  /* 0x00008400000c7ab9 */ /* 0x000fc80000000a00 */
[----:B------:R-:W-:Y:S02]  /*2330*/  IADD3 R29, R19, R29, RZ ;  /* 0x0000001d131d7210 */ /* 0x000fe40007ffe0ff */
[----:B------:R-:W-:-:S04]  /*2340*/  LEA R28, P1, R18, UR12, 0x1 ;  /* 0x0000000c121c7c11 */ /* 0x000fc8000f8208ff */
[----:B------:R-:W-:-:S05]  /*2350*/  LEA.HI.X R29, R18, UR13, R29, 0x1, P1 ;  /* 0x0000000d121d7c11 */ /* 0x000fca00088f0c1d */
[----:B------:R0:W-:Y:S04]  /*2360*/  STG.E desc[UR8][R28.64], R21 ;  /* 0x000000151c007986 */ /* 0x0001e8000c101908 */
.L_x_2470:
[----:B------:R-:W-:Y:S05]  /*2370*/  BSYNC B0 ;  /* 0x0000000000007941 */ /* 0x000fea0003800000 */
.L_x_2469:
[----:B------:R-:W-:Y:S01]  /*2380*/  HADD2.F32 R16, -RZ, R39.H0_H0 ;  /* 0x20000027ff107230 */ /* 0x000fe20000004100 */
[----:B------:R-:W-:Y:S01]  /*2390*/  ULDC.64 UR12, c[0x0][0x278] ;  /* 0x00009e00000c7ab9 */ /* 0x000fe20000000a00 */
[--C-:B------:R-:W-:Y:S02]  /*23a0*/  HADD2.F32 R19, -RZ, R20.reuse.H0_H0 ;  /* 0x20000014ff137230 */ /* 0x100fe40000004100 */
[--C-:B0-----:R-:W-:Y:S01]  /*23b0*/  FADD.FTZ R28, R17, -R12.reuse ;  /* 0x8000000c111c7221 */ /* 0x101fe20000010000 */
[----:B------:R-:W-:Y:S02]  /*23c0*/  HADD2.F32 R29, -RZ, R20.H1_H1 ;  /* 0x30000014ff1d7230 */ /* 0x000fe40000004100 */
[--C-:B------:R-:W-:Y:S01]  /*23d0*/  FADD.FTZ R20, R15, -R12.reuse ;  /* 0x8000000c0f147221 */ /* 0x100fe20000010000 */
[--C-:B------:R-:W-:Y:S02]  /*23e0*/  HADD2.F32 R21, -RZ, R33.reuse.H0_H0 ;  /* 0x20000021ff157230 */ /* 0x100fe40000004100 */
[----:B------:R-:W-:Y:S01]  /*23f0*/  FADD.FTZ R15, R16, -R12 ;  /* 0x8000000c100f7221 */ /* 0x000fe20000010000 */
[----:B------:R-:W-:Y:S01]  /*2400*/  HADD2.F32 R33, -RZ, R33.H1_H1 ;  /* 0x30000021ff217230 */ /* 0x000fe20000004100 */
[----:B------:R-:W-:Y:S01]  /*2410*/  ISETP.GE.U32.AND P1, PT, R27, UR12, PT ;  /* 0x0000000c1b007c0c */ /* 0x000fe2000bf26070 */
[----:B------:R-:W-:Y:S01]  /*2420*/  HADD2.F32 R41, -RZ, R36.H1_H1 ;  /* 0x30000024ff297230 */ /* 0x000fe20000004100 */
[----:B------:R-:W-:Y:S01]  /*2430*/  ISETP.GE.U32.AND P2, PT, R26, UR12, PT ;  /* 0x0000000c1a007c0c */ /* 0x000fe2000bf46070 */
[----:B------:R-:W-:Y:S01]  /*2440*/  HADD2.F32 R14, -RZ, R38.H0_H0 ;  /* 0x20000026ff0e7230 */ /* 0x000fe20000004100 */
[----:B------:R-:W-:Y:S01]  /*2450*/  SHF.R.S32.HI R16, RZ, 0x1f, R26 ;  /* 0x0000001fff107819 */ /* 0x000fe2000001141a */
[----:B------:R-:W-:-:S02]  /*2460*/  HADD2.F32 R18, -RZ, R40.H0_H0 ;  /* 0x20000028ff127230 */ /* 0x000fc40000004100 */
[--C-:B------:R-:W-:Y:S01]  /*2470*/  FADD.FTZ R34, R19, -R12.reuse ;  /* 0x8000000c13227221 */ /* 0x100fe20000010000 */
[----:B------:R-:W-:Y:S02]  /*2480*/  HADD2.F32 R37, -RZ, R36.H0_H0 ;  /* 0x20000024ff257230 */ /* 0x000fe40000004100 */
[--C-:B------:R-:W-:Y:S01]  /*2490*/  FADD.FTZ R33, R33, -R12.reuse ;  /* 0x8000000c21217221 */ /* 0x100fe20000010000 */
[----:B------:R-:W-:Y:S02]  /*24a0*/  HADD2.F32 R38, -RZ, R38.H1_H1 ;  /* 0x30000026ff267230 */ /* 0x000fe40000004100 */
[--C-:B------:R-:W-:Y:S01]  /*24b0*/  FADD.FTZ R41, R41, -R12.reuse ;  /* 0x8000000c29297221 */ /* 0x100fe20000010000 */
[----:B------:R-:W-:Y:S02]  /*24c0*/  HADD2.F32 R39, -RZ, R39.H1_H1 ;  /* 0x30000027ff277230 */ /* 0x000fe40000004100 */
[----:B------:R-:W-:Y:S01]  /*24d0*/  FADD.FTZ R36, R29, -R12 ;  /* 0x8000000c1d247221 */ /* 0x000fe20000010000 */
[----:B------:R-:W-:-:S02]  /*24e0*/  HADD2.F32 R40, -RZ, R40.H1_H1 ;  /* 0x30000028ff287230 */ /* 0x000fc40000004100 */
[--C-:B------:R-:W-:Y:S01]  /*24f0*/  FADD.FTZ R21, R21, -R12.reuse ;  /* 0x8000000c15157221 */ /* 0x100fe20000010000 */
[--C-:B------:R-:W-:Y:S01]  /*2500*/  FADD.FTZ R37, R37, -R12.reuse ;  /* 0x8000000c25257221 */ /* 0x100fe20000010000 */
[--C-:B------:R-:W-:Y:S01]  /*2510*/  FADD.FTZ R14, R14, -R12.reuse ;  /* 0x8000000c0e0e7221 */ /* 0x100fe20000010000 */
[--C-:B------:R-:W-:Y:S01]  /*2520*/  FADD.FTZ R38, R38, -R12.reuse ;  /* 0x8000000c26267221 */ /* 0x100fe20000010000 */
[--C-:B------:R-:W-:Y:S01]  /*2530*/  FADD.FTZ R39, R39, -R12.reuse ;  /* 0x8000000c27277221 */ /* 0x100fe20000010000 */
[--C-:B------:R-:W-:Y:S01]  /*2540*/  FADD.FTZ R18, R18, -R12.reuse ;  /* 0x8000000c12127221 */ /* 0x100fe20000010000 */
[----:B------:R-:W-:Y:S01]  /*2550*/  FADD.FTZ R40, R40, -R12 ;  /* 0x8000000c28287221 */ /* 0x000fe20000010000 */
[----:B------:R-:W-:Y:S01]  /*2560*/  ISETP.GE.AND.EX P1, PT, R7, UR13, PT, P1 ;  /* 0x0000000d07007c0c */ /* 0x000fe2000bf26310 */
[-C--:B------:R-:W-:Y:S01]  /*2570*/  FMUL.FTZ R19, R20, R13.reuse ;  /* 0x0000000d14137220 */ /* 0x080fe20000410000 */
[----:B------:R-:W-:Y:S01]  /*2580*/  ISETP.GE.AND.EX P2, PT, R16, UR13, PT, P2 ;  /* 0x0000000d10007c0c */ /* 0x000fe2000bf46320 */
[-C--:B------:R-:W-:Y:S01]  /*2590*/  FMUL.FTZ R28, R28, R13.reuse ;  /* 0x0000000d1c1c7220 */ /* 0x080fe20000410000 */
[-C--:B------:R-:W-:Y:S01]  /*25a0*/  FMUL.FTZ R17, R34, R13.reuse ;  /* 0x0000000d22117220 */ /* 0x080fe20000410000 */
[-C--:B------:R-:W-:Y:S01]  /*25b0*/  FMUL.FTZ R20, R33, R13.reuse ;  /* 0x0000000d21147220 */ /* 0x080fe20000410000 */
        /* <DEDUP_REMOVED lines=25> */
.L_x_2471:
        /* <DEDUP_REMOVED lines=14> */
.L_x_2473:
[----:B------:R-:W-:Y:S05]  /*2830*/  BSYNC B0 ;  /* 0x0000000000007941 */ /* 0x000fea0003800000 */
.L_x_2472:
[----:B------:R-:W-:Y:S01]  /*2840*/  FFMA.FTZ R17, R8, R17, R10 ;  /* 0x0000001108117223 */ /* 0x000fe2000001000a */
[----:B------:R-:W-:Y:S01]  /*2850*/  FFMA.FTZ R36, R9, R36, R11 ;  /* 0x0000002409247223 */ /* 0x000fe2000001000b */
[----:B------:R-:W-:Y:S06]  /*2860*/  @!P6 BRA `(.L_x_2474) ;  /* 0x000000000028e947 */ /* 0x000fec0003800000 */
        /* <DEDUP_REMOVED lines=10> */
.L_x_2474:
        /* <DEDUP_REMOVED lines=14> */
.L_x_2476:
[----:B------:R-:W-:Y:S05]  /*29f0*/  BSYNC B0 ;  /* 0x0000000000007941 */ /* 0x000fea0003800000 */
.L_x_2475:
[----:B01----:R-:W-:Y:S01]  /*2a00*/  SHF.R.S32.HI R14, RZ, 0x1f, R25 ;  /* 0x0000001fff0e7819 */ /* 0x003fe20000011419 */
[C---:B------:R-:W-:Y:S01]  /*2a10*/  FFMA.FTZ R21, R8.reuse, R21, R10 ;  /* 0x0000001508157223 */ /* 0x040fe2000001000a */
[----:B------:R-:W-:Y:S01]  /*2a20*/  SHF.R.S32.HI R13, RZ, 0x1f, R24 ;  /* 0x0000001fff0d7819 */ /* 0x000fe20000011418 */
[C-C-:B------:R-:W-:Y:S01]  /*2a30*/  FFMA.FTZ R37, R8.reuse, R37, R10.reuse ;  /* 0x0000002508257223 */ /* 0x140fe2000001000a */
[----:B------:R-:W-:Y:S01]  /*2a40*/  SHF.R.S32.HI R7, RZ, 0x1f, R23 ;  /* 0x0000001fff077819 */ /* 0x000fe20000011417 */
[C---:B------:R-:W-:Y:S01]  /*2a50*/  FFMA.FTZ R29, R8.reuse, R29, R10 ;  /* 0x0000001d081d7223 */ /* 0x040fe2000001000a */
[----:B------:R-:W-:Y:S01]  /*2a60*/  SHF.R.S32.HI R12, RZ, 0x1f, R22 ;  /* 0x0000001fff0c7819 */ /* 0x000fe20000011416 */
[C-C-:B------:R-:W-:Y:S01]  /*2a70*/  FFMA.FTZ R33, R8.reuse, R33, R10.reuse ;  /* 0x0000002108217223 */ /* 0x140fe2000001000a */
[----:B------:R-:W-:Y:S01]  /*2a80*/  ISETP.GE.U32.AND P5, PT, R25, UR12, PT ;  /* 0x0000000c19007c0c */ /* 0x000fe2000bfa6070 */
[----:B------:R-:W-:Y:S01]  /*2a90*/  FFMA.FTZ R41, R8, R41, R10 ;  /* 0x0000002908297223 */ /* 0x000fe2000001000a */
[----:B------:R-:W-:Y:S01]  /*2aa0*/  ISETP.GE.U32.AND P1, PT, R24, UR12, PT ;  /* 0x0000000c18007c0c */ /* 0x000fe2000bf26070 */
[--C-:B------:R-:W-:Y:S01]  /*2ab0*/  FFMA.FTZ R34, R9, R34, R11.reuse ;  /* 0x0000002209227223 */ /* 0x100fe2000001000b */
[----:B------:R-:W-:Y:S01]  /*2ac0*/  ISETP.GE.U32.AND P2, PT, R23, UR12, PT ;  /* 0x0000000c17007c0c */ /* 0x000fe2000bf46070 */
[C-C-:B------:R-:W-:Y:S01]  /*2ad0*/  FFMA.FTZ R38, R9.reuse, R38, R11.reuse ;  /* 0x0000002609267223 */ /* 0x140fe2000001000b */
[----:B------:R-:W-:Y:S01]  /*2ae0*/  ISETP.GE.U32.AND P3, PT, R22, UR12, PT ;  /* 0x0000000c16007c0c */ /* 0x000fe2000bf66070 */
[C-C-:B------:R-:W-:Y:S01]  /*2af0*/  FFMA.FTZ R16, R9.reuse, R39, R11.reuse ;  /* 0x0000002709107223 */ /* 0x140fe2000001000b */
[----:B------:R-:W-:Y:S01]  /*2b00*/  ISETP.GE.U32.AND P4, PT, R6, UR12, PT ;  /* 0x0000000c06007c0c */ /* 0x000fe2000bf86070 */
[C-C-:B------:R-:W-:Y:S01]  /*2b10*/  FFMA.FTZ R40, R9.reuse, R40, R11.reuse ;  /* 0x0000002809287223 */ /* 0x140fe2000001000b */
[----:B------:R-:W-:Y:S01]  /*2b20*/  ISETP.GE.AND.EX P5, PT, R14, UR13, PT, P5 ;  /* 0x0000000d0e007c0c */ /* 0x000fe2000bfa6350 */
[----:B------:R-:W-:Y:S01]  /*2b30*/  FFMA.FTZ R20, R9, R20, R11 ;  /* 0x0000001409147223 */ /* 0x000fe2000001000b */
[----:B------:R-:W-:-:S02]  /*2b40*/  ISETP.GE.AND.EX P1, PT, R13, UR13, PT, P1 ;  /* 0x0000000d0d007c0c */ /* 0x000fc4000bf26310 */
[----:B------:R-:W-:Y:S02]  /*2b50*/  ISETP.GE.AND.EX P2, PT, R7, UR13, PT, P2 ;  /* 0x0000000d07007c0c */ /* 0x000fe4000bf46320 */
[----:B------:R-:W-:Y:S02]  /*2b60*/  ISETP.GE.AND.EX P3, PT, R12, UR13, PT, P3 ;  /* 0x0000000d0c007c0c */ /* 0x000fe4000bf66330 */
[----:B------:R-:W-:Y:S02]  /*2b70*/  ISETP.GE.AND.EX P4, PT, R35, UR13, PT, P4 ;  /* 0x0000000d23007c0c */ /* 0x000fe4000bf86340 */
[C---:B------:R-:W-:Y:S02]  /*2b80*/  ISETP.GT.U32.OR P5, PT, R5.reuse, 0x27f, P5 ;  /* 0x0000027f0500780c */ /* 0x040fe40002fa4470 */
[C---:B------:R-:W-:Y:S02]  /*2b90*/  ISETP.GT.U32.OR P1, PT, R5.reuse, 0x27f, P1 ;  /* 0x0000027f0500780c */ /* 0x040fe40000f24470 */
        /* <DEDUP_REMOVED lines=14> */
.L_x_2477:
        /* <DEDUP_REMOVED lines=14> */
.L_x_2479:
[----:B------:R-:W-:Y:S05]  /*2d60*/  BSYNC B0 ;  /* 0x0000000000007941 */ /* 0x000fea0003800000 */
.L_x_2478:
        /* <DEDUP_REMOVED lines=11> */
.L_x_2480:
        /* <DEDUP_REMOVED lines=14> */
.L_x_2482:
[----:B------:R-:W-:Y:S05]  /*2f00*/  BSYNC B0 ;  /* 0x0000000000007941 */ /* 0x000fea0003800000 */
.L_x_2481:
[----:B------:R-:W-:Y:S05]  /*2f10*/  @!P6 BRA `(.L_x_2483) ;  /* 0x000000000028e947 */ /* 0x000fea0003800000 */
        /* <DEDUP_REMOVED lines=10> */
.L_x_2483:
[----:B------:R-:W-:Y:S04]  /*2fc0*/  BSSY B0, `(.L_x_2484) ;  /* 0x000000e000007945 */ /* 0x000fe80003800000 */
[----:B------:R-:W-:Y:S05]  /*2fd0*/  @P2 BRA `(.L_x_2485) ;  /* 0x0000000000302947 */ /* 0x000fea0003800000 */
[----:B------:R-:W-:Y:S01]  /*2fe0*/  ULDC.64 UR12, c[0x0][0x270] ;  /* 0x00009c00000c7ab9 */ /* 0x000fe20000000a00 */
[----:B------:R-:W-:Y:S01]  /*2ff0*/  MOV R8, R42 ;  /* 0x0000002a00087202 */ /* 0x000fe20000000f00 */
[----:B01----:R-:W-:Y:S01]  /*3000*/  IMAD R10, R7, UR12, RZ ;  /* 0x0000000c070a7c24 */ /* 0x003fe2000f8e02ff */
        /* <DEDUP_REMOVED lines=9> */
.L_x_2485:
[----:B------:R-:W-:Y:S05]  /*30a0*/  BSYNC B0 ;  /* 0x0000000000007941 */ /* 0x000fea0003800000 */
.L_x_2484:
[----:B------:R-:W-:Y:S05]  /*30b0*/  @!P6 BRA `(.L_x_2486) ;  /* 0x000000000028e947 */ /* 0x000fea0003800000 */
[----:B------:R-:W-:Y:S01]  /*30c0*/  FMUL.FTZ R7, R33, -1.4426950216293334961 ;  /* 0xbfb8aa3b21077820 */ /* 0x000fe20000410000 */
[----:B------:R-:W-:-:S05]  /*30d0*/  FMUL.FTZ R9, R16, -1.4426950216293334961 ;  /* 0xbfb8aa3b10097820 */ /* 0x000fca0000410000 */
[----:B------:R-:W3:Y:S08]  /*30e0*/  MUFU.EX2 R7, R7 ;  /* 0x0000000700077308 */ /* 0x000ef00000000800 */
[----:B------:R-:W0:Y:S01]  /*30f0*/  MUFU.EX2 R9, R9 ;  /* 0x0000000900097308 */ /* 0x000e220000000800 */
[----:B---3--:R-:W-:-:S07]  /*3100*/  FADD.FTZ R8, R7, 1 ;  /* 0x3f80000007087421 */ /* 0x008fce0000010000 */
[----:B------:R-:W3:Y:S01]  /*3110*/  MUFU.RCP R8, R8 ;  /* 0x0000000800087308 */ /* 0x000ee20000001000 */
[----:B012---:R-:W-:-:S07]  /*3120*/  FADD.FTZ R10, R9, 1 ;  /* 0x3f800000090a7421 */ /* 0x007fce0000010000 */
[----:B------:R-:W0:Y:S01]  /*3130*/  MUFU.RCP R11, R10 ;  /* 0x0000000a000b7308 */ /* 0x000e220000001000 */
[----:B---3--:R-:W-:Y:S01]  /*3140*/  FMUL.FTZ R33, R33, R8 ;  /* 0x0000000821217220 */ /* 0x008fe20000410000 */
[----:B0-----:R-:W-:-:S07]  /*3150*/  FMUL.FTZ R16, R16, R11 ;  /* 0x0000000b10107220 */ /* 0x001fce0000410000 */
.L_x_2486:
        /* <DEDUP_REMOVED lines=10> */
[----:B012---:R-:W-:-:S02]  /*3200*/  LEA R10, P1, R8, UR12, 0x1 ;  /* 0x0000000c080a7c11 */ /* 0x007fc4000f8208ff */
[----:B------:R-:W-:-:S04]  /*3210*/  IADD3 R7, R9, R7, RZ ;  /* 0x0000000709077210 */ /* 0x000fc80007ffe0ff */
[----:B------:R-:W-:-:S05]  /*3220*/  LEA.HI.X R11, R8, UR13, R7, 0x1, P1 ;  /* 0x0000000d080b7c11 */ /* 0x000fca00088f0c07 */
[----:B------:R3:W-:Y:S02]  /*3230*/  STG.E desc[UR8][R10.64], R33 ;  /* 0x000000210a007986 */ /* 0x0007e4000c101908 */
.L_x_2488:
[----:B------:R-:W-:Y:S05]  /*3240*/  BSYNC B0 ;  /* 0x0000000000007941 */ /* 0x000fea0003800000 */
.L_x_2487:
[----:B------:R-:W-:Y:S05]  /*3250*/  @!P6 BRA `(.L_x_2489) ;  /* 0x000000000028e947 */ /* 0x000fea0003800000 */
[----:B------:R-:W-:Y:S01]  /*3260*/  FMUL.FTZ R7, R41, -1.4426950216293334961 ;  /* 0xbfb8aa3b29077820 */ /* 0x000fe20000410000 */
[----:B------:R-:W-:-:S05]  /*3270*/  FMUL.FTZ R9, R40, -1.4426950216293334961 ;  /* 0xbfb8aa3b28097820 */ /* 0x000fca0000410000 */
[----:B------:R-:W4:Y:S08]  /*3280*/  MUFU.EX2 R7, R7 ;  /* 0x0000000700077308 */ /* 0x000f300000000800 */
[----:B------:R-:W0:Y:S01]  /*3290*/  MUFU.EX2 R9, R9 ;  /* 0x0000000900097308 */ /* 0x000e220000000800 */
[----:B----4-:R-:W-:-:S07]  /*32a0*/  FADD.FTZ R8, R7, 1 ;  /* 0x3f80000007087421 */ /* 0x010fce0000010000 */
[----:B------:R-:W4:Y:S01]  /*32b0*/  MUFU.RCP R8, R8 ;  /* 0x0000000800087308 */ /* 0x000f220000001000 */
[----:B0123--:R-:W-:-:S07]  /*32c0*/  FADD.FTZ R10, R9, 1 ;  /* 0x3f800000090a7421 */ /* 0x00ffce0000010000 */
[----:B------:R-:W0:Y:S01]  /*32d0*/  MUFU.RCP R11, R10 ;  /* 0x0000000a000b7308 */ /* 0x000e220000001000 */
[----:B----4-:R-:W-:Y:S01]  /*32e0*/  FMUL.FTZ R41, R41, R8 ;  /* 0x0000000829297220 */ /* 0x010fe20000410000 */
[----:B0-----:R-:W-:-:S07]  /*32f0*/  FMUL.FTZ R40, R40, R11 ;  /* 0x0000000b28287220 */ /* 0x001fce0000410000 */
.L_x_2489:
        /* <DEDUP_REMOVED lines=13> */
.L_x_2491:
[----:B------:R-:W-:Y:S05]  /*33d0*/  BSYNC B0 ;  /* 0x0000000000007941 */ /* 0x000fea0003800000 */
.L_x_2490:
[----:B----4-:R-:W4:Y:S01]  /*33e0*/  LDC R8, c[0x0][0x10] ;  /* 0x00000400ff087b82 */ /* 0x010f220000000800 */
[----:B------:R-:W-:Y:S02]  /*33f0*/  IADD3 R2, R2, 0x1, RZ ;  /* 0x0000000102027810 */ /* 0x000fe40007ffe0ff */
[----:B----4-:R-:W-:-:S04]  /*3400*/  IADD3 R31, R8, R31, RZ ;  /* 0x0000001f081f7210 */ /* 0x010fc80007ffe0ff */
[----:B------:R-:W-:-:S13]  /*3410*/  ISETP.GE.AND P1, PT, R31, UR4, PT ;  /* 0x000000041f007c0c */ /* 0x000fda000bf26270 */
[----:B------:R-:W-:Y:S05]  /*3420*/  @!P1 BRA `(.L_x_2492) ;  /* 0xffffffcc008c9947 */ /* 0x000fea000383ffff */
[----:B------:R-:W-:Y:S05]  /*3430*/  EXIT ;  /* 0x000000000000794d */ /* 0x000fea0003800000 */
.L_x_2493:
        /* <DEDUP_REMOVED lines=12> */
.L_x_3274:


//--------------------- .text._Z35group_norm_nhwc_fwd_one_pass_kernelI11Fp16IOFp32WLi512ELi40ELi640EEv26Group_norm_nhwc_fwd_params --------------------------
	.section	.text._Z35group_norm_nhwc_fwd_one_pass_kernelI11Fp16IOFp32WLi512ELi40ELi640EEv26Group_norm_nhwc_fwd_params,"ax",@progbits
	.align	128
        .global         _Z35group_norm_nhwc_fwd_one_pass_kernelI11Fp16IOFp32WLi512ELi40ELi640EEv26Group_norm_nhwc_fwd_params
        .type           _Z35group_norm_nhwc_fwd_one_pass_kernelI11Fp16IOFp32WLi512ELi40ELi640EEv26Group_norm_nhwc_fwd_params,@function
        .size           _Z35group_norm_nhwc_fwd_one_pass_kernelI11Fp16IOFp32WLi512ELi40ELi640EEv26Group_norm_nhwc_fwd_params,(.L_x_3275 - _Z35group_norm_nhwc_fwd_one_pass_kernelI11Fp16IOFp32WLi512ELi40ELi640EEv26Group_norm_nhwc_fwd_params)
        .other          _Z35group_norm_nhwc_fwd_one_pass_kernelI11Fp16IOFp32WLi512ELi40ELi640EEv26Group_norm_nhwc_fwd_params,@"STO_CUDA_ENTRY STV_DEFAULT"
_Z35group_norm_nhwc_fwd_one_pass_kernelI11Fp16IOFp32WLi512ELi40ELi640EEv26Group_norm_nhwc_fwd_params:
.text._Z35group_norm_nhwc_fwd_one_pass_kernelI11Fp16IOFp32WLi512ELi40ELi640EEv26Group_norm_nhwc_fwd_params:
        /* <DEDUP_REMOVED lines=27> */
[----:B------:R-:W-:Y:S01]  /*01b0*/  MOV R4, R6 ;  /* 0x0000000600047202 */ /* 0x000fe20000000f00 */
[----:B------:R-:W-:Y:S01]  /*01c0*/  HFMA2.MMA R6, -RZ, RZ, 0, 0 ;  /* 0x00000000ff067435 */ /* 0x000fe200000001ff */
[----:B------:R-:W-:-:S02]  /*01d0*/  SHF.L.U32 R7, R7, 0x1, RZ ;  /* 0x0000000107077819 */ /* 0x000fc400000006ff */
[----:B------:R-:W-:Y:S02]  /*01e0*/  LEA R8, R8, UR5, 0x3 ;  /* 0x0000000508087c11 */ /* 0x000fe4000f8e18ff */
        /* <DEDUP_REMOVED lines=8> */
[----:B------:R-:W-:Y:S02]  /*0270*/  IADD3 R17, R2, 0x120, RZ ;  /* 0x0000012002117810 */ /* 0x000fe40007ffe0ff */
[----:B------:R-:W-:Y:S02]  /*0280*/  ISETP.LT.U32.AND P0, PT, R0, 0x280, !P0 ;  /* 0x000002800000780c */ /* 0x000fe40004701070 */
[----:B------:R-:W-:-:S02]  /*0290*/  IADD3 R18, R2, 0x140, RZ ;  /* 0x0000014002127810 */ /* 0x000fc40007ffe0ff */
[C---:B------:R-:W-:Y:S02]  /*02a0*/  IADD3 R19, R2.reuse, 0x160, RZ ;  /* 0x0000016002137810 */ /* 0x040fe40007ffe0ff */
[C---:B------:R-:W-:Y:S02]  /*02b0*/  IADD3 R20, R2.reuse, 0x180, RZ ;  /* 0x0000018002147810 */ /* 0x040fe40007ffe0ff */
[C---:B------:R-:W-:Y:S02]  /*02c0*/  IADD3 R21, R2.reuse, 0x1a0, RZ ;  /* 0x000001a002157810 */ /* 0x040fe40007ffe0ff */
[C---:B------:R-:W-:Y:S02]  /*02d0*/  IADD3 R22, R2.reuse, 0x1c0, RZ ;  /* 0x000001c002167810 */ /* 0x040fe40007ffe0ff */
[----:B0-----:R-:W-:-:S07]  /*02e0*/  IADD3 R23, R2, 0x1e0, RZ ;  /* 0x000001e002177810 */ /* 0x001fce0007ffe0ff */
.L_x_2551:
[----:B0123--:R-:W0:Y:S01]  /*02f0*/  LDC R31, c[0x0][0x288] ;  /* 0x0000a200ff1f7b82 */ /* 0x00fe220000000800 */
[----:B------:R-:W-:Y:S01]  /*0300*/  ULDC.64 UR14, c[0x0][0x278] ;  /* 0x00009e00000e7ab9 */ /* 0x000fe20000000a00 */
[----:B------:R-:W-:Y:S01]  /*0310*/  SHF.R.S32.HI R33, RZ, 0x1f, R9 ;  /* 0x0000001fff217819 */ /* 0x000fe20000011409 */
[----:B------:R-:W-:Y:S01]  /*0320*/  ULDC.64 UR12, c[0x0][0x280] ;  /* 0x0000a000000c7ab9 */ /* 0x000fe20000000a00 */
[----:B------:R-:W-:Y:S02]  /*0330*/  SHF.R.S32.HI R35, RZ, 0x1f, R10 ;  /* 0x0000001fff237819 */ /* 0x000fe4000001140a */
[----:B------:R-:W-:Y:S02]  /*0340*/  SHF.R.S32.HI R37, RZ, 0x1f, R11 ;  /* 0x0000001fff257819 */ /* 0x000fe4000001140b */
[----:B------:R-:W-:Y:S01]  /*0350*/  ISETP.GE.U32.AND P6, PT, R11, UR14, PT ;  /* 0x0000000e0b007c0c */ /* 0x000fe2000bfc6070 */
[----:B------:R-:W1:Y:S01]  /*0360*/  @P0 LDC.64 R58, c[0x0][0x220] ;  /* 0x00008800ff3a0b82 */ /* 0x000e620000000a00 */
[----:B------:R-:W-:-:S02]  /*0370*/  SHF.R.S32.HI R39, RZ, 0x1f, R12 ;  /* 0x0000001fff277819 */ /* 0x000fc4000001140c */
[----:B------:R-:W-:-:S04]  /*0380*/  ISETP.GE.AND.EX P6, PT, R37, UR15, PT, P6 ;  /* 0x0000000f25007c0c */ /* 0x000fc8000bfc6360 */
[----:B------:R-:W-:Y:S02]  /*0390*/  ISETP.GT.U32.OR P6, PT, R0, 0x27f, P6 ;  /* 0x0000027f0000780c */ /* 0x000fe400037c4470 */
[----:B0---4-:R-:W-:Y:S02]  /*03a0*/  IABS R27, R31 ;  /* 0x0000001f001b7213 */ /* 0x011fe40000000000 */
[----:B------:R-:W-:Y:S02]  /*03b0*/  ISETP.NE.AND P3, PT, R31, RZ, PT ;  /* 0x000000ff1f00720c */ /* 0x000fe40003f65270 */
        /* <DEDUP_REMOVED lines=9> */
[----:B------:R-:W-:-:S04]  /*0450*/  LOP3.LUT R24, R4, R31, RZ, 0x3c, !PT ;  /* 0x0000001f04187212 */ /* 0x000fc800078e3cff */
[----:B------:R-:W-:Y:S01]  /*0460*/  ISETP.GE.AND P4, PT, R24, RZ, PT ;  /* 0x000000ff1800720c */ /* 0x000fe20003f86270 */
[----:B------:R-:W-:-:S05]  /*0470*/  IMAD.HI.U32 R25, R25, R28, RZ ;  /* 0x0000001c19197227 */ /* 0x000fca00078e00ff */
[----:B------:R-:W-:-:S05]  /*0480*/  IADD3 R26, -R25, RZ, RZ ;  /* 0x000000ff191a7210 */ /* 0x000fca0007ffe1ff */
[C---:B------:R-:W-:Y:S02]  /*0490*/  IMAD R26, R27.reuse, R26, R28 ;  /* 0x0000001a1b1a7224 */ /* 0x040fe400078e021c */
[----:B------:R-:W0:Y:S03]  /*04a0*/  @P0 LDC.64 R28, c[0x0][0x270] ;  /* 0x00009c00ff1c0b82 */ /* 0x000e260000000a00 */
[----:B------:R-:W-:-:S13]  /*04b0*/  ISETP.GT.U32.AND P2, PT, R27, R26, PT ;  /* 0x0000001a1b00720c */ /* 0x000fda0003f44070 */
[-C--:B------:R-:W-:Y:S02]  /*04c0*/  @!P2 IADD3 R26, R26, -R27.reuse, RZ ;  /* 0x8000001b1a1aa210 */ /* 0x080fe40007ffe0ff */
[----:B------:R-:W-:Y:S02]  /*04d0*/  @!P2 IADD3 R25, R25, 0x1, RZ ;  /* 0x000000011919a810 */ /* 0x000fe40007ffe0ff */
[----:B------:R-:W-:Y:S02]  /*04e0*/  ISETP.GE.U32.AND P1, PT, R26, R27, PT ;  /* 0x0000001b1a00720c */ /* 0x000fe40003f26070 */
[----:B------:R-:W-:Y:S01]  /*04f0*/  ISETP.GE.U32.AND P2, PT, R9, UR14, PT ;  /* 0x0000000e09007c0c */ /* 0x000fe2000bf46070 */
[----:B0-----:R-:W-:-:S03]  /*0500*/  @P0 IMAD R30, R5, R28, RZ ;  /* 0x0000001c051e0224 */ /* 0x001fc600078e02ff */
[----:B------:R-:W-:Y:S01]  /*0510*/  ISETP.GE.AND.EX P2, PT, R33, UR15, PT, P2 ;  /* 0x0000000f21007c0c */ /* 0x000fe2000bf46320 */
[----:B------:R-:W-:-:S03]  /*0520*/  @P0 IMAD R43, R2, R29, R30 ;  /* 0x0000001d022b0224 */ /* 0x000fc600078e021e */
[----:B------:R-:W-:-:S03]  /*0530*/  ISETP.GT.U32.OR P2, PT, R0, 0x27f, P2 ;  /* 0x0000027f0000780c */ /* 0x000fc60001744470 */
[----:B------:R-:W-:Y:S02]  /*0540*/  @P1 IADD3 R25, R25, 0x1, RZ ;  /* 0x0000000119191810 */ /* 0x000fe40007ffe0ff */
[----:B------:R-:W-:Y:S02]  /*0550*/  ISETP.GE.U32.AND P1, PT, R10, UR14, PT ;  /* 0x0000000e0a007c0c */ /* 0x000fe4000bf26070 */
[----:B------:R-:W-:Y:S02]  /*0560*/  MOV R27, R25 ;  /* 0x00000019001b7202 */ /* 0x000fe40000000f00 */
[----:B------:R-:W-:Y:S02]  /*0570*/  ISETP.GE.AND.EX P1, PT, R35, UR15, PT, P1 ;  /* 0x0000000f23007c0c */ /* 0x000fe4000bf26310 */
[----:B------:R-:W-:Y:S02]  /*0580*/  @!P4 IADD3 R27, -R27, RZ, RZ ;  /* 0x000000ff1b1bc210 */ /* 0x000fe40007ffe1ff */
[----:B------:R-:W-:Y:S01]  /*0590*/  @!P3 LOP3.LUT R27, RZ, R31, RZ, 0x33, !PT ;  /* 0x0000001fff1bb212 */ /* 0x000fe200078e33ff */
[----:B------:R-:W0:Y:S01]  /*05a0*/  @!P2 LDC.64 R46, c[0x0][0x220] ;  /* 0x00008800ff2eab82 */ /* 0x000e220000000a00 */
[----:B------:R-:W-:-:S02]  /*05b0*/  ISETP.GT.U32.OR P1, PT, R0, 0x27f, P1 ;  /* 0x0000027f0000780c */ /* 0x000fc40000f24470 */
[----:B------:R-:W-:Y:S02]  /*05c0*/  IADD3 R25, -R27, RZ, RZ ;  /* 0x000000ff1b197210 */ /* 0x000fe40007ffe1ff */
[----:B------:R-:W-:-:S03]  /*05d0*/  SHF.R.S32.HI R26, RZ, 0x1f, R27 ;  /* 0x0000001fff1a7819 */ /* 0x000fc6000001141b */
[----:B------:R-:W-:Y:S01]  /*05e0*/  IMAD R32, R31, R25, R4 ;  /* 0x000000191f207224 */ /* 0x000fe200078e0204 */
[----:B------:R-:W-:Y:S01]  /*05f0*/  SHF.R.S32.HI R31, RZ, 0x1f, R7 ;  /* 0x0000001fff1f7819 */ /* 0x000fe20000011407 */
[----:B------:R-:W2:Y:S01]  /*0600*/  @!P2 LDC.64 R24, c[0x0][0x270] ;  /* 0x00009c00ff18ab82 */ /* 0x000ea20000000a00 */
[----:B------:R-:W-:Y:S02]  /*0610*/  IMAD R26, R26, UR12, RZ ;  /* 0x0000000c1a1a7c24 */ /* 0x000fe4000f8e02ff */
[----:B------:R-:W-:Y:S02]  /*0620*/  IMAD R32, R32, 0x28, RZ ;  /* 0x0000002820207824 */ /* 0x000fe400078e02ff */
[----:B------:R-:W-:-:S03]  /*0630*/  IMAD R67, R27, UR13, R26 ;  /* 0x0000000d1b437c24 */ /* 0x000fc6000f8e021a */
[----:B------:R-:W-:-:S04]  /*0640*/  IADD3 R64, P3, R7, R32, RZ ;  /* 0x0000002007407210 */ /* 0x000fc80007f7e0ff */
[----:B------:R-:W-:Y:S02]  /*0650*/  LEA.HI.X.SX32 R65, R32, R31, 0x1, P3 ;  /* 0x0000001f20417211 */ /* 0x000fe400018f0eff */
[----:B------:R-:W-:Y:S01]  /*0660*/  ISETP.GE.U32.AND P3, PT, R12, UR14, PT ;  /* 0x0000000e0c007c0c */ /* 0x000fe2000bf66070 */
[----:B------:R-:W-:-:S03]  /*0670*/  IMAD.WIDE.U32 R64, R27, UR12, R64 ;  /* 0x0000000c1b407c25 */ /* 0x000fc6000f8e0040 */
[----:B------:R-:W-:Y:S01]  /*0680*/  ISETP.GE.AND.EX P3, PT, R39, UR15, PT, P3 ;  /* 0x0000000f27007c0c */ /* 0x000fe2000bf66330 */
[----:B------:R-:W3:Y:S01]  /*0690*/  @!P1 LDC.64 R26, c[0x0][0x270] ;  /* 0x00009c00ff1a9b82 */ /* 0x000ee20000000a00 */
[----:B------:R-:W-:Y:S02]  /*06a0*/  IADD3 R67, R65, R67, RZ ;  /* 0x0000004341437210 */ /* 0x000fe40007ffe0ff */
[----:B------:R-:W-:Y:S01]  /*06b0*/  @!P2 MOV R40, R64 ;  /* 0x000000400028a202 */ /* 0x000fe20000000f00 */
[----:B--2---:R-:W-:Y:S01]  /*06c0*/  @!P2 IMAD R34, R33, R24, RZ ;  /* 0x000000182122a224 */ /* 0x004fe200078e02ff */
[----:B------:R-:W-:Y:S02]  /*06d0*/  @!P2 MOV R41, R67 ;  /* 0x000000430029a202 */ /* 0x000fe40000000f00 */
[----:B------:R-:W-:Y:S01]  /*06e0*/  @P0 MOV R66, R64 ;  /* 0x0000004000420202 */ /* 0x000fe20000000f00 */
[C---:B------:R-:W-:Y:S01]  /*06f0*/  @!P2 IMAD R45, R9.reuse, R25, R34 ;  /* 0x00000019092da224 */ /* 0x040fe200078e0222 */
[----:B------:R-:W-:Y:S01]  /*0700*/  ISETP.GT.U32.OR P3, PT, R0, 0x27f, P3 ;  /* 0x0000027f0000780c */ /* 0x000fe20001f64470 */
[----:B------:R-:W-:Y:S01]  /*0710*/  @!P2 IMAD.WIDE.U32 R40, R9, R24, R40 ;  /* 0x000000180928a225 */ /* 0x000fe200078e0028 */
[----:B------:R-:W-:Y:S01]  /*0720*/  @!P1 MOV R48, R64 ;  /* 0x0000004000309202 */ /* 0x000fe20000000f00 */
[----:B------:R-:W2:Y:S01]  /*0730*/  @!P1 LDC.64 R24, c[0x0][0x220] ;  /* 0x00008800ff189b82 */ /* 0x000ea20000000a00 */
[----:B------:R-:W-:Y:S01]  /*0740*/  @!P1 MOV R49, R67 ;  /* 0x0000004300319202 */ /* 0x000fe20000000f00 */
[----:B------:R-:W-:Y:S01]  /*0750*/  @P0 IMAD.WIDE.U32 R30, R2, R28, R66 ;  /* 0x0000001c021e0225 */ /* 0x000fe200078e0042 */
[----:B0-----:R-:W-:-:S04]  /*0760*/  @!P2 LEA R46, P5, R40, R46, 0x1 ;  /* 0x0000002e282ea211 */ /* 0x001fc800078a08ff */
[----:B------:R-:W-:Y:S01]  /*0770*/  @P0 IADD3 R34, R31, R43, RZ ;  /* 0x0000002b1f220210 */ /* 0x000fe20007ffe0ff */
[----:B------:R-:W0:Y:S01]  /*0780*/  @!P6 LDC.64 R28, c[0x0][0x270] ;  /* 0x00009c00ff1ceb82 */ /* 0x000e220000000a00 */
[----:B-1----:R-:W-:Y:S01]  /*0790*/  @P0 LEA R58, P4, R30, R58, 0x1 ;  /* 0x0000003a1e3a0211 */ /* 0x002fe200078808ff */
[-C--:B---3--:R-:W-:Y:S01]  /*07a0*/  @!P1 IMAD.WIDE.U32 R48, R10, R26.reuse, R48 ;  /* 0x0000001a0a309225 */ /* 0x088fe200078e0030 */
[----:B------:R-:W-:Y:S02]  /*07b0*/  @!P2 IADD3 R31, R41, R45, RZ ;  /* 0x0000002d291fa210 */ /* 0x000fe40007ffe0ff */
[----:B------:R-:W-:Y:S01]  /*07c0*/  @P0 LEA.HI.X R59, R30, R59, R34, 0x1, P4 ;  /* 0x0000003b1e3b0211 */ /* 0x000fe200020f0c22 */
[----:B------:R-:W-:Y:S01]  /*07d0*/  @!P1 IMAD R30, R35, R26, RZ ;  /* 0x0000001a231e9224 */ /* 0x000fe200078e02ff */
[----:B------:R-:W-:Y:S01]  /*07e0*/  SHF.R.S32.HI R41, RZ, 0x1f, R13 ;  /* 0x0000001fff297819 */ /* 0x000fe2000001140d */
[----:B------:R-:W1:Y:S01]  /*07f0*/  @!P6 LDC.64 R44, c[0x0][0x220] ;  /* 0x00008800ff2ceb82 */ /* 0x000e620000000a00 */
[----:B------:R-:W-:Y:S01]  /*0800*/  ISETP.GE.U32.AND P4, PT, R13, UR14, PT ;  /* 0x0000000e0d007c0c */ /* 0x000fe2000bf86070 */
[----:B------:R-:W-:Y:S01]  /*0810*/  @!P1 IMAD R27, R10, R27, R30 ;  /* 0x0000001b0a1b9224 */ /* 0x000fe200078e021e */
[----:B------:R-:W-:-:S02]  /*0820*/  @!P2 LEA.HI.X R47, R40, R47, R31, 0x1, P5 ;  /* 0x0000002f282fa211 */ /* 0x000fc400028f0c1f */
[----:B------:R-:W-:Y:S02]  /*0830*/  ISETP.GE.AND.EX P4, PT, R41, UR15, PT, P4 ;  /* 0x0000000f29007c0c */ /* 0x000fe4000bf86340 */
[----:B------:R-:W-:Y:S01]  /*0840*/  MOV R34, RZ ;  /* 0x000000ff00227202 */ /* 0x000fe20000000f00 */
[----:B------:R-:W3:Y:S01]  /*0850*/  @!P3 LDC.64 R30, c[0x0][0x270] ;  /* 0x00009c00ff1ebb82 */ /* 0x000ee20000000a00 */
[----:B------:R-:W-:Y:S02]  /*0860*/  ISETP.GT.U32.OR P4, PT, R0, 0x27f, P4 ;  /* 0x0000027f0000780c */ /* 0x000fe40002784470 */
[----:B------:R-:W-:Y:S02]  /*0870*/  SHF.R.S32.HI R43, RZ, 0x1f, R14 ;  /* 0x0000001fff2b7819 */ /* 0x000fe4000001140e */
[----:B------:R4:W5:Y:S01]  /*0880*/  @!P2 LDG.E R34, desc[UR8][R46.64] ;  /* 0x000000082e22a981 */ /* 0x000962000c1e1900 */
[----:B--2---:R-:W-:Y:S02]  /*0890*/  @!P1 LEA R50, P2, R48, R24, 0x1 ;  /* 0x0000001830329211 */ /* 0x004fe400078408ff */
[----:B------:R-:W-:Y:S01]  /*08a0*/  ISETP.GE.U32.AND P5, PT, R14, UR14, PT ;  /* 0x0000000e0e007c0c */ /* 0x000fe2000bfa6070 */
[----:B0-----:R-:W-:Y:S01]  /*08b0*/  @!P6 IMAD R24, R37, R28, RZ ;  /* 0x0000001c2518e224 */ /* 0x001fe200078e02ff */
[----:B------:R-:W-:-:S02]  /*08c0*/  @!P1 IADD3 R36, R49, R27, RZ ;  /* 0x0000001b31249210 */ /* 0x000fc40007ffe0ff */
[----:B------:R-:W0:Y:S01]  /*08d0*/  @!P3 LDC.64 R26, c[0x0][0x220] ;  /* 0x00008800ff1abb82 */ /* 0x000e220000000a00 */
[----:B------:R-:W-:Y:S01]  /*08e0*/  ISETP.GE.AND.EX P5, PT, R43, UR15, PT, P5 ;  /* 0x0000000f2b007c0c */ /* 0x000fe2000bfa6350 */
[C---:B------:R-:W-:Y:S01]  /*08f0*/  @!P6 IMAD R49, R11.reuse, R29, R24 ;  /* 0x0000001d0b31e224 */ /* 0x040fe200078e0218 */
[----:B------:R-:W-:Y:S02]  /*0900*/  @!P1 LEA.HI.X R51, R48, R25, R36, 0x1, P2 ;  /* 0x0000001930339211 */ /* 0x000fe400010f0c24 */
[----:B----4-:R-:W-:Y:S02]  /*0910*/  @!P6 MOV R46, R64 ;  /* 0x00000040002ee202 */ /* 0x010fe40000000f00 */
[----:B------:R-:W-:Y:S01]  /*0920*/  @!P6 MOV R47, R67 ;  /* 0x00000043002fe202 */ /* 0x000fe20000000f00 */
[----:B------:R-:W2:Y:S01]  /*0930*/  @!P4 LDC.64 R24, c[0x0][0x270] ;  /* 0x00009c00ff18cb82 */ /* 0x000ea20000000a00 */
[----:B------:R-:W-:Y:S02]  /*0940*/  ISETP.GT.U32.OR P5, PT, R0, 0x27f, P5 ;  /* 0x0000027f0000780c */ /* 0x000fe40002fa4470 */
[----:B------:R-:W-:Y:S01]  /*0950*/  MOV R36, RZ ;  /* 0x000000ff00247202 */ /* 0x000fe20000000f00 */
[----:B------:R-:W-:Y:S01]  /*0960*/  @!P6 IMAD.WIDE.U32 R28, R11, R28, R46 ;  /* 0x0000001c0b1ce225 */ /* 0x000fe200078e002e */
[----:B------:R-:W-:-:S02]  /*0970*/  @!P3 MOV R46, R64 ;  /* 0x00000040002eb202 */ /* 0x000fc40000000f00 */
[----:B------:R-:W-:Y:S01]  /*0980*/  @!P3 MOV R47, R67 ;  /* 0x00000043002fb202 */ /* 0x000fe20000000f00 */
[----:B---3--:R-:W-:Y:S01]  /*0990*/  @!P3 IMAD R38, R39, R30, RZ ;  /* 0x0000001e2726b224 */ /* 0x008fe200078e02ff */
[----:B------:R3:W4:Y:S01]  /*09a0*/  @!P1 LDG.E R36, desc[UR8][R50.64] ;  /* 0x0000000832249981 */ /* 0x000722000c1e1900 */
[----:B------:R-:W-:Y:S01]  /*09b0*/  @!P6 IADD3 R29, R29, R49, RZ ;  /* 0x000000311d1de210 */ /* 0x000fe20007ffe0ff */
[----:B------:R-:W3:Y:S01]  /*09c0*/  @!P4 LDC.64 R54, c[0x0][0x220] ;  /* 0x00008800ff36cb82 */ /* 0x000ee20000000a00 */
[----:B-1----:R-:W-:Y:S01]  /*09d0*/  @!P6 LEA R48, P1, R28, R44, 0x1 ;  /* 0x0000002c1c30e211 */ /* 0x002fe200078208ff */
[C---:B------:R-:W-:Y:S01]  /*09e0*/  @!P3 IMAD R53, R12.reuse, R31, R38 ;  /* 0x0000001f0c35b224 */ /* 0x040fe200078e0226 */
[----:B------:R-:W-:Y:S01]  /*09f0*/  ISETP.GE.U32.AND P2, PT, R15, UR14, PT ;  /* 0x0000000e0f007c0c */ /* 0x000fe2000bf46070 */
[----:B------:R-:W-:Y:S01]  /*0a00*/  @!P3 IMAD.WIDE.U32 R30, R12, R30, R46 ;  /* 0x0000001e0c1eb225 */ /* 0x000fe200078e002e */
[----:B------:R-:W-:Y:S02]  /*0a10*/  @!P6 LEA.HI.X R49, R28, R45, R29, 0x1, P1 ;  /* 0x0000002d1c31e211 */ /* 0x000fe400008f0c1d */
[----:B------:R-:W-:Y:S01]  /*0a20*/  MOV R38, RZ ;  /* 0x000000ff00267202 */ /* 0x000fe20000000f00 */
[----:B------:R-:W1:Y:S01]  /*0a30*/  @!P5 LDC.64 R28, c[0x0][0x270] ;  /* 0x00009c00ff1cdb82 */ /* 0x000e620000000a00 */
[----:B------:R-:W-:-:S02]  /*0a40*/  @!P3 IADD3 R31, R31, R53, RZ ;  /* 0x000000351f1fb210 */ /* 0x000fc40007ffe0ff */
[C---:B0-----:R-:W-:Y:S02]  /*0a50*/  @!P3 LEA R26, P1, R30.reuse, R26, 0x1 ;  /* 0x0000001a1e1ab211 */ /* 0x041fe400078208ff */
[----:B------:R-:W-:Y:S01]  /*0a60*/  SHF.R.S32.HI R45, RZ, 0x1f, R15 ;  /* 0x0000001fff2d7819 */ /* 0x000fe2000001140f */
[----:B------:R0:W4:Y:S01]  /*0a70*/  @!P6 LDG.E R38, desc[UR8][R48.64] ;  /* 0x000000083026e981 */ /* 0x000122000c1e1900 */
[----:B------:R-:W-:Y:S01]  /*0a80*/  @!P3 LEA.HI.X R27, R30, R27, R31, 0x1, P1 ;  /* 0x0000001b1e1bb211 */ /* 0x000fe200008f0c1f */
[----:B--2---:R-:W-:Y:S01]  /*0a90*/  @!P4 IMAD R30, R41, R24, RZ ;  /* 0x00000018291ec224 */ /* 0x004fe200078e02ff */
[----:B------:R-:W-:Y:S01]  /*0aa0*/  ISETP.GE.AND.EX P2, PT, R45, UR15, PT, P2 ;  /* 0x0000000f2d007c0c */ /* 0x000fe2000bf46320 */
[----:B------:R-:W2:Y:S01]  /*0ab0*/  @!P5 LDC.64 R56, c[0x0][0x220] ;  /* 0x00008800ff38db82 */ /* 0x000ea20000000a00 */
[----:B------:R-:W-:Y:S01]  /*0ac0*/  SHF.R.S32.HI R47, RZ, 0x1f, R16 ;  /* 0x0000001fff2f7819 */ /* 0x000fe20000011410 */
[----:B---3--:R-:W-:Y:S01]  /*0ad0*/  @!P4 IMAD R51, R13, R25, R30 ;  /* 0x000000190d33c224 */ /* 0x008fe200078e021e */
[----:B------:R-:W-:-:S02]  /*0ae0*/  ISETP.GE.U32.AND P1, PT, R16, UR14, PT ;  /* 0x0000000e10007c0c */ /* 0x000fc4000bf26070 */
[C---:B------:R-:W-:Y:S02]  /*0af0*/  ISETP.GT.U32.OR P2, PT, R0.reuse, 0x27f, P2 ;  /* 0x0000027f0000780c */ /* 0x040fe40001744470 */
[----:B------:R-:W-:Y:S02]  /*0b00*/  ISETP.GE.AND.EX P1, PT, R47, UR15, PT, P1 ;  /* 0x0000000f2f007c0c */ /* 0x000fe4000bf26310 */
[----:B------:R-:W-:Y:S02]  /*0b10*/  @!P4 MOV R30, R64 ;  /* 0x00000040001ec202 */ /* 0x000fe40000000f00 */
[----:B------:R-:W-:Y:S02]  /*0b20*/  @!P4 MOV R31, R67 ;  /* 0x00000043001fc202 */ /* 0x000fe40000000f00 */
[----:B------:R-:W-:Y:S02]  /*0b30*/  MOV R40, RZ ;  /* 0x000000ff00287202 */ /* 0x000fe40000000f00 */
[----:B------:R-:W-:Y:S01]  /*0b40*/  ISETP.GT.U32.OR P1, PT, R0, 0x27f, P1 ;  /* 0x0000027f0000780c */ /* 0x000fe20000f24470 */
[----:B------:R-:W-:Y:S01]  /*0b50*/  @!P4 IMAD.WIDE.U32 R24, R13, R24, R30 ;  /* 0x000000180d18c225 */ /* 0x000fe200078e001e */
[----:B0-----:R-:W-:Y:S01]  /*0b60*/  SHF.R.S32.HI R49, RZ, 0x1f, R17 ;  /* 0x0000001fff317819 */ /* 0x001fe20000011411 */
[----:B------:R-:W0:Y:S01]  /*0b70*/  @!P2 LDC.64 R52, c[0x0][0x270] ;  /* 0x00009c00ff34ab82 */ /* 0x000e220000000a00 */
[----:B------:R3:W4:Y:S01]  /*0b80*/  @!P3 LDG.E R40, desc[UR8][R26.64] ;  /* 0x000000081a28b981 */ /* 0x000722000c1e1900 */
[----:B------:R-:W-:Y:S01]  /*0b90*/  ISETP.GE.U32.AND P3, PT, R17, UR14, PT ;  /* 0x0000000e11007c0c */ /* 0x000fe2000bf66070 */
[----:B-1----:R-:W-:Y:S01]  /*0ba0*/  @!P5 IMAD R30, R43, R28, RZ ;  /* 0x0000001c2b1ed224 */ /* 0x002fe200078e02ff */
[----:B------:R-:W-:-:S02]  /*0bb0*/  @!P4 IADD3 R25, R25, R51, RZ ;  /* 0x000000331919c210 */ /* 0x000fc40007ffe0ff */
[----:B------:R-:W-:Y:S01]  /*0bc0*/  @!P4 LEA R54, P6, R24, R54, 0x1 ;  /* 0x000000361836c211 */ /* 0x000fe200078c08ff */
[----:B------:R-:W-:Y:S01]  /*0bd0*/  @!P5 IMAD R31, R14, R29, R30 ;  /* 0x0000001d0e1fd224 */ /* 0x000fe200078e021e */
[----:B------:R-:W-:Y:S02]  /*0be0*/  ISETP.GE.AND.EX P3, PT, R49, UR15, PT, P3 ;  /* 0x0000000f31007c0c */ /* 0x000fe4000bf66330 */
[----:B------:R-:W-:Y:S02]  /*0bf0*/  @!P4 LEA.HI.X R55, R24, R55, R25, 0x1, P6 ;  /* 0x000000371837c211 */ /* 0x000fe400030f0c19 */
[----:B---3--:R-:W-:Y:S01]  /*0c00*/  @!P5 MOV R26, R64 ;  /* 0x00000040001ad202 */ /* 0x008fe20000000f00 */
[----:B------:R-:W1:Y:S01]  /*0c10*/  @!P1 LDC.64 R24, c[0x0][0x270] ;  /* 0x00009c00ff189b82 */ /* 0x000e620000000a00 */
[----:B------:R-:W-:Y:S02]  /*0c20*/  @!P5 MOV R27, R67 ;  /* 0x00000043001bd202 */ /* 0x000fe40000000f00 */
[----:B------:R-:W-:-:S02]  /*0c30*/  ISETP.GT.U32.OR P3, PT, R0, 0x27f, P3 ;  /* 0x0000027f0000780c */ /* 0x000fc40001f64470 */
[----:B------:R-:W-:Y:S01]  /*0c40*/  MOV R44, RZ ;  /* 0x000000ff002c7202 */ /* 0x000fe20000000f00 */
[----:B------:R-:W-:Y:S01]  /*0c50*/  @!P5 IMAD.WIDE.U32 R28, R14, R28, R26 ;  /* 0x0000001c0e1cd225 */ /* 0x000fe200078e001a */
[----:B------:R-:W-:Y:S01]  /*0c60*/  MOV R42, RZ ;  /* 0x000000ff002a7202 */ /* 0x000fe20000000f00 */
[----:B------:R-:W3:Y:S03]  /*0c70*/  @!P2 LDC.64 R26, c[0x0][0x220] ;  /* 0x00008800ff1aab82 */ /* 0x000ee60000000a00 */
[----:B------:R-:W-:Y:S01]  /*0c80*/  @!P5 IADD3 R29, R29, R31, RZ ;  /* 0x0000001f1d1dd210 */ /* 0x000fe20007ffe0ff */
[----:B------:R-:W4:Y:S01]  /*0c90*/  @!P4 LDG.E R44, desc[UR8][R54.64] ;  /* 0x00000008362cc981 */ /* 0x000f22000c1e1900 */
[C---:B--2---:R-:W-:Y:S02]  /*0ca0*/  @!P5 LEA R56, P6, R28.reuse, R56, 0x1 ;  /* 0x000000381c38d211 */ /* 0x044fe400078c08ff */
[----:B------:R-:W-:Y:S01]  /*0cb0*/  SHF.R.S32.HI R51, RZ, 0x1f, R18 ;  /* 0x0000001fff337819 */ /* 0x000fe20000011412 */
[----:B------:R-:W2:Y:S01]  /*0cc0*/  @!P3 LDC.64 R30, c[0x0][0x270] ;  /* 0x00009c00ff1ebb82 */ /* 0x000ea20000000a00 */
[----:B------:R-:W-:Y:S01]  /*0cd0*/  @!P5 LEA.HI.X R57, R28, R57, R29, 0x1, P6 ;  /* 0x000000391c39d211 */ /* 0x000fe200030f0c1d */
[----:B------:R0:W4:Y:S01]  /*0ce0*/  @P0 LDG.E R42, desc[UR8][R58.64] ;  /* 0x000000083a2a0981 */ /* 0x000122000c1e1900 */
[----:B------:R-:W-:-:S05]  /*0cf0*/  ISETP.GE.U32.AND P4, PT, R18, UR14, PT ;  /* 0x0000000e12007c0c */ /* 0x000fca000bf86070 */
[----:B------:R-:W2:Y:S01]  /*0d00*/  @!P1 LDC.64 R28, c[0x0][0x220] ;  /* 0x00008800ff1c9b82 */ /* 0x000ea20000000a00 */
[----:B------:R-:W-:Y:S01]  /*0d10*/  MOV R46, RZ ;  /* 0x000000ff002e7202 */ /* 0x000fe20000000f00 */
[----:B0-----:R-:W-:Y:S01]  /*0d20*/  @!P2 IMAD R48, R45, R52, RZ ;  /* 0x000000342d30a224 */ /* 0x001fe200078e02ff */
[----:B------:R-:W-:Y:S02]  /*0d30*/  ISETP.GE.AND.EX P4, PT, R51, UR15, PT, P4 ;  /* 0x0000000f33007c0c */ /* 0x000fe4000bf86340 */
[----:B------:R-:W-:Y:S02]  /*0d40*/  @!P2 MOV R58, R64 ;  /* 0x00000040003aa202 */ /* 0x000fe40000000f00 */
[----:B------:R-:W-:Y:S01]  /*0d50*/  @!P2 MOV R59, R67 ;  /* 0x00000043003ba202 */ /* 0x000fe20000000f00 */
[----:B------:R0:W4:Y:S01]  /*0d60*/  @!P5 LDG.E R46, desc[UR8][R56.64] ;  /* 0x00000008382ed981 */ /* 0x000122000c1e1900 */
[----:B------:R-:W-:Y:S01]  /*0d70*/  @!P2 IMAD R61, R15, R53, R48 ;  /* 0x000000350f3da224 */ /* 0x000fe200078e0230 */
[----:B------:R-:W-:Y:S01]  /*0d80*/  ISETP.GT.U32.OR P5, PT, R0, 0x27f, P4 ;  /* 0x0000027f0000780c */ /* 0x000fe200027a4470 */
[----:B-1----:R-:W-:Y:S01]  /*0d90*/  @!P1 IMAD R48, R47, R24, RZ ;  /* 0x000000182f309224 */ /* 0x002fe200078e02ff */
[----:B------:R-:W-:Y:S01]  /*0da0*/  SHF.R.S32.HI R55, RZ, 0x1f, R19 ;  /* 0x0000001fff377819 */ /* 0x000fe20000011413 */
[----:B------:R-:W-:Y:S01]  /*0db0*/  @!P2 IMAD.WIDE.U32 R58, R15, R52, R58 ;  /* 0x000000340f3aa225 */ /* 0x000fe200078e003a */
[----:B------:R-:W-:Y:S01]  /*0dc0*/  ISETP.GE.U32.AND P4, PT, R19, UR14, PT ;  /* 0x0000000e13007c0c */ /* 0x000fe2000bf86070 */
[----:B------:R-:W1:Y:S01]  /*0dd0*/  @!P3 LDC.64 R52, c[0x0][0x220] ;  /* 0x00008800ff34bb82 */ /* 0x000e620000000a00 */
[----:B0-----:R-:W-:-:S02]  /*0de0*/  @!P1 MOV R56, R64 ;  /* 0x0000004000389202 */ /* 0x001fc40000000f00 */
[----:B------:R-:W-:Y:S01]  /*0df0*/  @!P1 MOV R57, R67 ;  /* 0x0000004300399202 */ /* 0x000fe20000000f00 */
[C---:B------:R-:W-:Y:S01]  /*0e00*/  @!P1 IMAD R63, R16.reuse, R25, R48 ;  /* 0x00000019103f9224 */ /* 0x040fe200078e0230 */
[----:B------:R-:W-:Y:S02]  /*0e10*/  ISETP.GE.AND.EX P4, PT, R55, UR15, PT, P4 ;  /* 0x0000000f37007c0c */ /* 0x000fe4000bf86340 */
[----:B------:R-:W-:Y:S01]  /*0e20*/  @!P2 IADD3 R25, R59, R61, RZ ;  /* 0x0000003d3b19a210 */ /* 0x000fe20007ffe0ff */
[----:B------:R-:W-:Y:S01]  /*0e30*/  @!P1 IMAD.WIDE.U32 R56, R16, R24, R56 ;  /* 0x0000001810389225 */ /* 0x000fe200078e0038 */
[----:B---3--:R-:W-:Y:S02]  /*0e40*/  @!P2 LEA R60, P6, R58, R26, 0x1 ;  /* 0x0000001a3a3ca211 */ /* 0x008fe400078c08ff */
[----:B------:R-:W-:Y:S02]  /*0e50*/  ISETP.GT.U32.OR P4, PT, R0, 0x27f, P4 ;  /* 0x0000027f0000780c */ /* 0x000fe40002784470 */
[----:B------:R-:W-:-:S02]  /*0e60*/  @!P2 LEA.HI.X R61, R58, R27, R25, 0x1, P6 ;  /* 0x0000001b3a3da211 */ /* 0x000fc400030f0c19 */
[----:B------:R-:W-:Y:S01]  /*0e70*/  @!P1 IADD3 R26, R57, R63, RZ ;  /* 0x0000003f391a9210 */ /* 0x000fe20007ffe0ff */
[----:B------:R-:W0:Y:S01]  /*0e80*/  @!P5 LDC.64 R24, c[0x0][0x270] ;  /* 0x00009c00ff18db82 */ /* 0x000e220000000a00 */
[C---:B--2---:R-:W-:Y:S01]  /*0e90*/  @!P1 LEA R58, P6, R56.reuse, R28, 0x1 ;  /* 0x0000001c383a9211 */ /* 0x044fe200078c08ff */
[----:B------:R-:W-:Y:S01]  /*0ea0*/  @!P3 IMAD R28, R49, R30, RZ ;  /* 0x0000001e311cb224 */ /* 0x000fe200078e02ff */
[----:B------:R-:W-:Y:S02]  /*0eb0*/  @!P3 MOV R27, R67 ;  /* 0x00000043001bb202 */ /* 0x000fe40000000f00 */
[----:B------:R-:W-:Y:S02]  /*0ec0*/  @!P1 LEA.HI.X R59, R56, R29, R26, 0x1, P6 ;  /* 0x0000001d383b9211 */ /* 0x000fe400030f0c1a */
[----:B------:R-:W-:Y:S01]  /*0ed0*/  @!P3 MOV R26, R64 ;  /* 0x00000040001ab202 */ /* 0x000fe20000000f00 */
[C---:B------:R-:W-:Y:S02]  /*0ee0*/  @!P3 IMAD R57, R17.reuse, R31, R28 ;  /* 0x0000001f1139b224 */ /* 0x040fe400078e021c */
[----:B------:R-:W2:Y:S02]  /*0ef0*/  @!P5 LDC.64 R28, c[0x0][0x220] ;  /* 0x00008800ff1cdb82 */ /* 0x000ea40000000a00 */
[----:B------:R-:W-:Y:S01]  /*0f00*/  @!P3 IMAD.WIDE.U32 R30, R17, R30, R26 ;  /* 0x0000001e111eb225 */ /* 0x000fe200078e001a */
[----:B------:R-:W-:-:S05]  /*0f10*/  MOV R48, RZ ;  /* 0x000000ff00307202 */ /* 0x000fca0000000f00 */
[----:B------:R-:W3:Y:S01]  /*0f20*/  @!P4 LDC.64 R26, c[0x0][0x270] ;  /* 0x00009c00ff1acb82 */ /* 0x000ee20000000a00 */
[----:B------:R2:W4:Y:S01]  /*0f30*/  @!P2 LDG.E R48, desc[UR8][R60.64] ;  /* 0x000000083c30a981 */ /* 0x000522000c1e1900 */
[----:B------:R-:W-:Y:S02]  /*0f40*/  @!P3 IADD3 R31, R31, R57, RZ ;  /* 0x000000391f1fb210 */ /* 0x000fe40007ffe0ff */
[----:B-1----:R-:W-:Y:S02]  /*0f50*/  @!P3 LEA R62, P6, R30, R52, 0x1 ;  /* 0x000000341e3eb211 */ /* 0x002fe400078c08ff */
[----:B------:R-:W-:Y:S02]  /*0f60*/  SHF.R.S32.HI R57, RZ, 0x1f, R20 ;  /* 0x0000001fff397819 */ /* 0x000fe40000011414 */
[----:B------:R-:W-:Y:S02]  /*0f70*/  ISETP.GE.U32.AND P2, PT, R20, UR14, PT ;  /* 0x0000000e14007c0c */ /* 0x000fe4000bf46070 */
[----:B------:R-:W-:-:S02]  /*0f80*/  @!P3 LEA.HI.X R63, R30, R53, R31, 0x1, P6 ;  /* 0x000000351e3fb211 */ /* 0x000fc400030f0c1f */
[----:B------:R-:W-:Y:S01]  /*0f90*/  ISETP.GE.AND.EX P2, PT, R57, UR15, PT, P2 ;  /* 0x0000000f39007c0c */ /* 0x000fe2000bf46320 */
[----:B0-----:R-:W-:Y:S01]  /*0fa0*/  @!P5 IMAD R50, R51, R24, RZ ;  /* 0x000000183332d224 */ /* 0x001fe200078e02ff */
[----:B------:R-:W-:Y:S01]  /*0fb0*/  @!P5 MOV R52, R64 ;  /* 0x000000400034d202 */ /* 0x000fe20000000f00 */
[----:B------:R-:W0:Y:S01]  /*0fc0*/  @!P4 LDC.64 R30, c[0x0][0x220] ;  /* 0x00008800ff1ecb82 */ /* 0x000e220000000a00 */
[----:B------:R-:W-:Y:S02]  /*0fd0*/  @!P5 MOV R53, R67 ;  /* 0x000000430035d202 */ /* 0x000fe40000000f00 */
[----:B------:R-:W-:Y:S01]  /*0fe0*/  ISETP.GT.U32.OR P2, PT, R0, 0x27f, P2 ;  /* 0x0000027f0000780c */ /* 0x000fe20001744470 */
[C---:B------:R-:W-:Y:S02]  /*0ff0*/  @!P5 IMAD R25, R18.reuse, R25, R50 ;  /* 0x000000191219d224 */ /* 0x040fe400078e0232 */
[----:B------:R-:W-:-:S03]  /*1000*/  @!P5 IMAD.WIDE.U32 R52, R18, R24, R52 ;  /* 0x000000181234d225 */ /* 0x000fc600078e0034 */
[----:B--2---:R-:W-:Y:S01]  /*1010*/  @!P5 LEA R60, P6, R52, R28, 0x1 ;  /* 0x0000001c343cd211 */ /* 0x004fe200078c08ff */
[----:B---3--:R-:W-:Y:S01]  /*1020*/  @!P4 IMAD R28, R55, R26, RZ ;  /* 0x0000001a371cc224 */ /* 0x008fe200078e02ff */
[----:B------:R-:W-:-:S03]  /*1030*/  @!P5 IADD3 R24, R53, R25, RZ ;  /* 0x000000193518d210 */ /* 0x000fc60007ffe0ff */
[----:B------:R-:W-:Y:S01]  /*1040*/  @!P4 IMAD R27, R19, R27, R28 ;  /* 0x0000001b131bc224 */ /* 0x000fe200078e021c */
[----:B------:R-:W-:Y:S02]  /*1050*/  @!P5 LEA.HI.X R61, R52, R29, R24, 0x1, P6 ;  /* 0x0000001d343dd211 */ /* 0x000fe400030f0c18 */
[----:B------:R-:W-:Y:S01]  /*1060*/  @!P4 MOV R28, R64 ;  /* 0x00000040001cc202 */ /* 0x000fe20000000f00 */
[----:B------:R-:W1:Y:S01]  /*1070*/  @!P2 LDC.64 R24, c[0x0][0x270] ;  /* 0x00009c00ff18ab82 */ /* 0x000e620000000a00 */
[----:B------:R-:W-:-:S03]  /*1080*/  @!P4 MOV R29, R67 ;  /* 0x00000043001dc202 */ /* 0x000fc60000000f00 */
[----:B------:R-:W-:-:S05]  /*1090*/  @!P4 IMAD.WIDE.U32 R28, R19, R26, R28 ;  /* 0x0000001a131cc225 */ /* 0x000fca00078e001c */
[----:B------:R-:W-:Y:S02]  /*10a0*/  @!P4 IADD3 R26, R29, R27, RZ ;  /* 0x0000001b1d1ac210 */ /* 0x000fe40007ffe0ff */
[C---:B0-----:R-:W-:Y:S02]  /*10b0*/  @!P4 LEA R30, P6, R28.reuse, R30, 0x1 ;  /* 0x0000001e1c1ec211 */ /* 0x041fe400078c08ff */
[----:B------:R-:W-:Y:S02]  /*10c0*/  MOV R50, RZ ;  /* 0x000000ff00327202 */ /* 0x000fe40000000f00 */
[----:B------:R-:W-:Y:S02]  /*10d0*/  @!P4 LEA.HI.X R31, R28, R31, R26, 0x1, P6 ;  /* 0x0000001f1c1fc211 */ /* 0x000fe400030f0c1a */
[----:B------:R-:W0:Y:S01]  /*10e0*/  @!P2 LDC.64 R26, c[0x0][0x220] ;  /* 0x00008800ff1aab82 */ /* 0x000e220000000a00 */
[----:B------:R-:W-:Y:S01]  /*10f0*/  SHF.R.S32.HI R53, RZ, 0x1f, R21 ;  /* 0x0000001fff357819 */ /* 0x000fe20000011415 */
[----:B------:R2:W3:Y:S01]  /*1100*/  @!P1 LDG.E R50, desc[UR8][R58.64] ;  /* 0x000000083a329981 */ /* 0x0004e2000c1e1900 */
[----:B------:R-:W-:Y:S01]  /*1110*/  ISETP.GE.U32.AND P1, PT, R21, UR14, PT ;  /* 0x0000000e15007c0c */ /* 0x000fe2000bf26070 */
[----:B-1----:R-:W-:-:S03]  /*1120*/  @!P2 IMAD R28, R57, R24, RZ ;  /* 0x00000018391ca224 */ /* 0x002fc600078e02ff */
[----:B------:R-:W-:Y:S01]  /*1130*/  ISETP.GE.AND.EX P1, PT, R53, UR15, PT, P1 ;  /* 0x0000000f35007c0c */ /* 0x000fe2000bf26310 */
[----:B------:R-:W-:Y:S01]  /*1140*/  @!P2 IMAD R69, R20, R25, R28 ;  /* 0x000000191445a224 */ /* 0x000fe200078e021c */
[----:B------:R-:W-:Y:S02]  /*1150*/  @!P2 MOV R28, R64 ;  /* 0x00000040001ca202 */ /* 0x000fe40000000f00 */
[----:B------:R-:W-:Y:S02]  /*1160*/  @!P2 MOV R29, R67 ;  /* 0x00000043001da202 */ /* 0x000fe40000000f00 */
[----:B------:R-:W-:Y:S01]  /*1170*/  ISETP.GT.U32.OR P1, PT, R0, 0x27f, P1 ;  /* 0x0000027f0000780c */ /* 0x000fe20000f24470 */
[----:B------:R-:W-:-:S05]  /*1180*/  @!P2 IMAD.WIDE.U32 R24, R20, R24, R28 ;  /* 0x000000181418a225 */ /* 0x000fca00078e001c */
[----:B------:R-:W-:Y:S02]  /*1190*/  @!P2 IADD3 R25, R25, R69, RZ ;  /* 0x000000451919a210 */ /* 0x000fe40007ffe0ff */
[C---:B0-----:R-:W-:Y:S02]  /*11a0*/  @!P2 LEA R28, P6, R24.reuse, R26, 0x1 ;  /* 0x0000001a181ca211 */ /* 0x041fe400078c08ff */
[----:B------:R-:W-:Y:S02]  /*11b0*/  MOV R54, RZ ;  /* 0x000000ff00367202 */ /* 0x000fe40000000f00 */
[----:B------:R-:W-:Y:S02]  /*11c0*/  @!P2 LEA.HI.X R29, R24, R27, R25, 0x1, P6 ;  /* 0x0000001b181da211 */ /* 0x000fe400030f0c19 */
[----:B------:R-:W0:Y:S01]  /*11d0*/  @!P1 LDC.64 R26, c[0x0][0x270] ;  /* 0x00009c00ff1a9b82 */ /* 0x000e220000000a00 */
[----:B--2---:R-:W-:Y:S01]  /*11e0*/  SHF.R.S32.HI R59, RZ, 0x1f, R22 ;  /* 0x0000001fff3b7819 */ /* 0x004fe20000011416 */
[----:B------:R1:W2:Y:S01]  /*11f0*/  @!P3 LDG.E R54, desc[UR8][R62.64] ;  /* 0x000000083e36b981 */ /* 0x0002a2000c1e1900 */
[----:B------:R-:W-:-:S05]  /*1200*/  ISETP.GE.U32.AND P3, PT, R22, UR14, PT ;  /* 0x0000000e16007c0c */ /* 0x000fca000bf66070 */
[----:B------:R-:W5:Y:S01]  /*1210*/  @!P1 LDC.64 R24, c[0x0][0x220] ;  /* 0x00008800ff189b82 */ /* 0x000f620000000a00 */
[----:B------:R-:W-:Y:S02]  /*1220*/  ISETP.GE.AND.EX P3, PT, R59, UR15, PT, P3 ;  /* 0x0000000f3b007c0c */ /* 0x000fe4000bf66330 */
[----:B------:R-:W-:Y:S02]  /*1230*/  MOV R56, RZ ;  /* 0x000000ff00387202 */ /* 0x000fe40000000f00 */
[----:B------:R-:W-:Y:S02]  /*1240*/  ISETP.GT.U32.OR P3, PT, R0, 0x27f, P3 ;  /* 0x0000027f0000780c */ /* 0x000fe40001f64470 */
[----:B-1----:R-:W-:Y:S02]  /*1250*/  @!P1 MOV R62, R64 ;  /* 0x00000040003e9202 */ /* 0x002fe40000000f00 */
[----:B------:R1:W2:Y:S01]  /*1260*/  @!P5 LDG.E R56, desc[UR8][R60.64] ;  /* 0x000000083c38d981 */ /* 0x0002a2000c1e1900 */
[----:B------:R-:W-:-:S02]  /*1270*/  @!P1 MOV R63, R67 ;  /* 0x00000043003f9202 */ /* 0x000fc40000000f00 */
[----:B------:R-:W-:Y:S01]  /*1280*/  MOV R52, RZ ;  /* 0x000000ff00347202 */ /* 0x000fe20000000f00 */
[-C--:B0-----:R-:W-:Y:S02]  /*1290*/  @!P1 IMAD R58, R53, R26.reuse, RZ ;  /* 0x0000001a353a9224 */ /* 0x081fe400078e02ff */
[----:B------:R-:W-:-:S03]  /*12a0*/  @!P1 IMAD.WIDE.U32 R62, R21, R26, R62 ;  /* 0x0000001a153e9225 */ /* 0x000fc600078e003e */
[----:B------:R0:W2:Y:S01]  /*12b0*/  @!P4 LDG.E R52, desc[UR8][R30.64] ;  /* 0x000000081e34c981 */ /* 0x0000a2000c1e1900 */
[----:B------:R-:W-:Y:S02]  /*12c0*/  @!P1 IMAD R69, R21, R27, R58 ;  /* 0x0000001b15459224 */ /* 0x000fe400078e023a */
[----:B------:R-:W0:Y:S01]  /*12d0*/  @!P3 LDC.64 R26, c[0x0][0x270] ;  /* 0x00009c00ff1abb82 */ /* 0x000e220000000a00 */
[C---:B-----5:R-:W-:Y:S02]  /*12e0*/  @!P1 LEA R68, P4, R62.reuse, R24, 0x1 ;  /* 0x000000183e449211 */ /* 0x060fe400078808ff */
[----:B------:R-:W-:Y:S02]  /*12f0*/  @!P1 IADD3 R58, R63, R69, RZ ;  /* 0x000000453f3a9210 */ /* 0x000fe40007ffe0ff */
[----:B-1----:R-:W-:Y:S02]  /*1300*/  MOV R60, RZ ;  /* 0x000000ff003c7202 */ /* 0x002fe40000000f00 */
[----:B------:R-:W-:-:S02]  /*1310*/  @!P1 LEA.HI.X R69, R62, R25, R58, 0x1, P4 ;  /* 0x000000193e459211 */ /* 0x000fc400020f0c3a */
[----:B------:R-:W1:Y:S02]  /*1320*/  @!P3 LDC.64 R24, c[0x0][0x220] ;  /* 0x00008800ff18bb82 */ /* 0x000e640000000a00 */
[----:B------:R5:W2:Y:S01]  /*1330*/  @!P2 LDG.E R60, desc[UR8][R28.64] ;  /* 0x000000081c3ca981 */ /* 0x000aa2000c1e1900 */
[----:B------:R-:W-:Y:S01]  /*1340*/  MOV R58, RZ ;  /* 0x000000ff003a7202 */ /* 0x000fe20000000f00 */
[----:B0-----:R-:W-:Y:S01]  /*1350*/  @!P3 IMAD R30, R59, R26, RZ ;  /* 0x0000001a3b1eb224 */ /* 0x001fe200078e02ff */
[----:B-----5:R-:W-:-:S04]  /*1360*/  @!P3 MOV R28, R64 ;  /* 0x00000040001cb202 */ /* 0x020fc80000000f00 */
[----:B------:R-:W5:Y:S01]  /*1370*/  @!P1 LDG.E R58, desc[UR8][R68.64] ;  /* 0x00000008443a9981 */ /* 0x000f62000c1e1900 */
[----:B------:R-:W-:Y:S01]  /*1380*/  @!P3 MOV R29, R67 ;  /* 0x00000043001db202 */ /* 0x000fe20000000f00 */
[C---:B------:R-:W-:Y:S02]  /*1390*/  @!P3 IMAD R31, R22.reuse, R27, R30 ;  /* 0x0000001b161fb224 */ /* 0x040fe400078e021e */
[----:B------:R-:W-:Y:S01]  /*13a0*/  @!P3 IMAD.WIDE.U32 R26, R22, R26, R28 ;  /* 0x0000001a161ab225 */ /* 0x000fe200078e001c */
[----:B------:R-:W-:-:S04]  /*13b0*/  MOV R62, RZ ;  /* 0x000000ff003e7202 */ /* 0x000fc80000000f00 */
[----:B------:R-:W-:Y:S02]  /*13c0*/  @!P3 IADD3 R27, R27, R31, RZ ;  /* 0x0000001f1b1bb210 */ /* 0x000fe40007ffe0ff */
[----:B-1----:R-:W-:-:S04]  /*13d0*/  @!P3 LEA R24, P1, R26, R24, 0x1 ;  /* 0x000000181a18b211 */ /* 0x002fc800078208ff */
[----:B------:R-:W-:-:S05]  /*13e0*/  @!P3 LEA.HI.X R25, R26, R25, R27, 0x1, P1 ;  /* 0x000000191a19b211 */ /* 0x000fca00008f0c1b */
[----:B------:R4:W5:Y:S01]  /*13f0*/  @!P3 LDG.E R62, desc[UR8][R24.64] ;  /* 0x00000008183eb981 */ /* 0x000962000c1e1900 */
[--C-:B------:R-:W-:Y:S02]  /*1400*/  HADD2.F32 R28, -RZ, R34.reuse.H0_H0 ;  /* 0x20000022ff1c7230 */ /* 0x100fe40000004100 */
[----:B------:R-:W-:Y:S02]  /*1410*/  HADD2.F32 R31, -RZ, R34.H1_H1 ;  /* 0x30000022ff1f7230 */ /* 0x000fe40000004100 */
[--C-:B----4-:R-:W-:Y:S02]  /*1420*/  HADD2.F32 R25, -RZ, R36.reuse.H1_H1 ;  /* 0x30000024ff197230 */ /* 0x110fe40000004100 */
[----:B------:R-:W-:Y:S02]  /*1430*/  HADD2.F32 R24, -RZ, R36.H0_H0 ;  /* 0x20000024ff187230 */ /* 0x000fe40000004100 */
[--C-:B------:R-:W-:Y:S02]  /*1440*/  HADD2.F32 R27, -RZ, R42.reuse.H1_H1 ;  /* 0x3000002aff1b7230 */ /* 0x100fe40000004100 */
[----:B------:R-:W-:-:S03]  /*1450*/  HADD2.F32 R26, -RZ, R42.H0_H0 ;  /* 0x2000002aff1a7230 */ /* 0x000fc60000004100 */
[----:B------:R-:W-:Y:S02]  /*1460*/  FMUL.FTZ R29, R27, R27 ;  /* 0x0000001b1b1d7220 */ /* 0x000fe40000410000 */
[C---:B------:R-:W-:Y:S02]  /*1470*/  FADD.FTZ R27, R26.reuse, R27 ;  /* 0x0000001b1a1b7221 */ /* 0x040fe40000010000 */
[----:B------:R-:W-:Y:S01]  /*1480*/  FFMA.FTZ R29, R26, R26, R29 ;  /* 0x0000001a1a1d7223 */ /* 0x000fe2000001001d */
[C---:B------:R-:W-:Y:S01]  /*1490*/  FADD.FTZ R26, R28.reuse, R31 ;  /* 0x0000001f1c1a7221 */ /* 0x040fe20000010000 */
[----:B------:R-:W-:Y:S01]  /*14a0*/  FMUL.FTZ R31, R31, R31 ;  /* 0x0000001f1f1f7220 */ /* 0x000fe20000410000 */
[----:B------:R-:W-:Y:S01]  /*14b0*/  FADD.FTZ R27, RZ, R27 ;  /* 0x0000001bff1b7221 */ /* 0x000fe20000010000 */
[----:B------:R-:W-:Y:S02]  /*14c0*/  FADD.FTZ R29, RZ, R29 ;  /* 0x0000001dff1d7221 */ /* 0x000fe40000010000 */
[----:B------:R-:W-:Y:S01]  /*14d0*/  FFMA.FTZ R28, R28, R28, R31 ;  /* 0x0000001c1c1c7223 */ /* 0x000fe2000001001f */
[----:B------:R-:W-:Y:S01]  /*14e0*/  FADD.FTZ R26, R27, R26 ;  /* 0x0000001a1b1a7221 */ /* 0x000fe20000010000 */
[----:B------:R-:W-:-:S02]  /*14f0*/  FMUL.FTZ R27, R25, R25 ;  /* 0x00000019191b7220 */ /* 0x000fc40000410000 */
[----:B------:R-:W-:Y:S01]  /*1500*/  FADD.FTZ R28, R29, R28 ;  /* 0x0000001c1d1c7221 */ /* 0x000fe20000010000 */
[--C-:B------:R-:W-:Y:S02]  /*1510*/  HADD2.F32 R29, -RZ, R38.reuse.H1_H1 ;  /* 0x30000026ff1d7230 */ /* 0x100fe40000004100 */
[C---:B------:R-:W-:Y:S01]  /*1520*/  FADD.FTZ R25, R24.reuse, R25 ;  /* 0x0000001918197221 */ /* 0x040fe20000010000 */
[----:B------:R-:W-:Y:S01]  /*1530*/  FFMA.FTZ R27, R24, R24, R27 ;  /* 0x00000018181b7223 */ /* 0x000fe2000001001b */
[----:B------:R-:W-:Y:S02]  /*1540*/  HADD2.F32 R24, -RZ, R38.H0_H0 ;  /* 0x20000026ff187230 */ /* 0x000fe40000004100 */
[----:B------:R-:W-:Y:S01]  /*1550*/  FMUL.FTZ R31, R29, R29 ;  /* 0x0000001d1d1f7220 */ /* 0x000fe20000410000 */
[----:B------:R-:W-:Y:S02]  /*1560*/  FADD.FTZ R25, R26, R25 ;  /* 0x000000191a197221 */ /* 0x000fe40000010000 */
[----:B------:R-:W-:Y:S01]  /*1570*/  FADD.FTZ R26, R24, R29 ;  /* 0x0000001d181a7221 */ /* 0x000fe20000010000 */
[----:B------:R-:W-:Y:S01]  /*1580*/  FADD.FTZ R27, R28, R27 ;  /* 0x0000001b1c1b7221 */ /* 0x000fe20000010000 */
[----:B------:R-:W-:Y:S01]  /*1590*/  FFMA.FTZ R24, R24, R24, R31 ;  /* 0x0000001818187223 */ /* 0x000fe2000001001f */
[----:B------:R-:W-:-:S02]  /*15a0*/  HADD2.F32 R29, -RZ, R40.H1_H1 ;  /* 0x30000028ff1d7230 */ /* 0x000fc40000004100 */
[----:B------:R-:W-:Y:S01]  /*15b0*/  FADD.FTZ R25, R25, R26 ;  /* 0x0000001a19197221 */ /* 0x000fe20000010000 */
[----:B------:R-:W-:Y:S02]  /*15c0*/  HADD2.F32 R26, -RZ, R40.H0_H0 ;  /* 0x20000028ff1a7230 */ /* 0x000fe40000004100 */
[----:B------:R-:W-:Y:S01]  /*15d0*/  FADD.FTZ R24, R27, R24 ;  /* 0x000000181b187221 */ /* 0x000fe20000010000 */
[----:B------:R-:W-:Y:S02]  /*15e0*/  FMUL.FTZ R27, R29, R29 ;  /* 0x0000001d1d1b7220 */ /* 0x000fe40000410000 */
[C---:B------:R-:W-:Y:S01]  /*15f0*/  FADD.FTZ R28, R26.reuse, R29 ;  /* 0x0000001d1a1c7221 */ /* 0x040fe20000010000 */
[--C-:B------:R-:W-:Y:S02]  /*1600*/  HADD2.F32 R29, -RZ, R44.reuse.H1_H1 ;  /* 0x3000002cff1d7230 */ /* 0x100fe40000004100 */
[----:B------:R-:W-:Y:S01]  /*1610*/  FFMA.FTZ R27, R26, R26, R27 ;  /* 0x0000001a1a1b7223 */ /* 0x000fe2000001001b */
[----:B------:R-:W-:-:S03]  /*1620*/  HADD2.F32 R26, -RZ, R44.H0_H0 ;  /* 0x2000002cff1a7230 */ /* 0x000fc60000004100 */
[----:B------:R-:W-:Y:S01]  /*1630*/  FADD.FTZ R24, R24, R27 ;  /* 0x0000001b18187221 */ /* 0x000fe20000010000 */
[----:B------:R-:W-:Y:S01]  /*1640*/  FMUL.FTZ R27, R29, R29 ;  /* 0x0000001d1d1b7220 */ /* 0x000fe20000410000 */
[----:B------:R-:W-:Y:S01]  /*1650*/  FADD.FTZ R25, R25, R28 ;  /* 0x0000001c19197221 */ /* 0x000fe20000010000 */
[C---:B------:R-:W-:Y:S01]  /*1660*/  FADD.FTZ R28, R26.reuse, R29 ;  /* 0x0000001d1a1c7221 */ /* 0x040fe20000010000 */
[--C-:B------:R-:W-:Y:S02]  /*1670*/  HADD2.F32 R29, -RZ, R46.reuse.H1_H1 ;  /* 0x3000002eff1d7230 */ /* 0x100fe40000004100 */
[----:B------:R-:W-:Y:S01]  /*1680*/  FFMA.FTZ R27, R26, R26, R27 ;  /* 0x0000001a1a1b7223 */ /* 0x000fe2000001001b */
[----:B------:R-:W-:-:S03]  /*1690*/  HADD2.F32 R26, -RZ, R46.H0_H0 ;  /* 0x2000002eff1a7230 */ /* 0x000fc60000004100 */
[----:B------:R-:W-:Y:S01]  /*16a0*/  FADD.FTZ R24, R24, R27 ;  /* 0x0000001b18187221 */ /* 0x000fe20000010000 */
[----:B------:R-:W-:Y:S01]  /*16b0*/  FMUL.FTZ R27, R29, R29 ;  /* 0x0000001d1d1b7220 */ /* 0x000fe20000410000 */
[----:B------:R-:W-:Y:S01]  /*16c0*/  FADD.FTZ R25, R25, R28 ;  /* 0x0000001c19197221 */ /* 0x000fe20000010000 */
[C---:B------:R-:W-:Y:S02]  /*16d0*/  FADD.FTZ R28, R26.reuse, R29 ;  /* 0x0000001d1a1c7221 */ /* 0x040fe40000010000 */
[----:B------:R-:W-:Y:S01]  /*16e0*/  FFMA.FTZ R27, R26, R26, R27 ;  /* 0x0000001a1a1b7223 */ /* 0x000fe2000001001b */
[--C-:B------:R-:W-:Y:S02]  /*16f0*/  HADD2.F32 R29, -RZ, R48.reuse.H1_H1 ;  /* 0x30000030ff1d7230 */ /* 0x100fe40000004100 */
[----:B------:R-:W-:Y:S02]  /*1700*/  HADD2.F32 R26, -RZ, R48.H0_H0 ;  /* 0x20000030ff1a7230 */ /* 0x000fe40000004100 */
[----:B------:R-:W-:Y:S01]  /*1710*/  FADD.FTZ R24, R24, R27 ;  /* 0x0000001b18187221 */ /* 0x000fe20000010000 */
[----:B------:R-:W-:Y:S01]  /*1720*/  FMUL.FTZ R27, R29, R29 ;  /* 0x0000001d1d1b7220 */ /* 0x000fe20000410000 */
[----:B------:R-:W-:Y:S01]  /*1730*/  FADD.FTZ R25, R25, R28 ;  /* 0x0000001c19197221 */ /* 0x000fe20000010000 */
[----:B------:R-:W-:-:S02]  /*1740*/  FADD.FTZ R28, R26, R29 ;  /* 0x0000001d1a1c7221 */ /* 0x000fc40000010000 */
[----:B------:R-:W-:-:S04]  /*1750*/  FFMA.FTZ R27, R26, R26, R27 ;  /* 0x0000001a1a1b7223 */ /* 0x000fc8000001001b */
[----:B------:R-:W-:Y:S01]  /*1760*/  FADD.FTZ R24, R24, R27 ;  /* 0x0000001b18187221 */ /* 0x000fe20000010000 */
[----:B------:R-:W-:Y:S01]  /*1770*/  FADD.FTZ R25, R25, R28 ;  /* 0x0000001c19197221 */ /* 0x000fe20000010000 */
[----:B------:R-:W-:Y:S02]  /*1780*/  ISETP.GE.U32.AND P1, PT, R23, UR14, PT ;  /* 0x0000000e17007c0c */ /* 0x000fe4000bf26070 */
[----:B------:R-:W-:Y:S01]  /*1790*/  SHF.R.S32.HI R61, RZ, 0x1f, R23 ;  /* 0x0000001fff3d7819 */ /* 0x000fe20000011417 */
[--C-:B---3--:R-:W-:Y:S02]  /*17a0*/  HADD2.F32 R29, -RZ, R50.reuse.H1_H1 ;  /* 0x30000032ff1d7230 */ /* 0x108fe40000004100 */
[----:B------:R-:W-:-:S03]  /*17b0*/  HADD2.F32 R26, -RZ, R50.H0_H0 ;  /* 0x20000032ff1a7230 */ /* 0x000fc60000004100 */
[----:B------:R-:W-:Y:S02]  /*17c0*/  FMUL.FTZ R27, R29, R29 ;  /* 0x0000001d1d1b7220 */ /* 0x000fe40000410000 */
[C---:B------:R-:W-:Y:S02]  /*17d0*/  FADD.FTZ R28, R26.reuse, R29 ;  /* 0x0000001d1a1c7221 */ /* 0x040fe40000010000 */
[----:B------:R-:W-:-:S04]  /*17e0*/  FFMA.FTZ R27, R26, R26, R27 ;  /* 0x0000001a1a1b7223 */ /* 0x000fc8000001001b */
[----:B------:R-:W-:Y:S01]  /*17f0*/  FADD.FTZ R24, R24, R27 ;  /* 0x0000001b18187221 */ /* 0x000fe20000010000 */
[----:B------:R-:W-:Y:S01]  /*1800*/  FADD.FTZ R25, R25, R28 ;  /* 0x0000001c19197221 */ /* 0x000fe20000010000 */
[--C-:B--2---:R-:W-:Y:S02]  /*1810*/  HADD2.F32 R29, -RZ, R54.reuse.H1_H1 ;  /* 0x30000036ff1d7230 */ /* 0x104fe40000004100 */
[----:B------:R-:W-:-:S03]  /*1820*/  HADD2.F32 R26, -RZ, R54.H0_H0 ;  /* 0x20000036ff1a7230 */ /* 0x000fc60000004100 */
[----:B------:R-:W-:Y:S02]  /*1830*/  FMUL.FTZ R27, R29, R29 ;  /* 0x0000001d1d1b7220 */ /* 0x000fe40000410000 */
[C---:B------:R-:W-:Y:S02]  /*1840*/  FADD.FTZ R28, R26.reuse, R29 ;  /* 0x0000001d1a1c7221 */ /* 0x040fe40000010000 */
[----:B------:R-:W-:Y:S01]  /*1850*/  FFMA.FTZ R27, R26, R26, R27 ;  /* 0x0000001a1a1b7223 */ /* 0x000fe2000001001b */
[----:B------:R-:W-:-:S03]  /*1860*/  HADD2.F32 R29, -RZ, R56.H1_H1 ;  /* 0x30000038ff1d7230 */ /* 0x000fc60000004100 */
[----:B------:R-:W-:Y:S01]  /*1870*/  FADD.FTZ R24, R24, R27 ;  /* 0x0000001b18187221 */ /* 0x000fe20000010000 */
[----:B------:R-:W-:Y:S02]  /*1880*/  HADD2.F32 R26, -RZ, R56.H0_H0 ;  /* 0x20000038ff1a7230 */ /* 0x000fe40000004100 */
[----:B------:R-:W-:Y:S01]  /*1890*/  FADD.FTZ R25, R25, R28 ;  /* 0x0000001c19197221 */ /* 0x000fe20000010000 */
[----:B------:R-:W-:Y:S02]  /*18a0*/  FMUL.FTZ R27, R29, R29 ;  /* 0x0000001d1d1b7220 */ /* 0x000fe40000410000 */
[C---:B------:R-:W-:Y:S02]  /*18b0*/  FADD.FTZ R28, R26.reuse, R29 ;  /* 0x0000001d1a1c7221 */ /* 0x040fe40000010000 */
[----:B------:R-:W-:Y:S01]  /*18c0*/  FFMA.FTZ R27, R26, R26, R27 ;  /* 0x0000001a1a1b7223 */ /* 0x000fe2000001001b */
[--C-:B------:R-:W-:Y:S02]  /*18d0*/  HADD2.F32 R29, -RZ, R52.reuse.H1_H1 ;  /* 0x30000034ff1d7230 */ /* 0x100fe40000004100 */
[----:B------:R-:W-:-:S02]  /*18e0*/  HADD2.F32 R26, -RZ, R52.H0_H0 ;  /* 0x20000034ff1a7230 */ /* 0x000fc40000004100 */
[----:B------:R-:W-:Y:S01]  /*18f0*/  FADD.FTZ R24, R24, R27 ;  /* 0x0000001b18187221 */ /* 0x000fe20000010000 */
[----:B------:R-:W-:Y:S01]  /*1900*/  FMUL.FTZ R27, R29, R29 ;  /* 0x0000001d1d1b7220 */ /* 0x000fe20000410000 */
[----:B------:R-:W-:-:S03]  /*1910*/  ISETP.GE.AND.EX P1, PT, R61, UR15, PT, P1 ;  /* 0x0000000f3d007c0c */ /* 0x000fc6000bf26310 */
[----:B------:R-:W-:Y:S01]  /*1920*/  FFMA.FTZ R27, R26, R26, R27 ;  /* 0x0000001a1a1b7223 */ /* 0x000fe2000001001b */
[----:B------:R-:W-:-:S03]  /*1930*/  ISETP.GT.U32.OR P1, PT, R0, 0x27f, P1 ;  /* 0x0000027f0000780c */ /* 0x000fc60000f24470 */
[----:B------:R-:W-:Y:S01]  /*1940*/  FADD.FTZ R24, R24, R27 ;  /* 0x0000001b18187221 */ /* 0x000fe20000010000 */
[----:B------:R-:W-:Y:S01]  /*1950*/  FADD.FTZ R25, R25, R28 ;  /* 0x0000001c19197221 */ /* 0x000fe20000010000 */
[--C-:B------:R-:W-:Y:S02]  /*1960*/  HADD2.F32 R27, -RZ, R60.reuse.H1_H1 ;  /* 0x3000003cff1b7230 */ /* 0x100fe40000004100 */
[----:B------:R-:W-:Y:S01]  /*1970*/  FADD.FTZ R28, R26, R29 ;  /* 0x0000001d1a1c7221 */ /* 0x000fe20000010000 */
[----:B------:R-:W-:Y:S02]  /*1980*/  HADD2.F32 R26, -RZ, R60.H0_H0 ;  /* 0x2000003cff1a7230 */ /* 0x000fe40000004100 */
[----:B------:R-:W-:Y:S01]  /*1990*/  FMUL.FTZ R29, R27, R27 ;  /* 0x0000001b1b1d7220 */ /* 0x000fe20000410000 */
[----:B------:R-:W-:Y:S02]  /*19a0*/  FADD.FTZ R25, R25, R28 ;  /* 0x0000001c19197221 */ /* 0x000fe40000010000 */
[C---:B------:R-:W-:Y:S01]  /*19b0*/  FADD.FTZ R28, R26.reuse, R27 ;  /* 0x0000001b1a1c7221 */ /* 0x040fe20000010000 */
[----:B------:R-:W-:-:S03]  /*19c0*/  FFMA.FTZ R29, R26, R26, R29 ;  /* 0x0000001a1a1d7223 */ /* 0x000fc6000001001d */
[----:B------:R-:W-:Y:S01]  /*19d0*/  FADD.FTZ R28, R25, R28 ;  /* 0x0000001c191c7221 */ /* 0x000fe20000010000 */
[----:B------:R-:W-:Y:S02]  /*19e0*/  FADD.FTZ R29, R24, R29 ;  /* 0x0000001d181d7221 */ /* 0x000fe40000010000 */
[----:B------:R-:W0:Y:S01]  /*19f0*/  @!P1 LDC.64 R24, c[0x0][0x270] ;  /* 0x00009c00ff189b82 */ /* 0x000e220000000a00 */
[--C-:B-----5:R-:W-:Y:S02]  /*1a00*/  HADD2.F32 R27, -RZ, R58.reuse.H1_H1 ;  /* 0x3000003aff1b7230 */ /* 0x120fe40000004100 */
[----:B------:R-:W-:-:S03]  /*1a10*/  HADD2.F32 R26, -RZ, R58.H0_H0 ;  /* 0x2000003aff1a7230 */ /* 0x000fc60000004100 */
[----:B------:R-:W-:Y:S02]  /*1a20*/  FMUL.FTZ R31, R27, R27 ;  /* 0x0000001b1b1f7220 */ /* 0x000fe40000410000 */
[C---:B------:R-:W-:Y:S02]  /*1a30*/  FADD.FTZ R27, R26.reuse, R27 ;  /* 0x0000001b1a1b7221 */ /* 0x040fe40000010000 */
[----:B------:R-:W-:-:S04]  /*1a40*/  FFMA.FTZ R26, R26, R26, R31 ;  /* 0x0000001a1a1a7223 */ /* 0x000fc8000001001f */
[----:B------:R-:W-:Y:S01]  /*1a50*/  FADD.FTZ R29, R29, R26 ;  /* 0x0000001a1d1d7221 */ /* 0x000fe20000010000 */
[--C-:B------:R-:W-:Y:S02]  /*1a60*/  HADD2.F32 R31, -RZ, R62.reuse.H1_H1 ;  /* 0x3000003eff1f7230 */ /* 0x100fe40000004100 */
[----:B------:R-:W-:-:S03]  /*1a70*/  HADD2.F32 R26, -RZ, R62.H0_H0 ;  /* 0x2000003eff1a7230 */ /* 0x000fc60000004100 */
[----:B------:R-:W-:Y:S01]  /*1a80*/  FMUL.FTZ R63, R31, R31 ;  /* 0x0000001f1f3f7220 */ /* 0x000fe20000410000 */
[----:B------:R-:W-:Y:S01]  /*1a90*/  FADD.FTZ R27, R28, R27 ;  /* 0x0000001b1c1b7221 */ /* 0x000fe20000010000 */
[C---:B------:R-:W-:Y:S02]  /*1aa0*/  FADD.FTZ R28, R26.reuse, R31 ;  /* 0x0000001f1a1c7221 */ /* 0x040fe40000010000 */
[----:B------:R-:W-:Y:S01]  /*1ab0*/  FFMA.FTZ R30, R26, R26, R63 ;  /* 0x0000001a1a1e7223 */ /* 0x000fe2000001003f */
[----:B0-----:R-:W-:Y:S02]  /*1ac0*/  @!P1 IMAD R26, R61, R24, RZ ;  /* 0x000000183d1a9224 */ /* 0x001fe400078e02ff */
[----:B------:R-:W-:Y:S01]  /*1ad0*/  FADD.FTZ R28, R27, R28 ;  /* 0x0000001c1b1c7221 */ /* 0x000fe20000010000 */
[----:B------:R-:W-:Y:S01]  /*1ae0*/  @!P1 MOV R27, R67 ;  /* 0x00000043001b9202 */ /* 0x000fe20000000f00 */
[----:B------:R-:W-:Y:S01]  /*1af0*/  @!P1 IMAD R31, R23, R25, R26 ;  /* 0x00000019171f9224 */ /* 0x000fe200078e021a */
[----:B------:R-:W-:-:S05]  /*1b00*/  @!P1 MOV R26, R64 ;  /* 0x00000040001a9202 */ /* 0x000fca0000000f00 */
[----:B------:R-:W-:Y:S02]  /*1b10*/  @!P1 IMAD.WIDE.U32 R26, R23, R24, R26 ;  /* 0x00000018171a9225 */ /* 0x000fe400078e001a */
[----:B------:R-:W0:Y:S03]  /*1b20*/  @!P1 LDC.64 R24, c[0x0][0x220] ;  /* 0x00008800ff189b82 */ /* 0x000e260000000a00 */
[----:B------:R-:W-:Y:S02]  /*1b30*/  @!P1 IADD3 R27, R27, R31, RZ ;  /* 0x0000001f1b1b9210 */ /* 0x000fe40007ffe0ff */
[----:B------:R-:W-:Y:S02]  /*1b40*/  MOV R63, RZ ;  /* 0x000000ff003f7202 */ /* 0x000fe40000000f00 */
[----:B0-----:R-:W-:-:S04]  /*1b50*/  @!P1 LEA R24, P2, R26, R24, 0x1 ;  /* 0x000000181a189211 */ /* 0x001fc800078408ff */
[----:B------:R-:W-:-:S05]  /*1b60*/  @!P1 LEA.HI.X R25, R26, R25, R27, 0x1, P2 ;  /* 0x000000191a199211 */ /* 0x000fca00010f0c1b */
[----:B------:R-:W2:Y:S01]  /*1b70*/  @!P1 LDG.E R63, desc[UR8][R24.64] ;  /* 0x00000008183f9981 */ /* 0x000ea2000c1e1900 */
[----:B------:R-:W-:Y:S01]  /*1b80*/  FADD.FTZ R29, R29, R30 ;  /* 0x0000001e1d1d7221 */ /* 0x000fe20000010000 */
[C---:B------:R-:W-:Y:S02]  /*1b90*/  ISETP.GT.AND P1, PT, R3.reuse, 0x1e, PT ;  /* 0x0000001e0300780c */ /* 0x040fe40003f24270 */
[----:B------:R-:W-:Y:S02]  /*1ba0*/  ISETP.NE.AND P2, PT, R3, RZ, PT ;  /* 0x000000ff0300720c */ /* 0x000fe40003f45270 */
[----:B------:R-:W-:Y:S01]  /*1bb0*/  ISETP.NE.AND P3, PT, R0, RZ, PT ;  /* 0x000000ff0000720c */ /* 0x000fe20003f65270 */
[----:B------:R-:W-:Y:S01]  /*1bc0*/  BSSY B0, `(.L_x_2494) ;  /* 0x0000056000007945 */ /* 0x000fe20003800000 */
[--C-:B--2---:R-:W-:Y:S02]  /*1bd0*/  HADD2.F32 R27, -RZ, R63.reuse.H1_H1 ;  /* 0x3000003fff1b7230 */ /* 0x104fe40000004100 */
[----:B------:R-:W-:-:S03]  /*1be0*/  HADD2.F32 R26, -RZ, R63.H0_H0 ;  /* 0x2000003fff1a7230 */ /* 0x000fc60000004100 */
[----:B------:R-:W-:Y:S02]  /*1bf0*/  FMUL.FTZ R31, R27, R27 ;  /* 0x0000001b1b1f7220 */ /* 0x000fe40000410000 */
[C---:B------:R-:W-:Y:S02]  /*1c00*/  FADD.FTZ R27, R26.reuse, R27 ;  /* 0x0000001b1a1b7221 */ /* 0x040fe40000010000 */
        /* <DEDUP_REMOVED lines=33> */
[----:B------:R-:W1:Y:S02]  /*1e20*/  LDS.128 R24, [UR5+0x20] ;  /* 0x00002005ff187984 */ /* 0x000e640008000c00 */
[----:B-1----:R-:W-:Y:S01]  /*1e30*/  FADD.FTZ R31, R28, R24 ;  /* 0x000000181c1f7221 */ /* 0x002fe20000010000 */
[----:B------:R-:W-:-:S03]  /*1e40*/  FADD.FTZ R24, R29, R25 ;  /* 0x000000191d187221 */ /* 0x000fc60000010000 */
[----:B------:R-:W-:Y:S01]  /*1e50*/  FADD.FTZ R25, R31, R26 ;  /* 0x0000001a1f197221 */ /* 0x000fe20000010000 */
[----:B------:R-:W-:Y:S01]  /*1e60*/  FADD.FTZ R24, R24, R27 ;  /* 0x0000001b18187221 */ /* 0x000fe20000010000 */
[----:B0-----:R-:W0:Y:S02]  /*1e70*/  LDS.128 R28, [UR5+0x30] ;  /* 0x00003005ff1c7984 */ /* 0x001e240008000c00 */
[----:B0-----:R-:W-:Y:S01]  /*1e80*/  FADD.FTZ R25, R25, R28 ;  /* 0x0000001c19197221 */ /* 0x001fe20000010000 */
[----:B------:R-:W-:-:S03]  /*1e90*/  FADD.FTZ R28, R24, R29 ;  /* 0x0000001d181c7221 */ /* 0x000fc60000010000 */
[----:B------:R-:W-:Y:S01]  /*1ea0*/  FADD.FTZ R29, R25, R30 ;  /* 0x0000001e191d7221 */ /* 0x000fe20000010000 */
[----:B------:R-:W-:Y:S01]  /*1eb0*/  FADD.FTZ R28, R28, R31 ;  /* 0x0000001f1c1c7221 */ /* 0x000fe20000010000 */
[----:B------:R-:W0:Y:S02]  /*1ec0*/  LDS.128 R24, [UR5+0x40] ;  /* 0x00004005ff187984 */ /* 0x000e240008000c00 */
        /* <DEDUP_REMOVED lines=31> */
[----:B------:R-:W-:Y:S01]  /*20c0*/  FADD.FTZ R30, R30, R25 ;  /* 0x000000191e1e7221 */ /* 0x000fe20000010000 */
[----:B------:R-:W0:Y:S02]  /*20d0*/  LDS.64 R28, [UR5+0xb0] ;  /* 0x0000b005ff1c7984 */ /* 0x000e240008000a00 */
[----:B------:R-:W-:Y:S01]  /*20e0*/  FADD.FTZ R31, R31, R26 ;  /* 0x0000001a1f1f7221 */ /* 0x000fe20000010000 */
[----:B------:R-:W-:-:S03]  /*20f0*/  FADD.FTZ R30, R30, R27 ;  /* 0x0000001b1e1e7221 */ /* 0x000fc60000010000 */
[----:B0-----:R-:W-:Y:S01]  /*2100*/  FADD.FTZ R28, R31, R28 ;  /* 0x0000001c1f1c7221 */ /* 0x001fe20000010000 */
[----:B------:R-:W-:-:S07]  /*2110*/  FADD.FTZ R29, R30, R29 ;  /* 0x0000001d1e1d7221 */ /* 0x000fce0000010000 */
.L_x_2495:
[----:B------:R-:W-:Y:S05]  /*2120*/  BSYNC B0 ;  /* 0x0000000000007941 */ /* 0x000fea0003800000 */
.L_x_2494:
[----:B------:R-:W1:Y:S02]  /*2130*/  LDC R31, c[0x0][0xc] ;  /* 0x00000300ff1f7b82 */ /* 0x000e640000000800 */
[----:B-1----:R-:W-:-:S13]  /*2140*/  ISETP.GE.U32.AND P1, PT, R31, 0x2, PT ;  /* 0x000000021f00780c */ /* 0x002fda0003f26070 */
[----:B------:R-:W-:Y:S05]  /*2150*/  @!P1 BRA `(.L_x_2496) ;  /* 0x0000000800709947 */ /* 0x000fea0003800000 */
[----:B------:R-:W-:Y:S05]  /*2160*/  @P3 BRA `(.L_x_2497) ;  /* 0x0000000000743947 */ /* 0x000fea0003800000 */
[----:B------:R-:W1:Y:S01]  /*2170*/  S2R R69, SR_CTAID.Y ;  /* 0x0000000000457919 */ /* 0x000e620000002600 */
[----:B------:R-:W2:Y:S01]  /*2180*/  LDC R71, c[0x0][0x10] ;  /* 0x00000400ff477b82 */ /* 0x000ea20000000800 */
[C---:B------:R-:W-:Y:S02]  /*2190*/  LOP3.LUT R26, R6.reuse, 0x1, RZ, 0xc0, !PT ;  /* 0x00000001061a7812 */ /* 0x040fe400078ec0ff */
[----:B------:R-:W-:-:S05]  /*21a0*/  LOP3.LUT P1, RZ, R6, 0x2, RZ, 0xc0, !PT ;  /* 0x0000000206ff7812 */ /* 0x000fca000782c0ff */
[----:B------:R-:W3:Y:S01]  /*21b0*/  LDC.64 R24, c[0x0][0x248] ;  /* 0x00009200ff187b82 */ /* 0x000ee20000000a00 */
[----:B--2---:R-:W-:Y:S02]  /*21c0*/  IMAD R26, R26, R71, RZ ;  /* 0x000000471a1a7224 */ /* 0x004fe400078e02ff */
[----:B-1----:R-:W-:-:S03]  /*21d0*/  IMAD R71, R71, UR7, R69 ;  /* 0x0000000747477c24 */ /* 0x002fc6000f8e0245 */
[C---:B------:R-:W-:Y:S01]  /*21e0*/  IADD3 R69, R26.reuse, R69, RZ ;  /* 0x000000451a457210 */ /* 0x040fe20007ffe0ff */
[----:B------:R-:W-:-:S05]  /*21f0*/  IMAD R26, R26, R31, RZ ;  /* 0x0000001f1a1a7224 */ /* 0x000fca00078e02ff */
[----:B------:R-:W-:-:S05]  /*2200*/  SHF.L.U32 R27, R26, 0x1, RZ ;  /* 0x000000011a1b7819 */ /* 0x000fca00000006ff */
[----:B---3--:R-:W-:-:S04]  /*2210*/  IMAD.WIDE R24, R27, 0x4, R24 ;  /* 0x000000041b187825 */ /* 0x008fc800078e0218 */
[----:B------:R-:W-:Y:S02]  /*2220*/  IMAD.WIDE.U32 R26, R71, 0x8, R24 ;  /* 0x00000008471a7825 */ /* 0x000fe400078e0018 */
[----:B------:R-:W1:Y:S01]  /*2230*/  LDC.64 R24, c[0x0][0x240] ;  /* 0x00009000ff187b82 */ /* 0x000e620000000a00 */
[----:B------:R-:W-:Y:S02]  /*2240*/  SEL R71, R31, RZ, !P1 ;  /* 0x000000ff1f477207 */ /* 0x000fe40004800000 */
[----:B------:R2:W-:Y:S01]  /*2250*/  STG.E.64 desc[UR8][R26.64], R28 ;  /* 0x0000001c1a007986 */ /* 0x0005e2000c101b08 */
[----:B-1----:R-:W-:Y:S01]  /*2260*/  IMAD.WIDE.U32 R24, R69, 0x4, R24 ;  /* 0x0000000445187825 */ /* 0x002fe200078e0018 */
[----:B------:R-:W-:-:S04]  /*2270*/  MOV R69, 0xffffffff ;  /* 0xffffffff00457802 */ /* 0x000fc80000000f00 */
[----:B------:R-:W-:Y:S02]  /*2280*/  SEL R69, R69, 0x1, P1 ;  /* 0x0000000145457807 */ /* 0x000fe40000800000 */
[----:B------:R-:W-:Y:S01]  /*2290*/  ISETP.NE.AND P1, PT, R71, -0x1, PT ;  /* 0xffffffff4700780c */ /* 0x000fe20003f25270 */
[----:B------:R-:W-:Y:S06]  /*22a0*/  MEMBAR.ALL.GPU ;  /* 0x0000000000007992 */ /* 0x000fec000000a000 */
[----:B------:R-:W-:-:S00]  /*22b0*/  ERRBAR ;  /* 0x00000000000079ab */ /* 0x000fc00000000000 */
[----:B------:R-:W-:Y:S06]  /*22c0*/  CGAERRBAR ;  /* 0x00000000000075ab */ /* 0x000fec0000000000 */
[----:B------:R2:W-:Y:S01]  /*22d0*/  REDG.E.ADD.S32.STRONG.GPU desc[UR8][R24.64], R69 ;  /* 0x000000451800798e */ /* 0x0005e2000c10e388 */
[----:B------:R-:W-:Y:S05]  /*22e0*/  @!P1 BRA `(.L_x_2497) ;  /* 0x0000000000149947 */ /* 0x000fea0003800000 */
.L_x_2498:
[----:B--2---:R-:W2:Y:S04]  /*22f0*/  LDG.E.STRONG.GPU R26, desc[UR8][R24.64] ;  /* 0x00000008181a7981 */ /* 0x004ea8000c1ef900 */
[----:B--2---:R-:W-:Y:S01]  /*2300*/  CCTL.IVALL ;  /* 0x00000000ff00798f */ /* 0x004fe20002000000 */
[----:B------:R-:W-:Y:S05]  /*2310*/  YIELD ;  /* 0x0000000000007946 */ /* 0x000fea0003800000 */
[----:B------:R-:W-:-:S13]  /*2320*/  ISETP.NE.AND P1, PT, R26, R71, PT ;  /* 0x000000471a00720c */ /* 0x000fda0003f25270 */
[----:B------:R-:W-:Y:S05]  /*2330*/  @P1 BRA `(.L_x_2498) ;  /* 0xfffffffc00ec1947 */ /* 0x000fea000383ffff */
.L_x_2497:
        /* <DEDUP_REMOVED lines=10> */
[----:B------:R-:W-:-:S07]  /*23e0*/  IADD3 R68, -R68, R31, RZ ;  /* 0x0000001f44447210 */ /* 0x000fce0007ffe1ff */
.L_x_2500:
[----:B------:R-:W-:-:S13]  /*23f0*/  ISETP.EQ.OR P1, PT, R30, UR7, P3 ;  /* 0x000000071e007c0c */ /* 0x000fda0009f22670 */
[----:B------:R-:W1:Y:S01]  /*2400*/  @!P1 S2R R24, SR_CTAID.Y ;  /* 0x0000000000189919 */ /* 0x000e620000002600 */
[----:B------:R-:W2:Y:S01]  /*2410*/  @!P1 LDC R69, c[0x0][0x10] ;  /* 0x00000400ff459b82 */ /* 0x000ea20000000800 */
[----:B------:R-:W-:-:S05]  /*2420*/  @!P1 LOP3.LUT R26, R6, 0x1, RZ, 0xc0, !PT ;  /* 0x00000001061a9812 */ /* 0x000fca00078ec0ff */
[----:B--2---:R-:W-:-:S04]  /*2430*/  @!P1 IMAD R26, R26, R69, RZ ;  /* 0x000000451a1a9224 */ /* 0x004fc800078e02ff */
[----:B------:R-:W-:Y:S02]  /*2440*/  @!P1 IMAD R26, R26, R31, RZ ;  /* 0x0000001f1a1a9224 */ /* 0x000fe400078e02ff */
[----:B-1----:R-:W-:Y:S02]  /*2450*/  @!P1 IMAD R69, R69, R30, R24 ;  /* 0x0000001e45459224 */ /* 0x002fe400078e0218 */
[----:B------:R-:W1:Y:S01]  /*2460*/  @!P1 LDC.64 R24, c[0x0][0x248] ;  /* 0x00009200ff189b82 */ /* 0x000e620000000a00 */
[----:B------:R-:W-:-:S05]  /*2470*/  @!P1 SHF.L.U32 R27, R26, 0x1, RZ ;  /* 0x000000011a1b9819 */ /* 0x000fca00000006ff */
[----:B-1----:R-:W-:-:S04]  /*2480*/  @!P1 IMAD.WIDE R24, R27, 0x4, R24 ;  /* 0x000000041b189825 */ /* 0x002fc800078e0218 */
[----:B------:R-:W-:-:S05]  /*2490*/  @!P1 IMAD.WIDE.U32 R26, R69, 0x8, R24 ;  /* 0x00000008451a9825 */ /* 0x000fca00078e0018 */
[----:B------:R-:W0:Y:S02]  /*24a0*/  @!P1 LDG.E.64 R24, desc[UR8][R26.64] ;  /* 0x000000081a189981 */ /* 0x000e24000c1e1b00 */
[----:B0-----:R-:W-:Y:S01]  /*24b0*/  @!P1 FADD.FTZ R28, R28, R24 ;  /* 0x000000181c1c9221 */ /* 0x001fe20000010000 */
[----:B------:R-:W-:Y:S01]  /*24c0*/  IADD3 R24, R30, 0x1, RZ ;  /* 0x000000011e187810 */ /* 0x000fe20007ffe0ff */
[----:B------:R-:W-:-:S03]  /*24d0*/  @!P1 FADD.FTZ R29, R29, R25 ;  /* 0x000000191d1d9221 */ /* 0x000fc60000010000 */
[----:B------:R-:W-:-:S13]  /*24e0*/  ISETP.EQ.OR P2, PT, R24, UR7, P3 ;  /* 0x0000000718007c0c */ /* 0x000fda0009f42670 */
[----:B------:R-:W0:Y:S01]  /*24f0*/  @!P2 S2R R25, SR_CTAID.Y ;  /* 0x000000000019a919 */ /* 0x000e220000002600 */
[----:B------:R-:W1:Y:S01]  /*2500*/  @!P2 LDC R69, c[0x0][0x10] ;  /* 0x00000400ff45ab82 */ /* 0x000e620000000800 */
[----:B------:R-:W-:-:S05]  /*2510*/  @!P2 LOP3.LUT R70, R6, 0x1, RZ, 0xc0, !PT ;  /* 0x000000010646a812 */ /* 0x000fca00078ec0ff */
[----:B-1----:R-:W-:-:S04]  /*2520*/  @!P2 IMAD R70, R70, R69, RZ ;  /* 0x000000454646a224 */ /* 0x002fc800078e02ff */
[----:B------:R-:W-:Y:S02]  /*2530*/  @!P2 IMAD R70, R70, R31, RZ ;  /* 0x0000001f4646a224 */ /* 0x000fe400078e02ff */
[----:B0-----:R-:W-:Y:S02]  /*2540*/  @!P2 IMAD R69, R24, R69, R25 ;  /* 0x000000451845a224 */ /* 0x001fe400078e0219 */
[----:B------:R-:W0:Y:S01]  /*2550*/  @!P2 LDC.64 R24, c[0x0][0x248] ;  /* 0x00009200ff18ab82 */ /* 0x000e220000000a00 */
[----:B------:R-:W-:-:S05]  /*2560*/  @!P2 SHF.L.U32 R27, R70, 0x1, RZ ;  /* 0x00000001461ba819 */ /* 0x000fca00000006ff */
[----:B0-----:R-:W-:-:S04]  /*2570*/  @!P2 IMAD.WIDE R24, R27, 0x4, R24 ;  /* 0x000000041b18a825 */ /* 0x001fc800078e0218 */
[----:B------:R-:W-:-:S05]  /*2580*/  @!P2 IMAD.WIDE.U32 R26, R69, 0x8, R24 ;  /* 0x00000008451aa825 */ /* 0x000fca00078e0018 */
[----:B------:R-:W2:Y:S02]  /*2590*/  @!P2 LDG.E.64 R24, desc[UR8][R26.64] ;  /* 0x000000081a18a981 */ /* 0x000ea4000c1e1b00 */
[----:B--2---:R-:W-:Y:S01]  /*25a0*/  @!P2 FADD.FTZ R28, R28, R24 ;  /* 0x000000181c1ca221 */ /* 0x004fe20000010000 */
        /* <DEDUP_REMOVED lines=27> */
[----:B------:R-:W-:-:S06]  /*2760*/  @!P2 IMAD.WIDE.U32 R24, R69, 0x8, R24 ;  /* 0x000000084518a825 */ /* 0x000fcc00078e0018 */
[----:B------:R-:W2:Y:S01]  /*2770*/  @!P2 LDG.E.64 R24, desc[UR8][R24.64] ;  /* 0x000000081818a981 */ /* 0x000ea2000c1e1b00 */
[----:B------:R-:W-:Y:S02]  /*2780*/  IADD3 R68, R68, -0x4, RZ ;  /* 0xfffffffc44447810 */ /* 0x000fe40007ffe0ff */
[----:B------:R-:W-:Y:S02]  /*2790*/  IADD3 R30, R30, 0x4, RZ ;  /* 0x000000041e1e7810 */ /* 0x000fe40007ffe0ff */
[----:B------:R-:W-:Y:S01]  /*27a0*/  ISETP.NE.AND P1, PT, R68, RZ, PT ;  /* 0x000000ff4400720c */ /* 0x000fe20003f25270 */
[----:B--2---:R-:W-:Y:S01]  /*27b0*/  @!P2 FADD.FTZ R28, R28, R24 ;  /* 0x000000181c1ca221 */ /* 0x004fe20000010000 */
[----:B------:R-:W-:-:S11]  /*27c0*/  @!P2 FADD.FTZ R29, R29, R25 ;  /* 0x000000191d1da221 */ /* 0x000fd60000010000 */
[----:B------:R-:W-:Y:S05]  /*27d0*/  @P1 BRA `(.L_x_2500) ;  /* 0xfffffffc00041947 */ /* 0x000fea000383ffff */
.L_x_2499:
[----:B------:R-:W-:-:S13]  /*27e0*/  LOP3.LUT P1, R69, R31, 0x3, RZ, 0xc0, !PT ;  /* 0x000000031f457812 */ /* 0x000fda000782c0ff */
[----:B------:R-:W-:Y:S05]  /*27f0*/  @!P1 BRA `(.L_x_2496) ;  /* 0x0000000000c89947 */ /* 0x000fea0003800000 */
[----:B------:R-:W-:Y:S01]  /*2800*/  ISETP.EQ.OR P1, PT, R30, UR7, P3 ;  /* 0x000000071e007c0c */ /* 0x000fe20009f22670 */
[----:B------:R-:W-:Y:S01]  /*2810*/  BSSY B0, `(.L_x_2501) ;  /* 0x0000010000007945 */ /* 0x000fe20003800000 */
[----:B------:R-:W-:-:S11]  /*2820*/  ISETP.NE.AND P2, PT, R69, 0x1, PT ;  /* 0x000000014500780c */ /* 0x000fd60003f45270 */
[----:B------:R-:W-:Y:S05]  /*2830*/  @P1 BRA `(.L_x_2502) ;  /* 0x0000000000341947 */ /* 0x000fea0003800000 */
[----:B------:R-:W1:Y:S01]  /*2840*/  LDC.64 R24, c[0x0][0x248] ;  /* 0x00009200ff187b82 */ /* 0x000e620000000a00 */
[----:B------:R-:W-:Y:S01]  /*2850*/  LOP3.LUT R26, R6, 0x1, RZ, 0xc0, !PT ;  /* 0x00000001061a7812 */ /* 0x000fe200078ec0ff */
[----:B------:R-:W-:-:S04]  /*2860*/  ULDC UR5, c[0x0][0x10] ;  /* 0x0000040000057ab9 */ /* 0x000fc80000000800 */
[----:B------:R-:W-:-:S04]  /*2870*/  IMAD R26, R26, UR5, RZ ;  /* 0x000000051a1a7c24 */ /* 0x000fc8000f8e02ff */
[----:B------:R-:W-:-:S05]  /*2880*/  IMAD R26, R26, R31, RZ ;  /* 0x0000001f1a1a7224 */ /* 0x000fca00078e02ff */
[----:B------:R-:W-:-:S05]  /*2890*/  SHF.L.U32 R27, R26, 0x1, RZ ;  /* 0x000000011a1b7819 */ /* 0x000fca00000006ff */
[----:B-1----:R-:W-:Y:S02]  /*28a0*/  IMAD.WIDE R24, R27, 0x4, R24 ;  /* 0x000000041b187825 */ /* 0x002fe400078e0218 */
[----:B------:R-:W1:Y:S02]  /*28b0*/  S2R R27, SR_CTAID.Y ;  /* 0x00000000001b7919 */ /* 0x000e640000002600 */
[----:B-1----:R-:W-:-:S04]  /*28c0*/  IMAD R27, R30, UR5, R27 ;  /* 0x000000051e1b7c24 */ /* 0x002fc8000f8e021b */
[----:B------:R-:W-:-:S06]  /*28d0*/  IMAD.WIDE.U32 R24, R27, 0x8, R24 ;  /* 0x000000081b187825 */ /* 0x000fcc00078e0018 */
[----:B------:R-:W0:Y:S02]  /*28e0*/  LDG.E.64 R24, desc[UR8][R24.64] ;  /* 0x0000000818187981 */ /* 0x000e24000c1e1b00 */
[----:B0-----:R-:W-:Y:S01]  /*28f0*/  FADD.FTZ R28, R28, R24 ;  /* 0x000000181c1c7221 */ /* 0x001fe20000010000 */
[----:B------:R-:W-:-:S07]  /*2900*/  FADD.FTZ R29, R29, R25 ;  /* 0x000000191d1d7221 */ /* 0x000fce0000010000 */
.L_x_2502:
[----:B------:R-:W-:Y:S05]  /*2910*/  BSYNC B0 ;  /* 0x0000000000007941 */ /* 0x000fea0003800000 */
.L_x_2501:
[----:B------:R-:W-:Y:S05]  /*2920*/  @!P2 BRA `(.L_x_2496) ;  /* 0x00000000007ca947 */ /* 0x000fea0003800000 */
[C---:B------:R-:W-:Y:S02]  /*2930*/  IADD3 R26, R30.reuse, 0x1, RZ ;  /* 0x000000011e1a7810 */ /* 0x040fe40007ffe0ff */
[----:B------:R-:W-:Y:S02]  /*2940*/  IADD3 R68, R30, 0x2, RZ ;  /* 0x000000021e447810 */ /* 0x000fe40007ffe0ff */
[----:B------:R-:W-:Y:S02]  /*2950*/  ISETP.EQ.OR P2, PT, R26, UR7, P3 ;  /* 0x000000071a007c0c */ /* 0x000fe40009f42670 */
[----:B------:R-:W-:-:S04]  /*2960*/  ISETP.EQ.OR P1, PT, R68, UR7, P3 ;  /* 0x0000000744007c0c */ /* 0x000fc80009f22670 */
[----:B------:R-:W-:-:S07]  /*2970*/  ISETP.EQ.OR P1, PT, R69, 0x2, P1 ;  /* 0x000000024500780c */ /* 0x000fce0000f22670 */
[----:B------:R-:W1:Y:S01]  /*2980*/  @!P2 S2R R25, SR_CTAID.Y ;  /* 0x000000000019a919 */ /* 0x000e620000002600 */
[----:B------:R-:W2:Y:S01]  /*2990*/  @!P2 LDC R69, c[0x0][0x10] ;  /* 0x00000400ff45ab82 */ /* 0x000ea20000000800 */
[----:B------:R-:W-:-:S04]  /*29a0*/  @!P2 LOP3.LUT R24, R6, 0x1, RZ, 0xc0, !PT ;  /* 0x000000010618a812 */ /* 0x000fc800078ec0ff */
[----:B------:R-:W-:-:S03]  /*29b0*/  @!P1 LOP3.LUT R30, R6, 0x1, RZ, 0xc0, !PT ;  /* 0x00000001061e9812 */ /* 0x000fc600078ec0ff */
[----:B------:R-:W3:Y:S01]  /*29c0*/  @!P1 LDC R71, c[0x0][0x10] ;  /* 0x00000400ff479b82 */ /* 0x000ee20000000800 */
[-C--:B--2---:R-:W-:Y:S02]  /*29d0*/  @!P2 IMAD R24, R24, R69.reuse, RZ ;  /* 0x000000451818a224 */ /* 0x084fe400078e02ff */
[----:B-1----:R-:W-:Y:S02]  /*29e0*/  @!P2 IMAD R69, R26, R69, R25 ;  /* 0x000000451a45a224 */ /* 0x002fe400078e0219 */
[----:B------:R-:W-:Y:S02]  /*29f0*/  @!P2 IMAD R26, R24, R31, RZ ;  /* 0x0000001f181aa224 */ /* 0x000fe400078e02ff */
[----:B------:R-:W1:Y:S01]  /*2a00*/  @!P1 S2R R24, SR_CTAID.Y ;  /* 0x0000000000189919 */ /* 0x000e620000002600 */
[----:B---3--:R-:W-:Y:S02]  /*2a10*/  @!P1 IMAD R30, R30, R71, RZ ;  /* 0x000000471e1e9224 */ /* 0x008fe400078e02ff */
[----:B------:R-:W-:-:S02]  /*2a20*/  @!P2 SHF.L.U32 R27, R26, 0x1, RZ ;  /* 0x000000011a1ba819 */ /* 0x000fc400000006ff */
[----:B------:R-:W-:Y:S02]  /*2a30*/  @!P1 IMAD R30, R30, R31, RZ ;  /* 0x0000001f1e1e9224 */ /* 0x000fe400078e02ff */
[----:B-1----:R-:W-:Y:S02]  /*2a40*/  @!P1 IMAD R71, R68, R71, R24 ;  /* 0x0000004744479224 */ /* 0x002fe400078e0218 */
[----:B------:R-:W1:Y:S01]  /*2a50*/  @!P2 LDC.64 R24, c[0x0][0x248] ;  /* 0x00009200ff18ab82 */ /* 0x000e620000000a00 */
[----:B------:R-:W-:Y:S01]  /*2a60*/  @!P1 SHF.L.U32 R31, R30, 0x1, RZ ;  /* 0x000000011e1f9819 */ /* 0x000fe200000006ff */
[----:B-1----:R-:W-:-:S06]  /*2a70*/  @!P2 IMAD.WIDE R24, R27, 0x4, R24 ;  /* 0x000000041b18a825 */ /* 0x002fcc00078e0218 */
[----:B------:R-:W1:Y:S01]  /*2a80*/  @!P1 LDC.64 R26, c[0x0][0x248] ;  /* 0x00009200ff1a9b82 */ /* 0x000e620000000a00 */
[----:B------:R-:W-:-:S06]  /*2a90*/  @!P2 IMAD.WIDE.U32 R24, R69, 0x8, R24 ;  /* 0x000000084518a825 */ /* 0x000fcc00078e0018 */
[----:B------:R-:W0:Y:S01]  /*2aa0*/  @!P2 LDG.E.64 R24, desc[UR8][R24.64] ;  /* 0x000000081818a981 */ /* 0x000e22000c1e1b00 */
[----:B-1----:R-:W-:-:S04]  /*2ab0*/  @!P1 IMAD.WIDE R26, R31, 0x4, R26 ;  /* 0x000000041f1a9825 */ /* 0x002fc800078e021a */
[----:B------:R-:W-:-:S06]  /*2ac0*/  @!P1 IMAD.WIDE.U32 R26, R71, 0x8, R26 ;  /* 0x00000008471a9825 */ /* 0x000fcc00078e001a */
[----:B------:R-:W2:Y:S01]  /*2ad0*/  @!P1 LDG.E.64 R26, desc[UR8][R26.64] ;  /* 0x000000081a1a9981 */ /* 0x000ea2000c1e1b00 */
[----:B0-----:R-:W-:Y:S01]  /*2ae0*/  @!P2 FADD.FTZ R28, R28, R24 ;  /* 0x000000181c1ca221 */ /* 0x001fe20000010000 */
[----:B------:R-:W-:-:S03]  /*2af0*/  @!P2 FADD.FTZ R29, R29, R25 ;  /* 0x000000191d1da221 */ /* 0x000fc60000010000 */
[----:B--2---:R-:W-:Y:S01]  /*2b00*/  @!P1 FADD.FTZ R28, R28, R26 ;  /* 0x0000001a1c1c9221 */ /* 0x004fe20000010000 */
[----:B------:R-:W-:-:S07]  /*2b10*/  @!P1 FADD.FTZ R29, R29, R27 ;  /* 0x0000001b1d1d9221 */ /* 0x000fce0000010000 */
.L_x_2496:
[----:B------:R-:W-:Y:S01]  /*2b20*/  ULDC.64 UR12, c[0x0][0x218] ;  /* 0x00008600000c7ab9 */ /* 0x000fe20000000a00 */
[----:B------:R-:W-:Y:S01]  /*2b30*/  LOP3.LUT P1, RZ, R0, UR7, RZ, 0xfc, !PT ;  /* 0x0000000700ff7c12 */ /* 0x000fe2000f82fcff */
[----:B------:R-:W1:Y:S01]  /*2b40*/  S2UR UR6, SR_CgaCtaId ;  /* 0x00000000000679c3 */ /* 0x000e620000008800 */
[----:B------:R-:W-:Y:S01]  /*2b50*/  ISETP.EQ.U32.AND P2, PT, RZ, UR12, PT ;  /* 0x0000000cff007c0c */ /* 0x000fe2000bf42070 */
[----:B------:R-:W-:Y:S01]  /*2b60*/  UMOV UR5, 0x400 ;  /* 0x0000040000057882 */ /* 0x000fe20000000000 */
[----:B------:R-:W-:Y:S01]  /*2b70*/  ULDC UR11, c[0x0][0x2a4] ;  /* 0x0000a900000b7ab9 */ /* 0x000fe20000000800 */
[----:B------:R-:W-:Y:S02]  /*2b80*/  IADD3 R71, R7, R32, RZ ;  /* 0x0000002007477210 */ /* 0x000fe40007ffe0ff */
[----:B------:R-:W-:Y:S02]  /*2b90*/  ISETP.EQ.OR.EX P1, PT, RZ, UR13, P1, P2 ;  /* 0x0000000dff007c0c */ /* 0x000fe40008f22720 */
[----:B------:R-:W3:Y:S08]  /*2ba0*/  LDC.64 R30, c[0x0][0x228] ;  /* 0x00008a00ff1e7b82 */ /* 0x000ef00000000a00 */
[----:B--2---:R-:W2:Y:S03]  /*2bb0*/  LDC.64 R26, c[0x0][0x230] ;  /* 0x00008c00ff1a7b82 */ /* 0x004ea60000000a00 */
[----:B------:R-:W-:Y:S01]  /*2bc0*/  @!P1 FMUL.FTZ R25, R29, UR11 ;  /* 0x0000000b1d199c20 */ /* 0x000fe20008410000 */
[----:B------:R-:W-:-:S04]  /*2bd0*/  @!P1 FMUL.FTZ R24, R28, UR11 ;  /* 0x0000000b1c189c20 */ /* 0x000fc80008410000 */
[----:B------:R-:W4:Y:S01]  /*2be0*/  @!P1 LDC.64 R68, c[0x0][0x218] ;  /* 0x00008600ff449b82 */ /* 0x000f220000000a00 */
[----:B-1----:R-:W-:Y:S01]  /*2bf0*/  ULEA UR5, UR6, UR5, 0x18 ;  /* 0x0000000506057291 */ /* 0x002fe2000f8ec03f */
[----:B---3--:R-:W-:-:S08]  /*2c00*/  IMAD.WIDE R72, R71, 0x4, R30 ;  /* 0x0000000447487825 */ /* 0x008fd000078e021e */
[----:B------:R-:W-:Y:S01]  /*2c10*/  @!P3 STS.64 [UR5+0xc0], R28 ;  /* 0x0000c01cff00b988 */ /* 0x000fe20008000a05 */
[----:B--2---:R-:W-:-:S04]  /*2c20*/  IMAD.WIDE R70, R71, 0x4, R26 ;  /* 0x0000000447467825 */ /* 0x004fc800078e021a */
[----:B----4-:R-:W-:-:S05]  /*2c30*/  @!P1 IMAD.WIDE R68, R4, 0x8, R68 ;  /* 0x0000000804449825 */ /* 0x010fca00078e0244 */
[----:B------:R1:W-:Y:S01]  /*2c40*/  @!P1 STG.E.64 desc[UR8][R68.64], R24 ;  /* 0x0000001844009986 */ /* 0x0003e2000c101b08 */
[----:B------:R-:W-:Y:S06]  /*2c50*/  BAR.SYNC.DEFER_BLOCKING 0x0 ;  /* 0x0000000000007b1d */ /* 0x000fec0000010000 */
[----:B------:R-:W2:Y:S04]  /*2c60*/  LDG.E.64 R26, desc[UR8][R72.64] ;  /* 0x00000008481a7981 */ /* 0x000ea8000c1e1b00 */
[----:B-1----:R-:W2:Y:S01]  /*2c70*/  LDG.E.64 R24, desc[UR8][R70.64] ;  /* 0x0000000846187981 */ /* 0x002ea2000c1e1b00 */
[----:B------:R-:W-:-:S02]  /*2c80*/  MOV R68, 0x3f800000 ;  /* 0x3f80000000447802 */ /* 0x000fc40000000f00 */
[----:B------:R-:W-:Y:S01]  /*2c90*/  ISETP.NE.AND P5, PT, RZ, UR10, PT ;  /* 0x0000000aff007c0c */ /* 0x000fe2000bfa5270 */
[----:B------:R-:W1:Y:S02]  /*2ca0*/  LDS.64 R30, [UR5+0xc0] ;  /* 0x0000c005ff1e7984 */ /* 0x000e640008000a00 */
[----:B-1----:R-:W-:-:S04]  /*2cb0*/  FMUL.FTZ R32, R30, UR11 ;  /* 0x0000000b1e207c20 */ /* 0x002fc80008410000 */
[----:B------:R-:W-:-:S04]  /*2cc0*/  FMUL.FTZ R30, R32, R32 ;  /* 0x00000020201e7220 */ /* 0x000fc80000410000 */
[----:B------:R-:W-:Y:S01]  /*2cd0*/  FFMA.FTZ R30, R31, UR11, -R30 ;  /* 0x0000000b1f1e7c23 */ /* 0x000fe2000801081e */
[----:B------:R-:W-:-:S04]  /*2ce0*/  HADD2.F32 R31, -RZ, R42.H1_H1 ;  /* 0x3000002aff1f7230 */ /* 0x000fc80000004100 */
[----:B------:R-:W-:Y:S01]  /*2cf0*/  FSETP.GTU.FTZ.AND P1, PT, R30, RZ, PT ;  /* 0x000000ff1e00720b */ /* 0x000fe20003f3c000 */
[----:B------:R-:W-:-:S12]  /*2d00*/  FADD.FTZ R31, R31, -R32 ;  /* 0x800000201f1f7221 */ /* 0x000fd80000010000 */
[----:B0-----:R-:W0:Y:S02]  /*2d10*/  @P1 LDC R29, c[0x0][0x238] ;  /* 0x00008e00ff1d1b82 */ /* 0x001e240000000800 */
[----:B0-----:R-:W-:Y:S01]  /*2d20*/  @P1 FADD.FTZ R30, R30, R29 ;  /* 0x0000001d1e1e1221 */ /* 0x001fe20000010000 */
[----:B------:R-:W-:-:S03]  /*2d30*/  HADD2.F32 R29, -RZ, R42.H0_H0 ;  /* 0x2000002aff1d7230 */ /* 0x000fc60000004100 */
[----:B------:R-:W0:Y:S02]  /*2d40*/  @P1 MUFU.RSQ R68, R30 ;  /* 0x0000001e00441308 */ /* 0x000e240000001400 */
[----:B------:R-:W-:-:S04]  /*2d50*/  FADD.FTZ R29, R29, -R32 ;  /* 0x800000201d1d7221 */ /* 0x000fc80000010000 */
[-C--:B0-----:R-:W-:Y:S01]  /*2d60*/  FMUL.FTZ R29, R29, R68.reuse ;  /* 0x000000441d1d7220 */ /* 0x081fe20000410000 */
[----:B------:R-:W-:-:S03]  /*2d70*/  FMUL.FTZ R28, R31, R68 ;  /* 0x000000441f1c7220 */ /* 0x000fc60000410000 */
[----:B--2---:R-:W-:Y:S01]  /*2d80*/  FFMA.FTZ R29, R26, R29, R24 ;  /* 0x0000001d1a1d7223 */ /* 0x004fe20000010018 */
[----:B------:R-:W-:Y:S01]  /*2d90*/  FFMA.FTZ R28, R27, R28, R25 ;  /* 0x0000001c1b1c7223 */ /* 0x000fe20000010019 */
[----:B------:R-:W-:Y:S06]  /*2da0*/  @!P5 BRA `(.L_x_2503) ;  /* 0x000000000028d947 */ /* 0x000fec0003800000 */
[----:B------:R-:W-:-:S06]  /*2db0*/  FMUL.FTZ R30, R29, -1.4426950216293334961 ;  /* 0xbfb8aa3b1d1e7820 */ /* 0x000fcc0000410000 */
[----:B------:R-:W0:Y:S02]  /*2dc0*/  MUFU.EX2 R30, R30 ;  /* 0x0000001e001e7308 */ /* 0x000e240000000800 */
[----:B0-----:R-:W-:-:S06]  /*2dd0*/  FADD.FTZ R31, R30, 1 ;  /* 0x3f8000001e1f7421 */ /* 0x001fcc0000010000 */
[----:B------:R-:W0:Y:S02]  /*2de0*/  MUFU.RCP R42, R31 ;  /* 0x0000001f002a7308 */ /* 0x000e240000001000 */
[----:B0-----:R-:W-:Y:S01]  /*2df0*/  FMUL.FTZ R29, R29, R42 ;  /* 0x0000002a1d1d7220 */ /* 0x001fe20000410000 */
[----:B------:R-:W-:-:S06]  /*2e00*/  FMUL.FTZ R42, R28, -1.4426950216293334961 ;  /* 0xbfb8aa3b1c2a7820 */ /* 0x000fcc0000410000 */
[----:B------:R-:W0:Y:S02]  /*2e10*/  MUFU.EX2 R42, R42 ;  /* 0x0000002a002a7308 */ /* 0x000e240000000800 */
[----:B0-----:R-:W-:-:S06]  /*2e20*/  FADD.FTZ R69, R42, 1 ;  /* 0x3f8000002a457421 */ /* 0x001fcc0000010000 */
[----:B------:R-:W0:Y:S02]  /*2e30*/  MUFU.RCP R69, R69 ;  /* 0x0000004500457308 */ /* 0x000e240000001000 */
[----:B0-----:R-:W-:-:S07]  /*2e40*/  FMUL.FTZ R28, R28, R69 ;  /* 0x000000451c1c7220 */ /* 0x001fce0000410000 */
.L_x_2503:
[----:B------:R-:W-:Y:S04]  /*2e50*/  BSSY B0, `(.L_x_2504) ;  /* 0x000000e000007945 */ /* 0x000fe80003800000 */
[----:B------:R-:W-:Y:S05]  /*2e60*/  @!P0 BRA `(.L_x_2505) ;  /* 0x0000000000308947 */ /* 0x000fea0003800000 */
[----:B------:R-:W-:Y:S01]  /*2e70*/  F2FP.F16.F32.PACK_AB R69, R28, R29 ;  /* 0x0000001d1c45723e */ /* 0x000fe200000000ff */
[----:B------:R-:W-:Y:S01]  /*2e80*/  ULDC.64 UR12, c[0x0][0x270] ;  /* 0x00009c00000c7ab9 */ /* 0x000fe20000000a00 */
[----:B------:R-:W-:Y:S01]  /*2e90*/  MOV R28, R64 ;  /* 0x00000040001c7202 */ /* 0x000fe20000000f00 */
[----:B------:R-:W-:Y:S01]  /*2ea0*/  IMAD R31, R5, UR12, RZ ;  /* 0x0000000c051f7c24 */ /* 0x000fe2000f8e02ff */
[----:B------:R-:W-:-:S03]  /*2eb0*/  MOV R29, R67 ;  /* 0x00000043001d7202 */ /* 0x000fc60000000f00 */
[C---:B------:R-:W-:Y:S02]  /*2ec0*/  IMAD R31, R2.reuse, UR13, R31 ;  /* 0x0000000d021f7c24 */ /* 0x040fe4000f8e021f */
[----:B------:R-:W-:Y:S01]  /*2ed0*/  IMAD.WIDE.U32 R28, R2, UR12, R28 ;  /* 0x0000000c021c7c25 */ /* 0x000fe2000f8e001c */
[----:B------:R-:W-:-:S04]  /*2ee0*/  ULDC.64 UR12, c[0x0][0x210] ;  /* 0x00008400000c7ab9 */ /* 0x000fc80000000a00 */
[----:B------:R-:W-:Y:S02]  /*2ef0*/  IADD3 R31, R29, R31, RZ ;  /* 0x0000001f1d1f7210 */ /* 0x000fe40007ffe0ff */
[----:B------:R-:W-:-:S04]  /*2f00*/  LEA R30, P1, R28, UR12, 0x1 ;  /* 0x0000000c1c1e7c11 */ /* 0x000fc8000f8208ff */
[----:B------:R-:W-:-:S05]  /*2f10*/  LEA.HI.X R31, R28, UR13, R31, 0x1, P1 ;  /* 0x0000000d1c1f7c11 */ /* 0x000fca00088f0c1f */
[----:B------:R0:W-:Y:S04]  /*2f20*/  STG.E desc[UR8][R30.64], R69 ;  /* 0x000000451e007986 */ /* 0x0001e8000c101908 */
.L_x_2505:
[----:B------:R-:W-:Y:S05]  /*2f30*/  BSYNC B0 ;  /* 0x0000000000007941 */ /* 0x000fea0003800000 */
.L_x_2504:
[--C-:B------:R-:W-:Y:S01]  /*2f40*/  HADD2.F32 R29, -RZ, R34.reuse.H0_H0 ;  /* 0x20000022ff1d7230 */ /* 0x100fe20000004100 */
[----:B------:R-:W-:Y:S01]  /*2f50*/  ULDC.64 UR12, c[0x0][0x278] ;  /* 0x00009e00000c7ab9 */ /* 0x000fe20000000a00 */
[----:B0-----:R-:W-:Y:S01]  /*2f60*/  HADD2.F32 R31, -RZ, R34.H1_H1 ;  /* 0x30000022ff1f7230 */ /* 0x001fe20000004100 */
[----:B------:R-:W-:Y:S02]  /*2f70*/  ISETP.GE.U32.AND P1, PT, R9, UR12, PT ;  /* 0x0000000c09007c0c */ /* 0x000fe4000bf26070 */
[--C-:B------:R-:W-:Y:S02]  /*2f80*/  FADD.FTZ R29, R29, -R32.reuse ;  /* 0x800000201d1d7221 */ /* 0x100fe40000010000 */
[----:B------:R-:W-:Y:S01]  /*2f90*/  FADD.FTZ R31, R31, -R32 ;  /* 0x800000201f1f7221 */ /* 0x000fe20000010000 */
[----:B------:R-:W-:Y:S01]  /*2fa0*/  ISETP.GE.AND.EX P1, PT, R33, UR13, PT, P1 ;  /* 0x0000000d21007c0c */ /* 0x000fe2000bf26310 */
[-C--:B------:R-:W-:Y:S02]  /*2fb0*/  FMUL.FTZ R29, R29, R68.reuse ;  /* 0x000000441d1d7220 */ /* 0x080fe40000410000 */
[----:B------:R-:W-:Y:S01]  /*2fc0*/  FMUL.FTZ R28, R31, R68 ;  /* 0x000000441f1c7220 */ /* 0x000fe20000410000 */
[----:B------:R-:W-:Y:S01]  /*2fd0*/  ISETP.GT.U32.OR P1, PT, R0, 0x27f, P1 ;  /* 0x0000027f0000780c */ /* 0x000fe20000f24470 */
[----:B------:R-:W-:-:S02]  /*2fe0*/  FFMA.FTZ R34, R26, R29, R24 ;  /* 0x0000001d1a227223 */ /* 0x000fc40000010018 */
[----:B------:R-:W-:Y:S01]  /*2ff0*/  FFMA.FTZ R69, R27, R28, R25 ;  /* 0x0000001c1b457223 */ /* 0x000fe20000010019 */
[----:B------:R-:W-:Y:S09]  /*3000*/  @!P5 BRA `(.L_x_2506) ;  /* 0x000000000028d947 */ /* 0x000ff20003800000 */
        /* <DEDUP_REMOVED lines=10> */
.L_x_2506:
        /* <DEDUP_REMOVED lines=14> */
.L_x_2508:
[----:B------:R-:W-:Y:S05]  /*3190*/  BSYNC B0 ;  /* 0x0000000000007941 */ /* 0x000fea0003800000 */
.L_x_2507:
[--C-:B------:R-:W-:Y:S01]  /*31a0*/  HADD2.F32 R29, -RZ, R36.reuse.H0_H0 ;  /* 0x20000024ff1d7230 */ /* 0x100fe20000004100 */
[----:B------:R-:W-:Y:S01]  /*31b0*/  ISETP.GE.U32.AND P1, PT, R10, UR12, PT ;  /* 0x0000000c0a007c0c */ /* 0x000fe2000bf26070 */
[----:B0-----:R-:W-:-:S03]  /*31c0*/  HADD2.F32 R31, -RZ, R36.H1_H1 ;  /* 0x30000024ff1f7230 */ /* 0x001fc60000004100 */
[--C-:B------:R-:W-:Y:S01]  /*31d0*/  FADD.FTZ R29, R29, -R32.reuse ;  /* 0x800000201d1d7221 */ /* 0x100fe20000010000 */
[----:B------:R-:W-:Y:S01]  /*31e0*/  ISETP.GE.AND.EX P1, PT, R35, UR13, PT, P1 ;  /* 0x0000000d23007c0c */ /* 0x000fe2000bf26310 */
[----:B------:R-:W-:Y:S02]  /*31f0*/  FADD.FTZ R31, R31, -R32 ;  /* 0x800000201f1f7221 */ /* 0x000fe40000010000 */
[-C--:B------:R-:W-:Y:S01]  /*3200*/  FMUL.FTZ R29, R29, R68.reuse ;  /* 0x000000441d1d7220 */ /* 0x080fe20000410000 */
[----:B------:R-:W-:Y:S01]  /*3210*/  ISETP.GT.U32.OR P1, PT, R0, 0x27f, P1 ;  /* 0x0000027f0000780c */ /* 0x000fe20000f24470 */
[----:B------:R-:W-:Y:S02]  /*3220*/  FMUL.FTZ R28, R31, R68 ;  /* 0x000000441f1c7220 */ /* 0x000fe40000410000 */
[----:B------:R-:W-:Y:S02]  /*3230*/  FFMA.FTZ R33, R26, R29, R24 ;  /* 0x0000001d1a217223 */ /* 0x000fe40000010018 */
[----:B------:R-:W-:Y:S01]  /*3240*/  FFMA.FTZ R34, R27, R28, R25 ;  /* 0x0000001c1b227223 */ /* 0x000fe20000010019 */
[----:B------:R-:W-:Y:S07]  /*3250*/  @!P5 BRA `(.L_x_2509) ;  /* 0x000000000028d947 */ /* 0x000fee0003800000 */
        /* <DEDUP_REMOVED lines=10> */
.L_x_2509:
        /* <DEDUP_REMOVED lines=14> */
.L_x_2511:
[----:B------:R-:W-:Y:S05]  /*33e0*/  BSYNC B0 ;  /* 0x0000000000007941 */ /* 0x000fea0003800000 */
.L_x_2510:
[--C-:B------:R-:W-:Y:S01]  /*33f0*/  HADD2.F32 R29, -RZ, R38.reuse.H0_H0 ;  /* 0x20000026ff1d7230 */ /* 0x100fe20000004100 */
[----:B------:R-:W-:Y:S01]  /*3400*/  ISETP.GE.U32.AND P1, PT, R11, UR12, PT ;  /* 0x0000000c0b007c0c */ /* 0x000fe2000bf26070 */
[----:B0-----:R-:W-:Y:S01]  /*3410*/  HADD2.F32 R31, -RZ, R38.H1_H1 ;  /* 0x30000026ff1f7230 */ /* 0x001fe20000004100 */
[----:B------:R-:W-:Y:S01]  /*3420*/  ISETP.GE.U32.AND P2, PT, R12, UR12, PT ;  /* 0x0000000c0c007c0c */ /* 0x000fe2000bf46070 */
[----:B------:R-:W-:Y:S02]  /*3430*/  HADD2.F32 R69, -RZ, R40.H0_H0 ;  /* 0x20000028ff457230 */ /* 0x000fe40000004100 */
[--C-:B------:R-:W-:Y:S01]  /*3440*/  FADD.FTZ R29, R29, -R32.reuse ;  /* 0x800000201d1d7221 */ /* 0x100fe20000010000 */
[----:B------:R-:W-:Y:S01]  /*3450*/  ISETP.GE.AND.EX P1, PT, R37, UR13, PT, P1 ;  /* 0x0000000d25007c0c */ /* 0x000fe2000bf26310 */
[----:B------:R-:W-:Y:S02]  /*3460*/  FADD.FTZ R31, R31, -R32 ;  /* 0x800000201f1f7221 */ /* 0x000fe40000010000 */
[-C--:B------:R-:W-:Y:S01]  /*3470*/  FMUL.FTZ R29, R29, R68.reuse ;  /* 0x000000441d1d7220 */ /* 0x080fe20000410000 */
[----:B------:R-:W-:Y:S01]  /*3480*/  ISETP.GT.U32.OR P1, PT, R0, 0x27f, P1 ;  /* 0x0000027f0000780c */ /* 0x000fe20000f24470 */
[----:B------:R-:W-:-:S02]  /*3490*/  FMUL.FTZ R28, R31, R68 ;  /* 0x000000441f1c7220 */ /* 0x000fc40000410000 */
        /* <DEDUP_REMOVED lines=13> */
.L_x_2512:
        /* <DEDUP_REMOVED lines=14> */
.L_x_2514:
[----:B------:R-:W-:Y:S05]  /*3650*/  BSYNC B0 ;  /* 0x0000000000007941 */ /* 0x000fea0003800000 */
.L_x_2513:
[----:B0-----:R-:W-:Y:S01]  /*3660*/  HADD2.F32 R31, -RZ, R40.H1_H1 ;  /* 0x30000028ff1f7230 */ /* 0x001fe20000004100 */
[----:B------:R-:W-:Y:S01]  /*3670*/  ISETP.GE.U32.AND P1, PT, R13, UR12, PT ;  /* 0x0000000c0d007c0c */ /* 0x000fe2000bf26070 */
[--C-:B------:R-:W-:Y:S01]  /*3680*/  FADD.FTZ R29, R69, -R32.reuse ;  /* 0x80000020451d7221 */ /* 0x100fe20000010000 */
[--C-:B------:R-:W-:Y:S01]  /*3690*/  HADD2.F32 R33, -RZ, R44.reuse.H1_H1 ;  /* 0x3000002cff217230 */ /* 0x100fe20000004100 */
[----:B------:R-:W-:Y:S01]  /*36a0*/  ISETP.GE.AND.EX P2, PT, R39, UR13, PT, P2 ;  /* 0x0000000d27007c0c */ /* 0x000fe2000bf46320 */
[--C-:B------:R-:W-:Y:S01]  /*36b0*/  FADD.FTZ R31, R31, -R32.reuse ;  /* 0x800000201f1f7221 */ /* 0x100fe20000010000 */
[----:B------:R-:W-:Y:S01]  /*36c0*/  HADD2.F32 R37, -RZ, R44.H0_H0 ;  /* 0x2000002cff257230 */ /* 0x000fe20000004100 */
[----:B------:R-:W-:Y:S01]  /*36d0*/  ISETP.GE.AND.EX P1, PT, R41, UR13, PT, P1 ;  /* 0x0000000d29007c0c */ /* 0x000fe2000bf26310 */
[-C--:B------:R-:W-:Y:S01]  /*36e0*/  FMUL.FTZ R29, R29, R68.reuse ;  /* 0x000000441d1d7220 */ /* 0x080fe20000410000 */
[----:B------:R-:W-:Y:S01]  /*36f0*/  FMUL.FTZ R28, R31, R68 ;  /* 0x000000441f1c7220 */ /* 0x000fe20000410000 */
[--C-:B------:R-:W-:Y:S01]  /*3700*/  FADD.FTZ R69, R33, -R32.reuse ;  /* 0x8000002021457221 */ /* 0x100fe20000010000 */
[C---:B------:R-:W-:Y:S01]  /*3710*/  ISETP.GT.U32.OR P2, PT, R0.reuse, 0x27f, P2 ;  /* 0x0000027f0000780c */ /* 0x040fe20001744470 */
[----:B------:R-:W-:Y:S01]  /*3720*/  FADD.FTZ R37, R37, -R32 ;  /* 0x8000002025257221 */ /* 0x000fe20000010000 */
[----:B------:R-:W-:Y:S01]  /*3730*/  ISETP.GT.U32.OR P1, PT, R0, 0x27f, P1 ;  /* 0x0000027f0000780c */ /* 0x000fe20000f24470 */
[----:B------:R-:W-:Y:S01]  /*3740*/  FFMA.FTZ R33, R26, R29, R24 ;  /* 0x0000001d1a217223 */ /* 0x000fe20000010018 */
[----:B------:R-:W-:Y:S01]  /*3750*/  FFMA.FTZ R34, R27, R28, R25 ;  /* 0x0000001c1b227223 */ /* 0x000fe20000010019 */
[----:B------:R-:W-:Y:S10]  /*3760*/  @!P5 BRA `(.L_x_2515) ;  /* 0x000000000028d947 */ /* 0x000ff40003800000 */
        /* <DEDUP_REMOVED lines=10> */
.L_x_2515:
        /* <DEDUP_REMOVED lines=14> */
.L_x_2517:
[----:B------:R-:W-:Y:S05]  /*38f0*/  BSYNC B0 ;  /* 0x0000000000007941 */ /* 0x000fea0003800000 */
.L_x_2516:
[-C--:B------:R-:W-:Y:S01]  /*3900*/  FMUL.FTZ R37, R37, R68.reuse ;  /* 0x0000004425257220 */ /* 0x080fe20000410000 */
[----:B------:R-:W-:Y:S01]  /*3910*/  FMUL.FTZ R28, R69, R68 ;  /* 0x00000044451c7220 */ /* 0x000fe20000410000 */
[--C-:B------:R-:W-:Y:S02]  /*3920*/  HADD2.F32 R35, -RZ, R46.reuse.H0_H0 ;  /* 0x2000002eff237230 */ /* 0x100fe40000004100 */
[----:B0-----:R-:W-:Y:S02]  /*3930*/  HADD2.F32 R33, -RZ, R46.H1_H1 ;  /* 0x3000002eff217230 */ /* 0x001fe40000004100 */
        /* <DEDUP_REMOVED lines=13> */
.L_x_2518:
        /* <DEDUP_REMOVED lines=14> */
.L_x_2520:
[----:B------:R-:W-:Y:S05]  /*3af0*/  BSYNC B0 ;  /* 0x0000000000007941 */ /* 0x000fea0003800000 */
.L_x_2519:
[----:B0-----:R-:W-:Y:S02]  /*3b00*/  HADD2.F32 R37, -RZ, R50.H1_H1 ;  /* 0x30000032ff257230 */ /* 0x001fe40000004100 */
[--C-:B------:R-:W-:Y:S01]  /*3b10*/  FADD.FTZ R35, R35, -R32.reuse ;  /* 0x8000002023237221 */ /* 0x100fe20000010000 */
[----:B------:R-:W-:Y:S02]  /*3b20*/  HADD2.F32 R39, -RZ, R54.H1_H1 ;  /* 0x30000036ff277230 */ /* 0x000fe40000004100 */
[----:B------:R-:W-:Y:S01]  /*3b30*/  FADD.FTZ R33, R33, -R32 ;  /* 0x8000002021217221 */ /* 0x000fe20000010000 */
[----:B------:R-:W-:Y:S01]  /*3b40*/  HADD2.F32 R41, -RZ, R56.H1_H1 ;  /* 0x30000038ff297230 */ /* 0x000fe20000004100 */
[----:B------:R-:W-:Y:S01]  /*3b50*/  ISETP.GE.U32.AND P6, PT, R14, UR12, PT ;  /* 0x0000000c0e007c0c */ /* 0x000fe2000bfc6070 */
[--C-:B------:R-:W-:Y:S01]  /*3b60*/  HADD2.F32 R73, -RZ, R48.reuse.H0_H0 ;  /* 0x20000030ff497230 */ /* 0x100fe20000004100 */
[----:B------:R-:W-:Y:S01]  /*3b70*/  ISETP.GE.U32.AND P1, PT, R15, UR12, PT ;  /* 0x0000000c0f007c0c */ /* 0x000fe2000bf26070 */
[----:B------:R-:W-:Y:S01]  /*3b80*/  HADD2.F32 R31, -RZ, R48.H1_H1 ;  /* 0x30000030ff1f7230 */ /* 0x000fe20000004100 */
[----:B------:R-:W-:Y:S01]  /*3b90*/  ISETP.GE.U32.AND P2, PT, R16, UR12, PT ;  /* 0x0000000c10007c0c */ /* 0x000fe2000bf46070 */
[----:B------:R-:W-:Y:S01]  /*3ba0*/  HADD2.F32 R71, -RZ, R50.H0_H0 ;  /* 0x20000032ff477230 */ /* 0x000fe20000004100 */
[----:B------:R-:W-:Y:S01]  /*3bb0*/  ISETP.GE.U32.AND P3, PT, R17, UR12, PT ;  /* 0x0000000c11007c0c */ /* 0x000fe2000bf66070 */
[----:B------:R-:W-:Y:S01]  /*3bc0*/  HADD2.F32 R69, -RZ, R54.H0_H0 ;  /* 0x20000036ff457230 */ /* 0x000fe20000004100 */
[----:B------:R-:W-:Y:S01]  /*3bd0*/  ISETP.GE.U32.AND P4, PT, R18, UR12, PT ;  /* 0x0000000c12007c0c */ /* 0x000fe2000bf86070 */
[----:B------:R-:W-:-:S02]  /*3be0*/  HADD2.F32 R29, -RZ, R56.H0_H0 ;  /* 0x20000038ff1d7230 */ /* 0x000fc40000004100 */
[--C-:B------:R-:W-:Y:S01]  /*3bf0*/  FADD.FTZ R37, R37, -R32.reuse ;  /* 0x8000002025257221 */ /* 0x100fe20000010000 */
[--C-:B------:R-:W-:Y:S02]  /*3c00*/  HADD2.F32 R75, -RZ, R52.reuse.H0_H0 ;  /* 0x20000034ff4b7230 */ /* 0x100fe40000004100 */
[--C-:B------:R-:W-:Y:S01]  /*3c10*/  FADD.FTZ R39, R39, -R32.reuse ;  /* 0x8000002027277221 */ /* 0x100fe20000010000 */
[----:B------:R-:W-:Y:S02]  /*3c20*/  HADD2.F32 R77, -RZ, R52.H1_H1 ;  /* 0x30000034ff4d7230 */ /* 0x000fe40000004100 */
[--C-:B------:R-:W-:Y:S01]  /*3c30*/  FADD.FTZ R41, R41, -R32.reuse ;  /* 0x8000002029297221 */ /* 0x100fe20000010000 */
[--C-:B------:R-:W-:Y:S02]  /*3c40*/  HADD2.F32 R79, -RZ, R60.reuse.H0_H0 ;  /* 0x2000003cff4f7230 */ /* 0x100fe40000004100 */
[----:B------:R-:W-:Y:S01]  /*3c50*/  FADD.FTZ R73, R73, -R32 ;  /* 0x8000002049497221 */ /* 0x000fe20000010000 */
[----:B------:R-:W-:-:S02]  /*3c60*/  HADD2.F32 R81, -RZ, R60.H1_H1 ;  /* 0x3000003cff517230 */ /* 0x000fc40000004100 */
        /* <DEDUP_REMOVED lines=44> */
[C---:B------:R-:W-:Y:S01]  /*3f30*/  ISETP.GT.U32.OR P6, PT, R0.reuse, 0x27f, P6 ;  /* 0x0000027f0000780c */ /* 0x040fe200037c4470 */
[----:B------:R-:W-:Y:S01]  /*3f40*/  FMUL.FTZ R68, R93, R68 ;  /* 0x000000445d447220 */ /* 0x000fe20000410000 */
[----:B------:R-:W-:Y:S01]  /*3f50*/  ISETP.GT.U32.OR P1, PT, R0, 0x27f, P1 ;  /* 0x0000027f0000780c */ /* 0x000fe20000f24470 */
[----:B------:R-:W-:Y:S01]  /*3f60*/  FFMA.FTZ R48, R26, R29, R24 ;  /* 0x0000001d1a307223 */ /* 0x000fe20000010018 */
[C---:B------:R-:W-:Y:S01]  /*3f70*/  ISETP.GT.U32.OR P2, PT, R0.reuse, 0x27f, P2 ;  /* 0x0000027f0000780c */ /* 0x040fe20001744470 */
[----:B------:R-:W-:Y:S01]  /*3f80*/  FFMA.FTZ R75, R27, R28, R25 ;  /* 0x0000001c1b4b7223 */ /* 0x000fe20000010019 */
[----:B------:R-:W-:-:S02]  /*3f90*/  ISETP.GT.U32.OR P3, PT, R0, 0x27f, P3 ;  /* 0x0000027f0000780c */ /* 0x000fc40001f64470 */
        /* <DEDUP_REMOVED lines=12> */
.L_x_2521:
        /* <DEDUP_REMOVED lines=14> */
.L_x_2523:
[----:B------:R-:W-:Y:S05]  /*4140*/  BSYNC B0 ;  /* 0x0000000000007941 */ /* 0x000fea0003800000 */
.L_x_2522:
        /* <DEDUP_REMOVED lines=13> */
.L_x_2524:
[----:B------:R-:W-:Y:S04]  /*4220*/  BSSY B0, `(.L_x_2525) ;  /* 0x000000e000007945 */ /* 0x000fe80003800000 */
[----:B------:R-:W-:Y:S05]  /*4230*/  @P1 BRA `(.L_x_2526) ;  /* 0x0000000000301947 */ /* 0x000fea0003800000 */
[----:B------:R-:W-:Y:S01]  /*4240*/  ULDC.64 UR14, c[0x0][0x270] ;  /* 0x00009c00000e7ab9 */ /* 0x000fe20000000a00 */
[----:B------:R-:W-:Y:S01]  /*4250*/  MOV R28, R64 ;  /* 0x00000040001c7202 */ /* 0x000fe20000000f00 */
[----:B0-----:R-:W-:Y:S01]  /*4260*/  IMAD R30, R45, UR14, RZ ;  /* 0x0000000e2d1e7c24 */ /* 0x001fe2000f8e02ff */
        /* <DEDUP_REMOVED lines=9> */
.L_x_2526:
[----:B------:R-:W-:Y:S05]  /*4300*/  BSYNC B0 ;  /* 0x0000000000007941 */ /* 0x000fea0003800000 */
.L_x_2525:
        /* <DEDUP_REMOVED lines=13> */
.L_x_2527:
        /* <DEDUP_REMOVED lines=10> */
[----:B01----:R-:W-:-:S02]  /*4480*/  LEA R30, P1, R28, UR14, 0x1 ;  /* 0x0000000e1c1e7c11 */ /* 0x003fc4000f8208ff */
[----:B------:R-:W-:-:S04]  /*4490*/  IADD3 R47, R29, R47, RZ ;  /* 0x0000002f1d2f7210 */ /* 0x000fc80007ffe0ff */
[----:B------:R-:W-:-:S05]  /*44a0*/  LEA.HI.X R31, R28, UR15, R47, 0x1, P1 ;  /* 0x0000000f1c1f7c11 */ /* 0x000fca00088f0c2f */
[----:B------:R2:W-:Y:S02]  /*44b0*/  STG.E desc[UR8][R30.64], R71 ;  /* 0x000000471e007986 */ /* 0x0005e4000c101908 */
.L_x_2529:
[----:B------:R-:W-:Y:S05]  /*44c0*/  BSYNC B0 ;  /* 0x0000000000007941 */ /* 0x000fea0003800000 */
.L_x_2528:
        /* <DEDUP_REMOVED lines=13> */
.L_x_2530:
[----:B------:R-:W-:Y:S04]  /*45a0*/  BSSY B0, `(.L_x_2531) ;  /* 0x000000e000007945 */ /* 0x000fe80003800000 */
[----:B------:R-:W-:Y:S05]  /*45b0*/  @P3 BRA `(.L_x_2532) ;  /* 0x0000000000303947 */ /* 0x000fea0003800000 */
[----:B------:R-:W-:Y:S01]  /*45c0*/  ULDC.64 UR14, c[0x0][0x270] ;  /* 0x00009c00000e7ab9 */ /* 0x000fe20000000a00 */
[----:B------:R-:W-:Y:S01]  /*45d0*/  MOV R28, R64 ;  /* 0x00000040001c7202 */ /* 0x000fe20000000f00 */
[----:B012---:R-:W-:Y:S01]  /*45e0*/  IMAD R30, R49, UR14, RZ ;  /* 0x0000000e311e7c24 */ /* 0x007fe2000f8e02ff */
        /* <DEDUP_REMOVED lines=9> */
.L_x_2532:
[----:B------:R-:W-:Y:S05]  /*4680*/  BSYNC B0 ;  /* 0x0000000000007941 */ /* 0x000fea0003800000 */
.L_x_2531:
        /* <DEDUP_REMOVED lines=13> */
.L_x_2533:
[----:B------:R-:W-:Y:S04]  /*4760*/  BSSY B0, `(.L_x_2534) ;  /* 0x000000e000007945 */ /* 0x000fe80003800000 */
[----:B------:R-:W-:Y:S05]  /*4770*/  @P4 BRA `(.L_x_2535) ;  /* 0x0000000000304947 */ /* 0x000fea0003800000 */
[----:B------:R-:W-:Y:S01]  /*4780*/  ULDC.64 UR14, c[0x0][0x270] ;  /* 0x00009c00000e7ab9 */ /* 0x000fe20000000a00 */
[----:B0123--:R-:W-:Y:S01]  /*4790*/  MOV R30, R64 ;  /* 0x00000040001e7202 */ /* 0x00ffe20000000f00 */
        /* <DEDUP_REMOVED lines=10> */
.L_x_2535:
[----:B------:R-:W-:Y:S05]  /*4840*/  BSYNC B0 ;  /* 0x0000000000007941 */ /* 0x000fea0003800000 */
.L_x_2534:
        /* <DEDUP_REMOVED lines=17> */
[--C-:B----4-:R-:W-:Y:S01]  /*4960*/  FFMA.FTZ R29, R27, R68, R25.reuse ;  /* 0x000000441b1d7223 */ /* 0x110fe20000010019 */
        /* <DEDUP_REMOVED lines=10> */
[----:B------:R-:W4:Y:S08]  /*4a10*/  MUFU.EX2 R25, R25 ;  /* 0x0000001900197308 */ /* 0x000f300000000800 */
[----:B------:R-:W5:Y:S01]  /*4a20*/  MUFU.EX2 R27, R27 ;  /* 0x0000001b001b7308 */ /* 0x000f620000000800 */
[----:B----4-:R-:W-:-:S07]  /*4a30*/  FADD.FTZ R26, R25, 1 ;  /* 0x3f800000191a7421 */ /* 0x010fce0000010000 */
[----:B------:R-:W4:Y:S01]  /*4a40*/  MUFU.RCP R26, R26 ;  /* 0x0000001a001a7308 */ /* 0x000f220000001000 */
[----:B-----5:R-:W-:-:S07]  /*4a50*/  FADD.FTZ R28, R27, 1 ;  /* 0x3f8000001b1c7421 */ /* 0x020fce0000010000 */
[----:B0123--:R-:W0:Y:S01]  /*4a60*/  MUFU.RCP R31, R28 ;  /* 0x0000001c001f7308 */ /* 0x00fe220000001000 */
[----:B----4-:R-:W-:Y:S01]  /*4a70*/  FMUL.FTZ R41, R41, R26 ;  /* 0x0000001a29297220 */ /* 0x010fe20000410000 */
[----:B0-----:R-:W-:-:S07]  /*4a80*/  FMUL.FTZ R32, R32, R31 ;  /* 0x0000001f20207220 */ /* 0x001fce0000410000 */
.L_x_2536:
        /* <DEDUP_REMOVED lines=8> */
[----:B0123--:R-:W-:Y:S01]  /*4b10*/  IMAD.WIDE.U32 R30, R19, UR12, R26 ;  /* 0x0000000c131e7c25 */ /* 0x00ffe2000f8e001a */
[----:B------:R-:W-:Y:S02]  /*4b20*/  ULDC.64 UR12, c[0x0][0x210] ;  /* 0x00008400000c7ab9 */ /* 0x000fe40000000a00 */
[----:B------:R-:W-:-:S02]  /*4b30*/  LEA R26, P6, R30, UR12, 0x1 ;  /* 0x0000000c1e1a7c11 */ /* 0x000fc4000f8c08ff */
[----:B------:R-:W-:-:S04]  /*4b40*/  IADD3 R25, R31, R25, RZ ;  /* 0x000000191f197210 */ /* 0x000fc80007ffe0ff */
[----:B------:R-:W-:-:S05]  /*4b50*/  LEA.HI.X R27, R30, UR13, R25, 0x1, P6 ;  /* 0x0000000d1e1b7c11 */ /* 0x000fca000b0f0c19 */
[----:B------:R4:W-:Y:S02]  /*4b60*/  STG.E desc[UR8][R26.64], R41 ;  /* 0x000000291a007986 */ /* 0x0009e4000c101908 */
.L_x_2538:
[----:B------:R-:W-:Y:S05]  /*4b70*/  BSYNC B0 ;  /* 0x0000000000007941 */ /* 0x000fea0003800000 */
.L_x_2537:
[----:B------:R-:W-:Y:S05]  /*4b80*/  @!P5 BRA `(.L_x_2539) ;  /* 0x000000000028d947 */ /* 0x000fea0003800000 */
[----:B------:R-:W-:Y:S01]  /*4b90*/  FMUL.FTZ R25, R39, -1.4426950216293334961 ;  /* 0xbfb8aa3b27197820 */ /* 0x000fe20000410000 */
[----:B----4-:R-:W-:-:S05]  /*4ba0*/  FMUL.FTZ R27, R38, -1.4426950216293334961 ;  /* 0xbfb8aa3b261b7820 */ /* 0x010fca0000410000 */
        /* <DEDUP_REMOVED lines=8> */
.L_x_2539:
[----:B------:R-:W-:Y:S04]  /*4c30*/  BSSY B0, `(.L_x_2540) ;  /* 0x000000e000007945 */ /* 0x000fe80003800000 */
[----:B------:R-:W-:Y:S05]  /*4c40*/  @P1 BRA `(.L_x_2541) ;  /* 0x0000000000301947 */ /* 0x000fea0003800000 */
[----:B------:R-:W-:Y:S01]  /*4c50*/  ULDC.64 UR12, c[0x0][0x270] ;  /* 0x00009c00000c7ab9 */ /* 0x000fe20000000a00 */
[----:B----4-:R-:W-:Y:S01]  /*4c60*/  MOV R26, R64 ;  /* 0x00000040001a7202 */ /* 0x010fe20000000f00 */
        /* <DEDUP_REMOVED lines=10> */
.L_x_2541:
[----:B------:R-:W-:Y:S05]  /*4d10*/  BSYNC B0 ;  /* 0x0000000000007941 */ /* 0x000fea0003800000 */
.L_x_2540:
[----:B------:R-:W-:Y:S05]  /*4d20*/  @!P5 BRA `(.L_x_2542) ;  /* 0x000000000028d947 */ /* 0x000fea0003800000 */
[----:B------:R-:W-:Y:S01]  /*4d30*/  FMUL.FTZ R25, R37, -1.4426950216293334961 ;  /* 0xbfb8aa3b25197820 */ /* 0x000fe20000410000 */
[----:B0---4-:R-:W-:-:S05]  /*4d40*/  FMUL.FTZ R27, R36, -1.4426950216293334961 ;  /* 0xbfb8aa3b241b7820 */ /* 0x011fca0000410000 */
[----:B------:R-:W0:Y:S08]  /*4d50*/  MUFU.EX2 R25, R25 ;  /* 0x0000001900197308 */ /* 0x000e300000000800 */
[----:B------:R-:W4:Y:S01]  /*4d60*/  MUFU.EX2 R27, R27 ;  /* 0x0000001b001b7308 */ /* 0x000f220000000800 */
[----:B0-----:R-:W-:-:S07]  /*4d70*/  FADD.FTZ R26, R25, 1 ;  /* 0x3f800000191a7421 */ /* 0x001fce0000010000 */
[----:B------:R-:W0:Y:S01]  /*4d80*/  MUFU.RCP R26, R26 ;  /* 0x0000001a001a7308 */ /* 0x000e220000001000 */
[----:B----4-:R-:W-:-:S07]  /*4d90*/  FADD.FTZ R28, R27, 1 ;  /* 0x3f8000001b1c7421 */ /* 0x010fce0000010000 */
[----:B-123--:R-:W1:Y:S01]  /*4da0*/  MUFU.RCP R31, R28 ;  /* 0x0000001c001f7308 */ /* 0x00ee620000001000 */
[----:B0-----:R-:W-:Y:S01]  /*4db0*/  FMUL.FTZ R37, R37, R26 ;  /* 0x0000001a25257220 */ /* 0x001fe20000410000 */
[----:B-1----:R-:W-:-:S07]  /*4dc0*/  FMUL.FTZ R36, R36, R31 ;  /* 0x0000001f24247220 */ /* 0x002fce0000410000 */
.L_x_2542:
[----:B------:R-:W-:Y:S04]  /*4dd0*/  BSSY B0, `(.L_x_2543) ;  /* 0x000000e000007945 */ /* 0x000fe80003800000 */
[----:B------:R-:W-:Y:S05]  /*4de0*/  @P2 BRA `(.L_x_2544) ;  /* 0x0000000000302947 */ /* 0x000fea0003800000 */
[----:B------:R-:W-:Y:S01]  /*4df0*/  ULDC.64 UR12, c[0x0][0x270] ;  /* 0x00009c00000c7ab9 */ /* 0x000fe20000000a00 */
[----:B0---4-:R-:W-:Y:S01]  /*4e00*/  MOV R26, R64 ;  /* 0x00000040001a7202 */ /* 0x011fe20000000f00 */
[----:B------:R-:W-:Y:S01]  /*4e10*/  IMAD R28, R53, UR12, RZ ;  /* 0x0000000c351c7c24 */ /* 0x000fe2000f8e02ff */
[----:B------:R-:W-:Y:S02]  /*4e20*/  MOV R27, R67 ;  /* 0x00000043001b7202 */ /* 0x000fe40000000f00 */
[----:B------:R-:W-:Y:S01]  /*4e30*/  F2FP.F16.F32.PACK_AB R37, R36, R37 ;  /* 0x000000252425723e */ /* 0x000fe200000000ff */
[C---:B------:R-:W-:Y:S02]  /*4e40*/  IMAD R25, R21.reuse, UR13, R28 ;  /* 0x0000000d15197c24 */ /* 0x040fe4000f8e021c */
[----:B-123--:R-:W-:Y:S01]  /*4e50*/  IMAD.WIDE.U32 R30, R21, UR12, R26 ;  /* 0x0000000c151e7c25 */ /* 0x00efe2000f8e001a */
[----:B------:R-:W-:Y:S02]  /*4e60*/  ULDC.64 UR12, c[0x0][0x210] ;  /* 0x00008400000c7ab9 */ /* 0x000fe40000000a00 */
[----:B------:R-:W-:-:S02]  /*4e70*/  LEA R26, P1, R30, UR12, 0x1 ;  /* 0x0000000c1e1a7c11 */ /* 0x000fc4000f8208ff */
[----:B------:R-:W-:-:S04]  /*4e80*/  IADD3 R25, R31, R25, RZ ;  /* 0x000000191f197210 */ /* 0x000fc80007ffe0ff */
[----:B------:R-:W-:-:S05]  /*4e90*/  LEA.HI.X R27, R30, UR13, R25, 0x1, P1 ;  /* 0x0000000d1e1b7c11 */ /* 0x000fca00088f0c19 */
[----:B------:R0:W-:Y:S02]  /*4ea0*/  STG.E desc[UR8][R26.64], R37 ;  /* 0x000000251a007986 */ /* 0x0001e4000c101908 */
.L_x_2544:
[----:B------:R-:W-:Y:S05]  /*4eb0*/  BSYNC B0 ;  /* 0x0000000000007941 */ /* 0x000fea0003800000 */
.L_x_2543:
        /* <DEDUP_REMOVED lines=11> */
.L_x_2545:
        /* <DEDUP_REMOVED lines=14> */
.L_x_2547:
[----:B------:R-:W-:Y:S05]  /*5050*/  BSYNC B0 ;  /* 0x0000000000007941 */ /* 0x000fea0003800000 */
.L_x_2546:
[----:B------:R-:W-:Y:S05]  /*5060*/  @!P5 BRA `(.L_x_2548) ;  /* 0x000000000028d947 */ /* 0x000fea0003800000 */
[----:B------:R-:W-:Y:S01]  /*5070*/  FMUL.FTZ R28, R29, -1.4426950216293334961 ;  /* 0xbfb8aa3b1d1c7820 */ /* 0x000fe20000410000 */
[----:B------:R-:W-:-:S05]  /*5080*/  FMUL.FTZ R25, R24, -1.4426950216293334961 ;  /* 0xbfb8aa3b18197820 */ /* 0x000fca0000410000 */
[----:B------:R-:W0:Y:S08]  /*5090*/  MUFU.EX2 R28, R28 ;  /* 0x0000001c001c7308 */ /* 0x000e300000000800 */
[----:B------:R-:W4:Y:S01]  /*50a0*/  MUFU.EX2 R25, R25 ;  /* 0x0000001900197308 */ /* 0x000f220000000800 */
[----:B0123--:R-:W-:-:S07]  /*50b0*/  FADD.FTZ R30, R28, 1 ;  /* 0x3f8000001c1e7421 */ /* 0x00ffce0000010000 */
[----:B------:R-:W0:Y:S01]  /*50c0*/  MUFU.RCP R30, R30 ;  /* 0x0000001e001e7308 */ /* 0x000e220000001000 */
[----:B----4-:R-:W-:-:S07]  /*50d0*/  FADD.FTZ R26, R25, 1 ;  /* 0x3f800000191a7421 */ /* 0x010fce0000010000 */
[----:B------:R-:W1:Y:S01]  /*50e0*/  MUFU.RCP R27, R26 ;  /* 0x0000001a001b7308 */ /* 0x000e620000001000 */
[----:B0-----:R-:W-:Y:S01]  /*50f0*/  FMUL.FTZ R29, R29, R30 ;  /* 0x0000001e1d1d7220 */ /* 0x001fe20000410000 */
[----:B-1----:R-:W-:-:S07]  /*5100*/  FMUL.FTZ R24, R24, R27 ;  /* 0x0000001b18187220 */ /* 0x002fce0000410000 */
.L_x_2548:
[----:B------:R-:W-:Y:S04]  /*5110*/  BSSY B0, `(.L_x_2549) ;  /* 0x000000d000007945 */ /* 0x000fe80003800000 */
[----:B------:R-:W-:Y:S05]  /*5120*/  @P4 BRA `(.L_x_2550) ;  /* 0x00000000002c4947 */ /* 0x000fea0003800000 */
[----:B------:R-:W-:Y:S01]  /*5130*/  ULDC.64 UR12, c[0x0][0x270] ;  /* 0x00009c00000c7ab9 */ /* 0x000fe20000000a00 */
[----:B------:R-:W-:Y:S01]  /*5140*/  MOV R65, R67 ;  /* 0x0000004300417202 */ /* 0x000fe20000000f00 */
[----:B0---4-:R-:W-:Y:S01]  /*5150*/  IMAD R26, R61, UR12, RZ ;  /* 0x0000000c3d1a7c24 */ /* 0x011fe2000f8e02ff */
        /* <DEDUP_REMOVED lines=8> */
.L_x_2550:
[----:B------:R-:W-:Y:S05]  /*51e0*/  BSYNC B0 ;  /* 0x0000000000007941 */ /* 0x000fea0003800000 */
.L_x_2549:
[----:B------:R-:W5:Y:S01]  /*51f0*/  LDC R25, c[0x0][0x10] ;  /* 0x00000400ff197b82 */ /* 0x000f620000000800 */
[----:B------:R-:W-:Y:S02]  /*5200*/  IADD3 R6, R6, 0x1, RZ ;  /* 0x0000000106067810 */ /* 0x000fe40007ffe0ff */
[----:B-----5:R-:W-:-:S04]  /*5210*/  IADD3 R4, R25, R4, RZ ;  /* 0x0000000419047210 */ /* 0x020fc80007ffe0ff */
[----:B------:R-:W-:-:S13]  /*5220*/  ISETP.GE.AND P1, PT, R4, UR4, PT ;  /* 0x0000000404007c0c */ /* 0x000fda000bf26270 */
[----:B------:R-:W-:Y:S05]  /*5230*/  @!P1 BRA `(.L_x_2551) ;  /* 0xffffffb0002c9947 */ /* 0x000fea000383ffff */
[----:B------:R-:W-:Y:S05]  /*5240*/  EXIT ;  /* 0x000000000000794d */ /* 0x000fea0003800000 */
.L_x_2552:
        /* <DEDUP_REMOVED lines=11> */
.L_x_3275:


//--------------------- .text._Z35group_norm_nhwc_fwd_one_pass_kernelI11Fp16IOBf16WLi64ELi40ELi640EEv26Group_norm_nhwc_fwd_params --------------------------
	.section	.text._Z35group_norm_nhwc_fwd_one_pass_kernelI11Fp16IOBf16WLi64ELi40ELi640EEv26Group_norm_nhwc_fwd_params,"ax",@progbits
	.align	128
        .global         _Z35group_norm_nhwc_fwd_one_pass_kernelI11Fp16IOBf16WLi64ELi40ELi640EEv26Group_norm_nhwc_fwd_params
        .type           _Z35group_norm_nhwc_fwd_one_pass_kernelI11Fp16IOBf16WLi64ELi40ELi640EEv26Group_norm_nhwc_fwd_params,@function
        .size           _Z35group_norm_nhwc_fwd_one_pass_kernelI11Fp16IOBf16WLi64ELi40ELi640EEv26Group_norm_nhwc_fwd_params,(.L_x_3276 - _Z35group_norm_nhwc_fwd_one_pass_kernelI11Fp16IOBf16WLi64ELi40ELi640EEv26Group_norm_nhwc_fwd_params)
        .other          _Z35group_norm_nhwc_fwd_one_pass_kernelI11Fp16IOBf16WLi64ELi40ELi640EEv26Group_norm_nhwc_fwd_params,@"STO_CUDA_ENTRY STV_DEFAULT"
_Z35group_norm_nhwc_fwd_one_pass_kernelI11Fp16IOBf16WLi64ELi40ELi640EEv26Group_norm_nhwc_fwd_params:
.text._Z35group_norm_nhwc_fwd_one_pass_kernelI11Fp16IOBf16WLi64ELi40ELi640EEv26Group_norm_nhwc_fwd_params:
        /* <DEDUP_REMOVED lines=31> */
.L_x_2568:
        /* <DEDUP_REMOVED lines=165> */
.L_x_2554:
[----:B------:R-:W-:Y:S05]  /*0c40*/  BSYNC B0 ;  /* 0x0000000000007941 */ /* 0x000fea0003800000 */
.L_x_2553:
        /* <DEDUP_REMOVED lines=28> */
.L_x_2557:
[----:B-1----:R-:W2:Y:S04]  /*0e10*/  LDG.E.STRONG.GPU R6, desc[UR8][R4.64] ;  /* 0x0000000804067981 */ /* 0x002ea8000c1ef900 */
[----:B--2---:R-:W-:Y:S01]  /*0e20*/  CCTL.IVALL ;  /* 0x00000000ff00798f */ /* 0x004fe20002000000 */
[----:B------:R-:W-:Y:S05]  /*0e30*/  YIELD ;  /* 0x0000000000007946 */ /* 0x000fea0003800000 */
[----:B------:R-:W-:-:S13]  /*0e40*/  ISETP.NE.AND P1, PT, R6, R9, PT ;  /* 0x000000090600720c */ /* 0x000fda0003f25270 */
[----:B------:R-:W-:Y:S05]  /*0e50*/  @P1 BRA `(.L_x_2557) ;  /* 0xfffffffc00ec1947 */ /* 0x000fea000383ffff */
.L_x_2556:
        /* <DEDUP_REMOVED lines=11> */
.L_x_2559:
        /* <DEDUP_REMOVED lines=63> */
.L_x_2558:
        /* <DEDUP_REMOVED lines=19> */
.L_x_2561:
[----:B------:R-:W-:Y:S05]  /*1430*/  BSYNC B0 ;  /* 0x0000000000007941 */ /* 0x000fea0003800000 */
.L_x_2560:
[----:B------:R-:W-:Y:S05]  /*1440*/  @!P3 BRA `(.L_x_2555) ;  /* 0x000000000080b947 */ /* 0x000fea0003800000 */
[C---:B------:R-:W-:Y:S02]  /*1450*/  IADD3 R4, R11.reuse, 0x1, RZ ;  /* 0x000000010b047810 */ /* 0x040fe40007ffe0ff */
[----:B------:R-:W-:Y:S02]  /*1460*/  IADD3 R12, R11, 0x2, RZ ;  /* 0x000000020b0c7810 */ /* 0x000fe40007ffe0ff */
[----:B------:R-:W-:Y:S02]  /*1470*/  ISETP.EQ.OR P3, PT, R4, UR7, P2 ;  /* 0x0000000704007c0c */ /* 0x000fe40009762670 */
[----:B------:R-:W-:Y:S02]  /*1480*/  LOP3.LUT R5, R10, 0x3, RZ, 0xc0, !PT ;  /* 0x000000030a057812 */ /* 0x000fe400078ec0ff */
[----:B------:R-:W-:-:S04]  /*1490*/  ISETP.EQ.OR P1, PT, R12, UR7, P2 ;  /* 0x000000070c007c0c */ /* 0x000fc80009722670 */
[----:B------:R-:W-:-:S05]  /*14a0*/  ISETP.EQ.OR P1, PT, R5, 0x2, P1 ;  /* 0x000000020500780c */ /* 0x000fca0000f22670 */
[----:B------:R-:W1:Y:S01]  /*14b0*/  @!P3 S2R R13, SR_CTAID.Y ;  /* 0x00000000000db919 */ /* 0x000e620000002600 */
        /* <DEDUP_REMOVED lines=25> */
.L_x_2555:
        /* <DEDUP_REMOVED lines=18> */
[----:B------:R-:W-:Y:S01]  /*1770*/  @!P1 STG.E.64 desc[UR8][R10.64], R6 ;  /* 0x000000060a009986 */ /* 0x000fe2000c101b08 */
[----:B------:R-:W-:Y:S06]  /*1780*/  BAR.SYNC.DEFER_BLOCKING 0x0 ;  /* 0x0000000000007b1d */ /* 0x000fec0000010000 */
[----:B------:R-:W2:Y:S04]  /*1790*/  LDG.E.U16 R3, desc[UR8][R8.64] ;  /* 0x0000000808037981 */ /* 0x000ea8000c1e1500 */
[----:B------:R-:W3:Y:S04]  /*17a0*/  LDG.E.U16 R15, desc[UR8][R4.64] ;  /* 0x00000008040f7981 */ /* 0x000ee8000c1e1500 */
[----:B------:R1:W4:Y:S04]  /*17b0*/  LDG.E.U16 R14, desc[UR8][R8.64+0x2] ;  /* 0x00000208080e7981 */ /* 0x000328000c1e1500 */
[----:B------:R5:W4:Y:S04]  /*17c0*/  LDG.E.U16 R25, desc[UR8][R4.64+0x2] ;  /* 0x0000020804197981 */ /* 0x000b28000c1e1500 */
[----:B------:R-:W0:Y:S02]  /*17d0*/  LDS.64 R12, [UR5+0xc0] ;  /* 0x0000c005ff0c7984 */ /* 0x000e240008000a00 */
[----:B0-----:R-:W-:-:S04]  /*17e0*/  FMUL.FTZ R12, R12, UR6 ;  /* 0x000000060c0c7c20 */ /* 0x001fc80008410000 */
[----:B------:R-:W-:-:S04]  /*17f0*/  FMUL.FTZ R6, R12, R12 ;  /* 0x0000000c0c067220 */ /* 0x000fc80000410000 */
[----:B------:R-:W-:-:S05]  /*1800*/  FFMA.FTZ R13, R13, UR6, -R6 ;  /* 0x000000060d0d7c23 */ /* 0x000fca0008010806 */
[----:B------:R-:W-:-:S13]  /*1810*/  FSETP.GTU.FTZ.AND P1, PT, R13, RZ, PT ;  /* 0x000000ff0d00720b */ /* 0x000fda0003f3c000 */
[----:B------:R-:W0:Y:S01]  /*1820*/  @P1 LDC R6, c[0x0][0x238] ;  /* 0x00008e00ff061b82 */ /* 0x000e220000000800 */
[--C-:B------:R-:W-:Y:S02]  /*1830*/  HADD2.F32 R7, -RZ, R17.reuse.H0_H0 ;  /* 0x20000011ff077230 */ /* 0x100fe40000004100 */
[----:B------:R-:W-:Y:S02]  /*1840*/  HADD2.F32 R17, -RZ, R17.H1_H1 ;  /* 0x30000011ff117230 */ /* 0x000fe40000004100 */
[--C-:B------:R-:W-:Y:S02]  /*1850*/  HADD2.F32 R11, -RZ, R16.reuse.H1_H1 ;  /* 0x30000010ff0b7230 */ /* 0x100fe40000004100 */
[----:B-1----:R-:W-:Y:S02]  /*1860*/  HADD2.F32 R9, -RZ, R16.H0_H0 ;  /* 0x20000010ff097230 */ /* 0x002fe40000004100 */
[----:B0-----:R-:W-:Y:S01]  /*1870*/  @P1 FADD.FTZ R13, R13, R6 ;  /* 0x000000060d0d1221 */ /* 0x001fe20000010000 */
[----:B------:R-:W-:-:S06]  /*1880*/  MOV R6, 0x3f800000 ;  /* 0x3f80000000067802 */ /* 0x000fcc0000000f00 */
[----:B------:R-:W0:Y:S01]  /*1890*/  @P1 MUFU.RSQ R6, R13 ;  /* 0x0000000d00061308 */ /* 0x000e220000001400 */
[----:B------:R-:W-:Y:S01]  /*18a0*/  ISETP.NE.AND P1, PT, RZ, UR10, PT ;  /* 0x0000000aff007c0c */ /* 0x000fe2000bf25270 */
[--C-:B-----5:R-:W-:Y:S01]  /*18b0*/  FADD.FTZ R5, R7, -R12.reuse ;  /* 0x8000000c07057221 */ /* 0x120fe20000010000 */
[--C-:B------:R-:W-:Y:S01]  /*18c0*/  FADD.FTZ R7, R17, -R12.reuse ;  /* 0x8000000c11077221 */ /* 0x100fe20000010000 */
[--C-:B------:R-:W-:Y:S01]  /*18d0*/  FADD.FTZ R17, R11, -R12.reuse ;  /* 0x8000000c0b117221 */ /* 0x100fe20000010000 */
[----:B------:R-:W-:Y:S02]  /*18e0*/  FADD.FTZ R9, R9, -R12 ;  /* 0x8000000c09097221 */ /* 0x000fe40000010000 */
[-C--:B0-----:R-:W-:Y:S01]  /*18f0*/  FMUL.FTZ R7, R7, R6.reuse ;  /* 0x0000000607077220 */ /* 0x081fe20000410000 */
[-C--:B------:R-:W-:Y:S01]  /*1900*/  FMUL.FTZ R17, R17, R6.reuse ;  /* 0x0000000611117220 */ /* 0x080fe20000410000 */
[-C--:B------:R-:W-:Y:S01]  /*1910*/  FMUL.FTZ R4, R5, R6.reuse ;  /* 0x0000000605047220 */ /* 0x080fe20000410000 */
[----:B------:R-:W-:Y:S01]  /*1920*/  FMUL.FTZ R6, R9, R6 ;  /* 0x0000000609067220 */ /* 0x000fe20000410000 */
[----:B------:R-:W-:-:S02]  /*1930*/  IADD3 R9, R22, 0x20, RZ ;  /* 0x0000002016097810 */ /* 0x000fc40007ffe0ff */
[----:B--2---:R-:W-:Y:S02]  /*1940*/  SHF.L.U32 R11, R3, 0x10, RZ ;  /* 0x00000010030b7819 */ /* 0x004fe400000006ff */
[----:B---3--:R-:W-:Y:S02]  /*1950*/  SHF.L.U32 R15, R15, 0x10, RZ ;  /* 0x000000100f0f7819 */ /* 0x008fe400000006ff */
[----:B----4-:R-:W-:Y:S02]  /*1960*/  SHF.L.U32 R14, R14, 0x10, RZ ;  /* 0x000000100e0e7819 */ /* 0x010fe400000006ff */
[----:B------:R-:W-:Y:S01]  /*1970*/  SHF.L.U32 R25, R25, 0x10, RZ ;  /* 0x0000001019197819 */ /* 0x000fe200000006ff */
[C-C-:B------:R-:W-:Y:S01]  /*1980*/  FFMA.FTZ R3, R11.reuse, R6, R15.reuse ;  /* 0x000000060b037223 */ /* 0x140fe2000001000f */
[----:B------:R-:W-:-:S03]  /*1990*/  FFMA.FTZ R11, R11, R4, R15 ;  /* 0x000000040b0b7223 */ /* 0x000fc6000001000f */
        /* <DEDUP_REMOVED lines=13> */
.L_x_2562:
        /* <DEDUP_REMOVED lines=15> */
.L_x_2564:
[----:B------:R-:W-:Y:S05]  /*1b60*/  BSYNC B0 ;  /* 0x0000000000007941 */ /* 0x000fea0003800000 */
.L_x_2563:
        /* <DEDUP_REMOVED lines=11> */
.L_x_2565:
        /* <DEDUP_REMOVED lines=19> */
.L_x_2567:
[----:B------:R-:W-:Y:S05]  /*1d50*/  BSYNC B0 ;  /* 0x0000000000007941 */ /* 0x000fea0003800000 */
.L_x_2566:
[----:B------:R-:W1:Y:S01]  /*1d60*/  LDC R4, c[0x0][0x10] ;  /* 0x00000400ff047b82 */ /* 0x000e620000000800 */
[----:B------:R-:W-:Y:S02]  /*1d70*/  IADD3 R18, R18, 0x1, RZ ;  /* 0x0000000112127810 */ /* 0x000fe40007ffe0ff */
[----:B-1----:R-:W-:-:S04]  /*1d80*/  IADD3 R23, R4, R23, RZ ;  /* 0x0000001704177210 */ /* 0x002fc80007ffe0ff */
[----:B------:R-:W-:-:S13]  /*1d90*/  ISETP.GE.AND P1, PT, R23, UR4, PT ;  /* 0x0000000417007c0c */ /* 0x000fda000bf26270 */
[----:B------:R-:W-:Y:S05]  /*1da0*/  @!P1 BRA `(.L_x_2568) ;  /* 0xffffffe400109947 */ /* 0x000fea000383ffff */
[----:B------:R-:W-:Y:S05]  /*1db0*/  EXIT ;  /* 0x000000000000794d */ /* 0x000fea0003800000 */
.L_x_2569:
        /* <DEDUP_REMOVED lines=12> */
.L_x_3276:


//--------------------- .text._Z35group_norm_nhwc_fwd_one_pass_kernelI11Fp16IOBf16WLi128ELi40ELi640EEv26Group_norm_nhwc_fwd_params --------------------------
	.section	.text._Z35group_norm_nhwc_fwd_one_pass_kernelI11Fp16IOBf16WLi128ELi40ELi640EEv26Group_norm_nhwc_fwd_params,"ax",@progbits
	.align	128
        .global         _Z35group_norm_nhwc_fwd_one_pass_kernelI11Fp16IOBf16WLi128ELi40ELi640EEv26Group_norm_nhwc_fwd_params
        .type           _Z35group_norm_nhwc_fwd_one_pass_kernelI11Fp16IOBf16WLi128ELi40ELi640EEv26Group_norm_nhwc_fwd_params,@function
        .size           _Z35group_norm_nhwc_fwd_one_pass_kernelI11Fp16IOBf16WLi128ELi40ELi640EEv26Group_norm_nhwc_fwd_params,(.L_x_3277 - _Z35group_norm_nhwc_fwd_one_pass_kernelI11Fp16IOBf16WLi128ELi40ELi640EEv26Group_norm_nhwc_fwd_params)
        .other          _Z35group_norm_nhwc_fwd_one_pass_kernelI11Fp16IOBf16WLi128ELi40ELi640EEv26Group_norm_nhwc_fwd_params,@"STO_CUDA_ENTRY STV_DEFAULT"
_Z35group_norm_nhwc_fwd_one_pass_kernelI11Fp16IOBf16WLi128ELi40ELi640EEv26Group_norm_nhwc_fwd_params:
.text._Z35group_norm_nhwc_fwd_one_pass_kernelI11Fp16IOBf16WLi128ELi40ELi640EEv26Group_norm_nhwc_fwd_params:
        /* <DEDUP_REMOVED lines=34> */
.L_x_2591:
        /* <DEDUP_REMOVED lines=208> */
.L_x_2571:
[----:B------:R-:W-:Y:S05]  /*0f20*/  BSYNC B0 ;  /* 0x0000000000007941 */ /* 0x000fea0003800000 */
.L_x_2570:
        /* <DEDUP_REMOVED lines=28> */
.L_x_2574:
[----:B-1----:R-:W2:Y:S04]  /*10f0*/  LDG.E.STRONG.GPU R14, desc[UR8][R12.64] ;  /* 0x000000080c0e7981 */ /* 0x002ea8000c1ef900 */
[----:B--2---:R-:W-:Y:S01]  /*1100*/  CCTL.IVALL ;  /* 0x00000000ff00798f */ /* 0x004fe20002000000 */
[----:B------:R-:W-:Y:S05]  /*1110*/  YIELD ;  /* 0x0000000000007946 */ /* 0x000fea0003800000 */
[----:B------:R-:W-:-:S13]  /*1120*/  ISETP.NE.AND P1, PT, R14, R17, PT ;  /* 0x000000110e00720c */ /* 0x000fda0003f25270 */
[----:B------:R-:W-:Y:S05]  /*1130*/  @P1 BRA `(.L_x_2574) ;  /* 0xfffffffc00ec1947 */ /* 0x000fea000383ffff */
.L_x_2573:
        /* <DEDUP_REMOVED lines=11> */
.L_x_2576:
        /* <DEDUP_REMOVED lines=63> */
.L_x_2575:
        /* <DEDUP_REMOVED lines=19> */
.L_x_2578:
[----:B------:R-:W-:Y:S05]  /*1710*/  BSYNC B0 ;  /* 0x0000000000007941 */ /* 0x000fea0003800000 */
.L_x_2577:
        /* <DEDUP_REMOVED lines=32> */
.L_x_2572:
[----:B------:R-:W-:Y:S01]  /*1920*/  ULDC.64 UR12, c[0x0][0x218] ;  /* 0x00008600000c7ab9 */ /* 0x000fe20000000a00 */
[----:B------:R-:W-:Y:S01]  /*1930*/  LOP3.LUT P1, RZ, R6, UR7, RZ, 0xfc, !PT ;  /* 0x0000000706ff7c12 */ /* 0x000fe2000f82fcff */
[----:B------:R-:W2:Y:S01]  /*1940*/  S2UR UR6, SR_CgaCtaId ;  /* 0x00000000000679c3 */ /* 0x000ea20000008800 */
[----:B------:R-:W-:Y:S01]  /*1950*/  ISETP.EQ.U32.AND P3, PT, RZ, UR12, PT ;  /* 0x0000000cff007c0c */ /* 0x000fe2000bf62070 */
[----:B------:R-:W-:Y:S01]  /*1960*/  UMOV UR5, 0x400 ;  /* 0x0000040000057882 */ /* 0x000fe20000000000 */
[----:B-1----:R-:W-:Y:S02]  /*1970*/  IADD3 R23, R31, R2, RZ ;  /* 0x000000021f177210 */ /* 0x002fe40007ffe0ff */
[----:B------:R-:W-:-:S03]  /*1980*/  ISETP.EQ.OR.EX P1, PT, RZ, UR13, P1, P3 ;  /* 0x0000000dff007c0c */ /* 0x000fc60008f22730 */
[----:B------:R-:W1:Y:S08]  /*1990*/  LDC.64 R16, c[0x0][0x228] ;  /* 0x00008a00ff107b82 */ /* 0x000e700000000a00 */
[----:B------:R-:W3:Y:S01]  /*19a0*/  LDC.64 R14, c[0x0][0x230] ;  /* 0x00008c00ff0e7b82 */ /* 0x000ee20000000a00 */
[----:B------:R-:W-:Y:S02]  /*19b0*/  HADD2.F32 R39, -RZ, R10.H1_H1 ;  /* 0x3000000aff277230 */ /* 0x000fe40000004100 */
[----:B------:R-:W-:-:S02]  /*19c0*/  HADD2.F32 R41, -RZ, R8.H0_H0 ;  /* 0x20000008ff297230 */ /* 0x000fc40000004100 */
[----:B------:R-:W-:Y:S01]  /*19d0*/  HADD2.F32 R43, -RZ, R8.H1_H1 ;  /* 0x30000008ff2b7230 */ /* 0x000fe20000004100 */
[----:B------:R-:W-:Y:S01]  /*19e0*/  ISETP.NE.AND P4, PT, RZ, UR10, PT ;  /* 0x0000000aff007c0c */ /* 0x000fe2000bf85270 */
[----:B------:R-:W-:Y:S01]  /*19f0*/  ULDC.64 UR12, c[0x0][0x278] ;  /* 0x00009e00000c7ab9 */ /* 0x000fe20000000a00 */
        /* <DEDUP_REMOVED lines=9> */
[----:B------:R-:W-:Y:S01]  /*1a90*/  @!P1 STG.E.64 desc[UR8][R18.64], R12 ;  /* 0x0000000c12009986 */ /* 0x000fe2000c101b08 */
[----:B------:R-:W-:Y:S06]  /*1aa0*/  BAR.SYNC.DEFER_BLOCKING 0x0 ;  /* 0x0000000000007b1d */ /* 0x000fec0000010000 */
[----:B------:R-:W2:Y:S04]  /*1ab0*/  LDG.E.U16 R37, desc[UR8][R16.64] ;  /* 0x0000000810257981 */ /* 0x000ea8000c1e1500 */
[----:B------:R-:W3:Y:S04]  /*1ac0*/  LDG.E.U16 R36, desc[UR8][R16.64+0x2] ;  /* 0x0000020810247981 */ /* 0x000ee8000c1e1500 */
[----:B------:R-:W4:Y:S04]  /*1ad0*/  LDG.E.U16 R2, desc[UR8][R14.64+0x2] ;  /* 0x000002080e027981 */ /* 0x000f28000c1e1500 */
[----:B------:R1:W5:Y:S04]  /*1ae0*/  LDG.E.U16 R38, desc[UR8][R14.64] ;  /* 0x000000080e267981 */ /* 0x000368000c1e1500 */
[----:B------:R-:W0:Y:S02]  /*1af0*/  LDS.64 R22, [UR5+0xc0] ;  /* 0x0000c005ff167984 */ /* 0x000e240008000a00 */
[----:B0-----:R-:W-:-:S04]  /*1b00*/  FMUL.FTZ R22, R22, UR6 ;  /* 0x0000000616167c20 */ /* 0x001fc80008410000 */
[----:B------:R-:W-:-:S04]  /*1b10*/  FMUL.FTZ R40, R22, R22 ;  /* 0x0000001616287220 */ /* 0x000fc80000410000 */
[----:B------:R-:W-:-:S05]  /*1b20*/  FFMA.FTZ R23, R23, UR6, -R40 ;  /* 0x0000000617177c23 */ /* 0x000fca0008010828 */
[----:B------:R-:W-:-:S13]  /*1b30*/  FSETP.GTU.FTZ.AND P1, PT, R23, RZ, PT ;  /* 0x000000ff1700720b */ /* 0x000fda0003f3c000 */
[----:B------:R-:W0:Y:S01]  /*1b40*/  @P1 LDC R12, c[0x0][0x238] ;  /* 0x00008e00ff0c1b82 */ /* 0x000e220000000800 */
[--C-:B------:R-:W-:Y:S02]  /*1b50*/  HADD2.F32 R13, -RZ, R11.reuse.H0_H0 ;  /* 0x2000000bff0d7230 */ /* 0x100fe40000004100 */
[----:B-1----:R-:W-:Y:S02]  /*1b60*/  HADD2.F32 R15, -RZ, R11.H1_H1 ;  /* 0x3000000bff0f7230 */ /* 0x002fe40000004100 */
[--C-:B------:R-:W-:Y:S02]  /*1b70*/  HADD2.F32 R17, -RZ, R0.reuse.H0_H0 ;  /* 0x20000000ff117230 */ /* 0x100fe40000004100 */
[----:B------:R-:W-:Y:S02]  /*1b80*/  HADD2.F32 R19, -RZ, R0.H1_H1 ;  /* 0x30000000ff137230 */ /* 0x000fe40000004100 */
[----:B------:R-:W-:Y:S01]  /*1b90*/  FADD.FTZ R11, R13, -R22 ;  /* 0x800000160d0b7221 */ /* 0x000fe20000010000 */
[----:B------:R-:W-:-:S02]  /*1ba0*/  HADD2.F32 R21, -RZ, R10.H0_H0 ;  /* 0x2000000aff157230 */ /* 0x000fc40000004100 */
[----:B0-----:R-:W-:Y:S01]  /*1bb0*/  @P1 FADD.FTZ R23, R23, R12 ;  /* 0x0000000c17171221 */ /* 0x001fe20000010000 */
[----:B------:R-:W-:-:S06]  /*1bc0*/  MOV R12, 0x3f800000 ;  /* 0x3f800000000c7802 */ /* 0x000fcc0000000f00 */
[----:B------:R0:W1:Y:S01]  /*1bd0*/  @P1 MUFU.RSQ R12, R23 ;  /* 0x00000017000c1308 */ /* 0x0000620000001400 */
[--C-:B------:R-:W-:Y:S01]  /*1be0*/  FADD.FTZ R13, R15, -R22.reuse ;  /* 0x800000160f0d7221 */ /* 0x100fe20000010000 */
[--C-:B------:R-:W-:Y:S01]  /*1bf0*/  FADD.FTZ R15, R17, -R22.reuse ;  /* 0x80000016110f7221 */ /* 0x100fe20000010000 */
[--C-:B------:R-:W-:Y:S01]  /*1c00*/  FADD.FTZ R17, R19, -R22.reuse ;  /* 0x8000001613117221 */ /* 0x100fe20000010000 */
[--C-:B------:R-:W-:Y:S01]  /*1c10*/  FADD.FTZ R19, R21, -R22.reuse ;  /* 0x8000001615137221 */ /* 0x100fe20000010000 */
[--C-:B------:R-:W-:Y:S01]  /*1c20*/  FADD.FTZ R21, R39, -R22.reuse ;  /* 0x8000001627157221 */ /* 0x100fe20000010000 */
[--C-:B------:R-:W-:Y:S01]  /*1c30*/  FADD.FTZ R39, R43, -R22.reuse ;  /* 0x800000162b277221 */ /* 0x100fe20000010000 */
[----:B0-----:R-:W-:Y:S01]  /*1c40*/  FADD.FTZ R23, R41, -R22 ;  /* 0x8000001629177221 */ /* 0x001fe20000010000 */
[----:B------:R-:W-:Y:S02]  /*1c50*/  ISETP.GE.U32.AND P2, PT, R28, UR12, PT ;  /* 0x0000000c1c007c0c */ /* 0x000fe4000bf46070 */
[----:B------:R-:W-:-:S02]  /*1c60*/  ISETP.GE.U32.AND P3, PT, R27, UR12, PT ;  /* 0x0000000c1b007c0c */ /* 0x000fc4000bf66070 */
[----:B------:R-:W-:Y:S01]  /*1c70*/  ISETP.GE.U32.AND P1, PT, R26, UR12, PT ;  /* 0x0000000c1a007c0c */ /* 0x000fe2000bf26070 */
        /* <DEDUP_REMOVED lines=8> */
[----:B------:R-:W-:Y:S02]  /*1d00*/  ISETP.GE.AND.EX P2, PT, R7, UR13, PT, P2 ;  /* 0x0000000d07007c0c */ /* 0x000fe4000bf46320 */
[----:B------:R-:W-:-:S02]  /*1d10*/  ISETP.GE.AND.EX P3, PT, R5, UR13, PT, P3 ;  /* 0x0000000d05007c0c */ /* 0x000fc4000bf66330 */
[----:B------:R-:W-:Y:S02]  /*1d20*/  ISETP.GE.AND.EX P1, PT, R3, UR13, PT, P1 ;  /* 0x0000000d03007c0c */ /* 0x000fe4000bf26310 */
[C---:B------:R-:W-:Y:S02]  /*1d30*/  ISETP.GT.U32.OR P2, PT, R6.reuse, 0x27f, P2 ;  /* 0x0000027f0600780c */ /* 0x040fe40001744470 */
[C---:B------:R-:W-:Y:S02]  /*1d40*/  ISETP.GT.U32.OR P3, PT, R6.reuse, 0x27f, P3 ;  /* 0x0000027f0600780c */ /* 0x040fe40001f64470 */
[----:B------:R-:W-:Y:S02]  /*1d50*/  ISETP.GT.U32.OR P1, PT, R6, 0x27f, P1 ;  /* 0x0000027f0600780c */ /* 0x000fe40000f24470 */
[----:B--2---:R-:W-:Y:S02]  /*1d60*/  SHF.L.U32 R12, R37, 0x10, RZ ;  /* 0x00000010250c7819 */ /* 0x004fe400000006ff */
[----:B---3--:R-:W-:-:S02]  /*1d70*/  SHF.L.U32 R36, R36, 0x10, RZ ;  /* 0x0000001024247819 */ /* 0x008fc400000006ff */
[----:B----4-:R-:W-:Y:S02]  /*1d80*/  SHF.L.U32 R0, R2, 0x10, RZ ;  /* 0x0000001002007819 */ /* 0x010fe400000006ff */
[----:B-----5:R-:W-:-:S03]  /*1d90*/  SHF.L.U32 R37, R38, 0x10, RZ ;  /* 0x0000001026257819 */ /* 0x020fc600000006ff */
[C-C-:B------:R-:W-:Y:S01]  /*1da0*/  FFMA.FTZ R14, R36.reuse, R13, R0.reuse ;  /* 0x0000000d240e7223 */ /* 0x140fe20000010000 */
        /* <DEDUP_REMOVED lines=18> */
.L_x_2579:
        /* <DEDUP_REMOVED lines=14> */
.L_x_2581:
[----:B------:R-:W-:Y:S05]  /*1fb0*/  BSYNC B0 ;  /* 0x0000000000007941 */ /* 0x000fea0003800000 */
.L_x_2580:
        /* <DEDUP_REMOVED lines=11> */
.L_x_2582:
        /* <DEDUP_REMOVED lines=14> */
.L_x_2584:
[----:B------:R-:W-:Y:S05]  /*2150*/  BSYNC B0 ;  /* 0x0000000000007941 */ /* 0x000fea0003800000 */
.L_x_2583:
        /* <DEDUP_REMOVED lines=11> */
.L_x_2585:
        /* <DEDUP_REMOVED lines=14> */
.L_x_2587:
[----:B------:R-:W-:Y:S05]  /*22f0*/  BSYNC B0 ;  /* 0x0000000000007941 */ /* 0x000fea0003800000 */
.L_x_2586:
        /* <DEDUP_REMOVED lines=11> */
.L_x_2588:
        /* <DEDUP_REMOVED lines=13> */
.L_x_2590:
[----:B------:R-:W-:Y:S05]  /*2480*/  BSYNC B0 ;  /* 0x0000000000007941 */ /* 0x000fea0003800000 */
.L_x_2589:
[----:B---3--:R-:W3:Y:S01]  /*2490*/  LDC R3, c[0x0][0x10] ;  /* 0x00000400ff037b82 */ /* 0x008ee20000000800 */
[----:B------:R-:W-:Y:S02]  /*24a0*/  IADD3 R24, R24, 0x1, RZ ;  /* 0x0000000118187810 */ /* 0x000fe40007ffe0ff */
[----:B---3--:R-:W-:-:S04]  /*24b0*/  IADD3 R30, R3, R30, RZ ;  /* 0x0000001e031e7210 */ /* 0x008fc80007ffe0ff */
[----:B------:R-:W-:-:S13]  /*24c0*/  ISETP.GE.AND P1, PT, R30, UR4, PT ;  /* 0x000000041e007c0c */ /* 0x000fda000bf26270 */
[----:B------:R-:W-:Y:S05]  /*24d0*/  @!P1 BRA `(.L_x_2591) ;  /* 0xffffffdc00509947 */ /* 0x000fea000383ffff */
[----:B------:R-:W-:Y:S05]  /*24e0*/  EXIT ;  /* 0x000000000000794d */ /* 0x000fea0003800000 */
.L_x_2592:
        /* <DEDUP_REMOVED lines=9> */
.L_x_3277:


//--------------------- .text._Z35group_norm_nhwc_fwd_one_pass_kernelI11Fp16IOBf16WLi256ELi40ELi640EEv26Group_norm_nhwc_fwd_params --------------------------
	.section	.text._Z35group_norm_nhwc_fwd_one_pass_kernelI11Fp16IOBf16WLi256ELi40ELi640EEv26Group_norm_nhwc_fwd_params,"ax",@progbits
	.align	128
        .global         _Z35group_norm_nhwc_fwd_one_pass_kernelI11Fp16IOBf16WLi256ELi40ELi640EEv26Group_norm_nhwc_fwd_params
        .type           _Z35group_norm_nhwc_fwd_one_pass_kernelI11Fp16IOBf16WLi256ELi40ELi640EEv26Group_norm_nhwc_fwd_params,@function
        .size           _Z35group_norm_nhwc_fwd_one_pass_kernelI11Fp16IOBf16WLi256ELi40ELi640EEv26Group_norm_nhwc_fwd_params,(.L_x_3278 - _Z35group_norm_nhwc_fwd_one_pass_kernelI11Fp16IOBf16WLi256ELi40ELi640EEv26Group_norm_nhwc_fwd_params)
        .other          _Z35group_norm_nhwc_fwd_one_pass_kernelI11Fp16IOBf16WLi256ELi40ELi640EEv26Group_norm_nhwc_fwd_params,@"STO_CUDA_ENTRY STV_DEFAULT"
_Z35group_norm_nhwc_fwd_one_pass_kernelI11Fp16IOBf16WLi256ELi40ELi640EEv26Group_norm_nhwc_fwd_params:
.text._Z35group_norm_nhwc_fwd_one_pass_kernelI11Fp16IOBf16WLi256ELi40ELi640EEv26Group_norm_nhwc_fwd_params:
        /* <DEDUP_REMOVED lines=38> */
.L_x_2626:
[----:B012---:R-:W0:Y:S01]  /*0260*/  LDC R13, c[0x0][0x288] ;  /* 0x0000a200ff0d7b82 */ /* 0x007e220000000800 */
[----:B---3--:R-:W-:Y:S01]  /*0270*/  IABS R11, R32 ;  /* 0x00000020000b7213 */ /* 0x008fe20000000000 */
[----:B------:R-:W-:Y:S01]  /*0280*/  ULDC.64 UR14, c[0x0][0x278] ;  /* 0x00009e00000e7ab9 */ /* 0x000fe20000000a00 */
[----:B------:R-:W-:Y:S01]  /*0290*/  SHF.R.S32.HI R21, RZ, 0x1f, R26 ;  /* 0x0000001fff157819 */ /* 0x000fe2000001141a */
[----:B------:R-:W-:Y:S01]  /*02a0*/  ULDC.64 UR12, c[0x0][0x280] ;  /* 0x0000a000000c7ab9 */ /* 0x000fe20000000a00 */
[----:B------:R-:W-:Y:S02]  /*02b0*/  ISETP.GE.U32.AND P5, PT, R27, UR14, PT ;  /* 0x0000000e1b007c0c */ /* 0x000fe4000bfa6070 */
[----:B------:R-:W-:Y:S01]  /*02c0*/  ISETP.GE.U32.AND P4, PT, R26, UR14, PT ;  /* 0x0000000e1a007c0c */ /* 0x000fe2000bf86070 */
[----:B------:R-:W1:Y:S01]  /*02d0*/  @P0 LDC.64 R16, c[0x0][0x270] ;  /* 0x00009c00ff100b82 */ /* 0x000e620000000a00 */
[----:B------:R-:W-:Y:S02]  /*02e0*/  SHF.R.S32.HI R29, RZ, 0x1f, R25 ;  /* 0x0000001fff1d7819 */ /* 0x000fe40000011419 */
[----:B------:R-:W-:-:S04]  /*02f0*/  ISETP.GE.AND.EX P4, PT, R21, UR15, PT, P4 ;  /* 0x0000000f15007c0c */ /* 0x000fc8000bf86340 */
[----:B------:R-:W-:Y:S01]  /*0300*/  ISETP.GT.U32.OR P4, PT, R5, 0x27f, P4 ;  /* 0x0000027f0500780c */ /* 0x000fe20002784470 */
[----:B------:R-:W2:Y:S01]  /*0310*/  @P0 LDC.64 R14, c[0x0][0x220] ;  /* 0x00008800ff0e0b82 */ /* 0x000ea20000000a00 */
[----:B0-----:R-:W-:-:S04]  /*0320*/  IABS R10, R13 ;  /* 0x0000000d000a7213 */ /* 0x001fc80000000000 */
[----:B----4-:R-:W0:Y:S01]  /*0330*/  I2F.RP R8, R10 ;  /* 0x0000000a00087306 */ /* 0x010e220000209400 */
        /* <DEDUP_REMOVED lines=18> */
[----:B------:R-:W-:Y:S02]  /*0460*/  ISETP.NE.AND P2, PT, R13, RZ, PT ;  /* 0x000000ff0d00720c */ /* 0x000fe40003f45270 */
[----:B------:R-:W-:-:S04]  /*0470*/  SHF.R.S32.HI R7, RZ, 0x1f, R27 ;  /* 0x0000001fff077819 */ /* 0x000fc8000001141b */
[----:B------:R-:W-:-:S04]  /*0480*/  ISETP.GE.AND.EX P5, PT, R7, UR15, PT, P5 ;  /* 0x0000000f07007c0c */ /* 0x000fc8000bfa6350 */
[----:B------:R-:W-:Y:S02]  /*0490*/  ISETP.GT.U32.OR P5, PT, R5, 0x27f, P5 ;  /* 0x0000027f0500780c */ /* 0x000fe40002fa4470 */
[----:B------:R-:W-:-:S04]  /*04a0*/  @P1 IADD3 R9, R9, 0x1, RZ ;  /* 0x0000000109091810 */ /* 0x000fc80007ffe0ff */
        /* <DEDUP_REMOVED lines=33> */
[----:B------:R-:W-:Y:S01]  /*06c0*/  ISETP.GT.U32.OR P3, PT, R5, 0x27f, P3 ;  /* 0x0000027f0500780c */ /* 0x000fe20001f64470 */
[----:B-1----:R-:W-:Y:S01]  /*06d0*/  @!P4 IMAD R21, R21, R12, RZ ;  /* 0x0000000c1515c224 */ /* 0x002fe200078e02ff */
[----:B------:R-:W-:Y:S02]  /*06e0*/  @P0 LEA.HI.X R39, R18, R15, R19, 0x1, P1 ;  /* 0x0000000f12270211 */ /* 0x000fe400008f0c13 */
[----:B------:R-:W-:Y:S02]  /*06f0*/  @!P5 IADD3 R35, R17, R35, RZ ;  /* 0x000000231123d210 */ /* 0x000fe40007ffe0ff */
[----:B------:R-:W-:Y:S01]  /*0700*/  SHF.R.S32.HI R19, RZ, 0x1f, R24 ;  /* 0x0000001fff137819 */ /* 0x000fe20000011418 */
[----:B------:R-:W1:Y:S01]  /*0710*/  @!P2 LDC.64 R14, c[0x0][0x270] ;  /* 0x00009c00ff0eab82 */ /* 0x000e620000000a00 */
[----:B---3--:R-:W-:-:S02]  /*0720*/  @!P5 LEA R40, P6, R16, R10, 0x1 ;  /* 0x0000000a1028d211 */ /* 0x008fc400078c08ff */
[----:B------:R-:W-:Y:S02]  /*0730*/  ISETP.GE.U32.AND P1, PT, R24, UR14, PT ;  /* 0x0000000e18007c0c */ /* 0x000fe4000bf26070 */
[----:B------:R-:W-:Y:S01]  /*0740*/  @!P5 LEA.HI.X R41, R16, R11, R35, 0x1, P6 ;  /* 0x0000000b1029d211 */ /* 0x000fe200030f0c23 */
[C---:B------:R-:W-:Y:S01]  /*0750*/  @!P4 IMAD R35, R26.reuse, R13, R21 ;  /* 0x0000000d1a23c224 */ /* 0x040fe200078e0215 */
[----:B------:R-:W-:Y:S01]  /*0760*/  @!P4 MOV R10, R42 ;  /* 0x0000002a000ac202 */ /* 0x000fe20000000f00 */
[----:B------:R-:W2:Y:S01]  /*0770*/  @!P2 LDC.64 R16, c[0x0][0x220] ;  /* 0x00008800ff10ab82 */ /* 0x000ea20000000a00 */
[----:B------:R-:W-:Y:S02]  /*0780*/  @!P4 MOV R11, R45 ;  /* 0x0000002d000bc202 */ /* 0x000fe40000000f00 */
[----:B------:R-:W-:Y:S02]  /*0790*/  CS2R R20, SRZ ;  /* 0x0000000000147805 */ /* 0x000fe4000001ff00 */
[----:B------:R-:W-:Y:S01]  /*07a0*/  ISETP.GE.AND.EX P1, PT, R19, UR15, PT, P1 ;  /* 0x0000000f13007c0c */ /* 0x000fe2000bf26310 */
[----:B------:R-:W-:-:S03]  /*07b0*/  @!P4 IMAD.WIDE.U32 R12, R26, R12, R10 ;  /* 0x0000000c1a0cc225 */ /* 0x000fc600078e000a */
[----:B------:R-:W-:Y:S01]  /*07c0*/  ISETP.GT.U32.OR P1, PT, R5, 0x27f, P1 ;  /* 0x0000027f0500780c */ /* 0x000fe20000f24470 */
[----:B------:R-:W3:Y:S01]  /*07d0*/  @!P3 LDC.64 R10, c[0x0][0x270] ;  /* 0x00009c00ff0abb82 */ /* 0x000ee20000000a00 */
[----:B------:R-:W4:Y:S01]  /*07e0*/  @!P5 LDG.E R20, desc[UR8][R40.64] ;  /* 0x000000082814d981 */ /* 0x000f22000c1e1900 */
[C---:B0-----:R-:W-:Y:S02]  /*07f0*/  @!P4 LEA R36, P6, R12.reuse, R8, 0x1 ;  /* 0x000000080c24c211 */ /* 0x041fe400078c08ff */
[----:B------:R-:W-:Y:S01]  /*0800*/  @!P4 IADD3 R13, R13, R35, RZ ;  /* 0x000000230d0dc210 */ /* 0x000fe20007ffe0ff */
[----:B------:R0:W5:Y:S01]  /*0810*/  @P0 LDG.E R21, desc[UR8][R38.64] ;  /* 0x0000000826150981 */ /* 0x000162000c1e1900 */
[----:B------:R-:W-:Y:S01]  /*0820*/  ISETP.GE.U32.AND P5, PT, R23, UR14, PT ;  /* 0x0000000e17007c0c */ /* 0x000fe2000bfa6070 */
[----:B-1----:R-:W-:Y:S01]  /*0830*/  @!P2 IMAD R8, R29, R14, RZ ;  /* 0x0000000e1d08a224 */ /* 0x002fe200078e02ff */
[----:B------:R-:W-:Y:S02]  /*0840*/  SHF.R.S32.HI R29, RZ, 0x1f, R23 ;  /* 0x0000001fff1d7819 */ /* 0x000fe40000011417 */
[----:B------:R-:W-:Y:S01]  /*0850*/  @!P4 LEA.HI.X R37, R12, R9, R13, 0x1, P6 ;  /* 0x000000090c25c211 */ /* 0x000fe200030f0c0d */
[----:B------:R-:W-:Y:S01]  /*0860*/  @!P2 IMAD R18, R25, R15, R8 ;  /* 0x0000000f1912a224 */ /* 0x000fe200078e0208 */
[----:B------:R-:W-:Y:S01]  /*0870*/  ISETP.GE.AND.EX P5, PT, R29, UR15, PT, P5 ;  /* 0x0000000f1d007c0c */ /* 0x000fe2000bfa6350 */
[----:B------:R-:W1:Y:S01]  /*0880*/  @!P1 LDC.64 R8, c[0x0][0x270] ;  /* 0x00009c00ff089b82 */ /* 0x000e620000000a00 */
[----:B0-----:R-:W-:-:S02]  /*0890*/  @!P2 MOV R38, R42 ;  /* 0x0000002a0026a202 */ /* 0x001fc40000000f00 */
[----:B------:R-:W-:Y:S02]  /*08a0*/  @!P2 MOV R39, R45 ;  /* 0x0000002d0027a202 */ /* 0x000fe40000000f00 */
[----:B------:R-:W-:-:S03]  /*08b0*/  MOV R34, RZ ;  /* 0x000000ff00227202 */ /* 0x000fc60000000f00 */
[----:B------:R-:W0:Y:S01]  /*08c0*/  @!P3 LDC.64 R12, c[0x0][0x220] ;  /* 0x00008800ff0cbb82 */ /* 0x000e220000000a00 */
[----:B------:R-:W-:Y:S01]  /*08d0*/  ISETP.GT.U32.OR P5, PT, R5, 0x27f, P5 ;  /* 0x0000027f0500780c */ /* 0x000fe20002fa4470 */
[----:B------:R-:W-:Y:S01]  /*08e0*/  @!P2 IMAD.WIDE.U32 R14, R25, R14, R38 ;  /* 0x0000000e190ea225 */ /* 0x000fe200078e0026 */
[----:B------:R-:W-:Y:S01]  /*08f0*/  SHF.R.S32.HI R35, RZ, 0x1f, R22 ;  /* 0x0000001fff237819 */ /* 0x000fe20000011416 */
[----:B------:R3:W5:Y:S01]  /*0900*/  @!P4 LDG.E R34, desc[UR8][R36.64] ;  /* 0x000000082422c981 */ /* 0x000762000c1e1900 */
[----:B------:R-:W-:Y:S02]  /*0910*/  ISETP.GE.U32.AND P4, PT, R22, UR14, PT ;  /* 0x0000000e16007c0c */ /* 0x000fe4000bf86070 */
[----:B------:R-:W-:Y:S02]  /*0920*/  @!P2 IADD3 R15, R15, R18, RZ ;  /* 0x000000120f0fa210 */ /* 0x000fe40007ffe0ff */
[----:B--2---:R-:W-:Y:S01]  /*0930*/  @!P2 LEA R40, P6, R14, R16, 0x1 ;  /* 0x000000100e28a211 */ /* 0x004fe200078c08ff */
[----:B---3--:R-:W-:Y:S01]  /*0940*/  @!P3 IMAD R16, R7, R10, RZ ;  /* 0x0000000a0710b224 */ /* 0x008fe200078e02ff */
[----:B------:R-:W-:-:S02]  /*0950*/  ISETP.GE.AND.EX P4, PT, R35, UR15, PT, P4 ;  /* 0x0000000f23007c0c */ /* 0x000fc4000bf86340 */
[----:B------:R-:W-:Y:S01]  /*0960*/  @!P2 LEA.HI.X R41, R14, R17, R15, 0x1, P6 ;  /* 0x000000110e29a211 */ /* 0x000fe200030f0c0f */
[----:B------:R-:W-:Y:S01]  /*0970*/  @!P3 IMAD R39, R30, R11, R16 ;  /* 0x0000000b1e27b224 */ /* 0x000fe200078e0210 */
[----:B------:R-:W2:Y:S01]  /*0980*/  @!P1 LDC.64 R14, c[0x0][0x220] ;  /* 0x00008800ff0e9b82 */ /* 0x000ea20000000a00 */
[----:B------:R-:W-:Y:S02]  /*0990*/  @!P3 MOV R36, R42 ;  /* 0x0000002a0024b202 */ /* 0x000fe40000000f00 */
[----:B------:R-:W-:Y:S02]  /*09a0*/  @!P3 MOV R37, R45 ;  /* 0x0000002d0025b202 */ /* 0x000fe40000000f00 */
[----:B------:R-:W-:-:S03]  /*09b0*/  ISETP.GT.U32.OR P4, PT, R5, 0x27f, P4 ;  /* 0x0000027f0500780c */ /* 0x000fc60002784470 */
[----:B------:R-:W3:Y:S01]  /*09c0*/  @!P5 LDC.64 R16, c[0x0][0x270] ;  /* 0x00009c00ff10db82 */ /* 0x000ee20000000a00 */
[----:B------:R-:W-:Y:S01]  /*09d0*/  @!P3 IMAD.WIDE.U32 R10, R30, R10, R36 ;  /* 0x0000000a1e0ab225 */ /* 0x000fe200078e0024 */
[----:B------:R-:W-:-:S03]  /*09e0*/  @!P1 MOV R18, R42 ;  /* 0x0000002a00129202 */ /* 0x000fc60000000f00 */
[----:B-1----:R-:W-:Y:S01]  /*09f0*/  @!P1 IMAD R37, R19, R8, RZ ;  /* 0x0000000813259224 */ /* 0x002fe200078e02ff */
[----:B------:R-:W-:Y:S02]  /*0a00*/  @!P3 IADD3 R11, R11, R39, RZ ;  /* 0x000000270b0bb210 */ /* 0x000fe40007ffe0ff */
[----:B------:R-:W-:Y:S02]  /*0a10*/  @!P1 MOV R19, R45 ;  /* 0x0000002d00139202 */ /* 0x000fe40000000f00 */
[----:B0-----:R-:W-:Y:S01]  /*0a20*/  @!P3 LEA R38, P6, R10, R12, 0x1 ;  /* 0x0000000c0a26b211 */ /* 0x001fe200078c08ff */
[C---:B------:R-:W-:Y:S02]  /*0a30*/  @!P1 IMAD R37, R24.reuse, R9, R37 ;  /* 0x0000000918259224 */ /* 0x040fe400078e0225 */
[----:B------:R-:W-:Y:S01]  /*0a40*/  @!P1 IMAD.WIDE.U32 R18, R24, R8, R18 ;  /* 0x0000000818129225 */ /* 0x000fe200078e0012 */
[----:B------:R-:W-:Y:S01]  /*0a50*/  @!P3 LEA.HI.X R39, R10, R13, R11, 0x1, P6 ;  /* 0x0000000d0a27b211 */ /* 0x000fe200030f0c0b */
[----:B------:R-:W0:Y:S01]  /*0a60*/  @!P4 LDC.64 R8, c[0x0][0x270] ;  /* 0x00009c00ff08cb82 */ /* 0x000e220000000a00 */
[----:B------:R-:W-:-:S02]  /*0a70*/  MOV R36, RZ ;  /* 0x000000ff00247202 */ /* 0x000fc40000000f00 */
[----:B------:R-:W-:-:S04]  /*0a80*/  @!P1 IADD3 R37, R19, R37, RZ ;  /* 0x0000002513259210 */ /* 0x000fc80007ffe0ff */
[----:B------:R1:W5:Y:S01]  /*0a90*/  @!P3 LDG.E R36, desc[UR8][R38.64] ;  /* 0x000000082624b981 */ /* 0x000362000c1e1900 */
[----:B------:R-:W1:Y:S01]  /*0aa0*/  @!P5 LDC.64 R10, c[0x0][0x220] ;  /* 0x00008800ff0adb82 */ /* 0x000e620000000a00 */
[C---:B--2---:R-:W-:Y:S01]  /*0ab0*/  @!P1 LEA R14, P3, R18.reuse, R14, 0x1 ;  /* 0x0000000e120e9211 */ /* 0x044fe200078608ff */
[----:B---3--:R-:W-:Y:S01]  /*0ac0*/  @!P5 IMAD R12, R29, R16, RZ ;  /* 0x000000101d0cd224 */ /* 0x008fe200078e02ff */
[----:B------:R-:W-:Y:S02]  /*0ad0*/  @!P5 MOV R19, R45 ;  /* 0x0000002d0013d202 */ /* 0x000fe40000000f00 */
[----:B------:R-:W-:Y:S01]  /*0ae0*/  @!P1 LEA.HI.X R15, R18, R15, R37, 0x1, P3 ;  /* 0x0000000f120f9211 */ /* 0x000fe200018f0c25 */
[----:B------:R-:W-:Y:S01]  /*0af0*/  @!P5 IMAD R17, R23, R17, R12 ;  /* 0x000000111711d224 */ /* 0x000fe200078e020c */
[----:B------:R-:W-:Y:S01]  /*0b00*/  @!P5 MOV R18, R42 ;  /* 0x0000002a0012d202 */ /* 0x000fe20000000f00 */
[----:B------:R-:W2:Y:S01]  /*0b10*/  @!P4 LDC.64 R12, c[0x0][0x220] ;  /* 0x00008800ff0ccb82 */ /* 0x000ea20000000a00 */
[----:B------:R-:W-:-:S03]  /*0b20*/  MOV R37, RZ ;  /* 0x000000ff00257202 */ /* 0x000fc60000000f00 */
[----:B------:R-:W-:-:S03]  /*0b30*/  @!P5 IMAD.WIDE.U32 R18, R23, R16, R18 ;  /* 0x000000101712d225 */ /* 0x000fc600078e0012 */
[----:B------:R3:W5:Y:S02]  /*0b40*/  @!P2 LDG.E R37, desc[UR8][R40.64] ;  /* 0x000000082825a981 */ /* 0x000764000c1e1900 */
[----:B------:R-:W-:Y:S01]  /*0b50*/  @!P5 IADD3 R16, R19, R17, RZ ;  /* 0x000000111310d210 */ /* 0x000fe20007ffe0ff */
[----:B0-----:R-:W-:Y:S01]  /*0b60*/  @!P4 IMAD R17, R35, R8, RZ ;  /* 0x000000082311c224 */ /* 0x001fe200078e02ff */
[----:B-1----:R-:W-:-:S03]  /*0b70*/  @!P5 LEA R10, P2, R18, R10, 0x1 ;  /* 0x0000000a120ad211 */ /* 0x002fc600078408ff */
[----:B------:R-:W-:Y:S01]  /*0b80*/  @!P4 IMAD R9, R22, R9, R17 ;  /* 0x000000091609c224 */ /* 0x000fe200078e0211 */
[----:B------:R-:W-:Y:S02]  /*0b90*/  @!P4 MOV R17, R45 ;  /* 0x0000002d0011c202 */ /* 0x000fe40000000f00 */
[----:B------:R-:W-:Y:S02]  /*0ba0*/  @!P5 LEA.HI.X R11, R18, R11, R16, 0x1, P2 ;  /* 0x0000000b120bd211 */ /* 0x000fe400010f0c10 */
[----:B------:R-:W-:Y:S02]  /*0bb0*/  @!P4 MOV R16, R42 ;  /* 0x0000002a0010c202 */ /* 0x000fe40000000f00 */
[----:B------:R-:W-:-:S03]  /*0bc0*/  CS2R R38, SRZ ;  /* 0x0000000000267805 */ /* 0x000fc6000001ff00 */
[----:B------:R-:W-:-:S03]  /*0bd0*/  @!P4 IMAD.WIDE.U32 R16, R22, R8, R16 ;  /* 0x000000081610c225 */ /* 0x000fc600078e0010 */
[----:B------:R0:W5:Y:S02]  /*0be0*/  @!P1 LDG.E R38, desc[UR8][R14.64] ;  /* 0x000000080e269981 */ /* 0x000164000c1e1900 */
[----:B------:R-:W-:Y:S02]  /*0bf0*/  @!P4 IADD3 R8, R17, R9, RZ ;  /* 0x000000091108c210 */ /* 0x000fe40007ffe0ff */
[----:B------:R1:W5:Y:S01]  /*0c00*/  @!P5 LDG.E R39, desc[UR8][R10.64] ;  /* 0x000000080a27d981 */ /* 0x000362000c1e1900 */
[C---:B--2---:R-:W-:Y:S02]  /*0c10*/  @!P4 LEA R12, P1, R16.reuse, R12, 0x1 ;  /* 0x0000000c100cc211 */ /* 0x044fe400078208ff */
[----:B---3--:R-:W-:Y:S02]  /*0c20*/  MOV R40, RZ ;  /* 0x000000ff00287202 */ /* 0x008fe40000000f00 */
[----:B------:R-:W-:-:S05]  /*0c30*/  @!P4 LEA.HI.X R13, R16, R13, R8, 0x1, P1 ;  /* 0x0000000d100dc211 */ /* 0x000fca00008f0c08 */
[----:B------:R2:W3:Y:S01]  /*0c40*/  @!P4 LDG.E R40, desc[UR8][R12.64] ;  /* 0x000000080c28c981 */ /* 0x0004e2000c1e1900 */
[----:B------:R-:W-:Y:S01]  /*0c50*/  ISETP.GT.AND P1, PT, R4, 0x1e, PT ;  /* 0x0000001e0400780c */ /* 0x000fe20003f24270 */
[--C-:B----4-:R-:W-:Y:S02]  /*0c60*/  HADD2.F32 R8, -RZ, R20.reuse.H1_H1 ;  /* 0x30000014ff087230 */ /* 0x110fe40000004100 */
[----:B------:R-:W-:-:S03]  /*0c70*/  HADD2.F32 R9, -RZ, R20.H0_H0 ;  /* 0x20000014ff097230 */ /* 0x000fc60000004100 */
[----:B------:R-:W-:Y:S02]  /*0c80*/  FMUL.FTZ R16, R8, R8 ;  /* 0x0000000808107220 */ /* 0x000fe40000410000 */
[C---:B0-----:R-:W-:Y:S02]  /*0c90*/  FADD.FTZ R14, R9.reuse, R8 ;  /* 0x00000008090e7221 */ /* 0x041fe40000010000 */
[----:B------:R-:W-:Y:S01]  /*0ca0*/  FFMA.FTZ R9, R9, R9, R16 ;  /* 0x0000000909097223 */ /* 0x000fe20000010010 */
[--C-:B-----5:R-:W-:Y:S02]  /*0cb0*/  HADD2.F32 R16, -RZ, R21.reuse.H1_H1 ;  /* 0x30000015ff107230 */ /* 0x120fe40000004100 */
[----:B-1----:R-:W-:-:S03]  /*0cc0*/  HADD2.F32 R11, -RZ, R21.H0_H0 ;  /* 0x20000015ff0b7230 */ /* 0x002fc60000004100 */
[----:B--2---:R-:W-:Y:S02]  /*0cd0*/  FMUL.FTZ R12, R16, R16 ;  /* 0x00000010100c7220 */ /* 0x004fe40000410000 */
[C---:B------:R-:W-:Y:S02]  /*0ce0*/  FADD.FTZ R16, R11.reuse, R16 ;  /* 0x000000100b107221 */ /* 0x040fe40000010000 */
[----:B------:R-:W-:Y:S01]  /*0cf0*/  FFMA.FTZ R12, R11, R11, R12 ;  /* 0x0000000b0b0c7223 */ /* 0x000fe2000001000c */
[--C-:B------:R-:W-:Y:S02]  /*0d00*/  HADD2.F32 R17, -RZ, R34.reuse.H1_H1 ;  /* 0x30000022ff117230 */ /* 0x100fe40000004100 */
[----:B------:R-:W-:Y:S02]  /*0d10*/  HADD2.F32 R8, -RZ, R34.H0_H0 ;  /* 0x20000022ff087230 */ /* 0x000fe40000004100 */
[----:B------:R-:W-:Y:S01]  /*0d20*/  FADD.FTZ R16, RZ, R16 ;  /* 0x00000010ff107221 */ /* 0x000fe20000010000 */
[----:B------:R-:W-:Y:S01]  /*0d30*/  FADD.FTZ R12, RZ, R12 ;  /* 0x0000000cff0c7221 */ /* 0x000fe20000010000 */
[----:B------:R-:W-:Y:S01]  /*0d40*/  FMUL.FTZ R15, R17, R17 ;  /* 0x00000011110f7220 */ /* 0x000fe20000410000 */
[----:B------:R-:W-:-:S03]  /*0d50*/  FADD.FTZ R10, R8, R17 ;  /* 0x00000011080a7221 */ /* 0x000fc60000010000 */
        /* <DEDUP_REMOVED lines=17> */
[--C-:B------:R-:W-:Y:S02]  /*0e70*/  HADD2.F32 R14, -RZ, R38.reuse.H1_H1 ;  /* 0x30000026ff0e7230 */ /* 0x100fe40000004100 */
        /* <DEDUP_REMOVED lines=105> */
.L_x_2594:
[----:B------:R-:W-:Y:S05]  /*1510*/  BSYNC B0 ;  /* 0x0000000000007941 */ /* 0x000fea0003800000 */
.L_x_2593:
        /* <DEDUP_REMOVED lines=28> */
.L_x_2597:
[----:B-1----:R-:W2:Y:S04]  /*16e0*/  LDG.E.STRONG.GPU R10, desc[UR8][R8.64] ;  /* 0x00000008080a7981 */ /* 0x002ea8000c1ef900 */
[----:B--2---:R-:W-:Y:S01]  /*16f0*/  CCTL.IVALL ;  /* 0x00000000ff00798f */ /* 0x004fe20002000000 */
[----:B------:R-:W-:Y:S05]  /*1700*/  YIELD ;  /* 0x0000000000007946 */ /* 0x000fea0003800000 */
[----:B------:R-:W-:-:S13]  /*1710*/  ISETP.NE.AND P1, PT, R10, R13, PT ;  /* 0x0000000d0a00720c */ /* 0x000fda0003f25270 */
[----:B------:R-:W-:Y:S05]  /*1720*/  @P1 BRA `(.L_x_2597) ;  /* 0xfffffffc00ec1947 */ /* 0x000fea000383ffff */
.L_x_2596:
        /* <DEDUP_REMOVED lines=11> */
.L_x_2599:
        /* <DEDUP_REMOVED lines=63> */
.L_x_2598:
        /* <DEDUP_REMOVED lines=19> */
.L_x_2601:
[----:B------:R-:W-:Y:S05]  /*1d00*/  BSYNC B0 ;  /* 0x0000000000007941 */ /* 0x000fea0003800000 */
.L_x_2600:
        /* <DEDUP_REMOVED lines=32> */
.L_x_2595:
        /* <DEDUP_REMOVED lines=24> */
[----:B------:R-:W-:Y:S01]  /*2090*/  ISETP.NE.AND P6, PT, RZ, UR10, PT ;  /* 0x0000000aff007c0c */ /* 0x000fe2000bfc5270 */
[----:B-1----:R-:W-:-:S02]  /*20a0*/  HADD2.F32 R9, -RZ, R21.H1_H1 ;  /* 0x30000015ff097230 */ /* 0x002fc40000004100 */
[----:B------:R-:W1:Y:S01]  /*20b0*/  LDS.64 R10, [UR5+0xc0] ;  /* 0x0000c005ff0a7984 */ /* 0x000e620008000a00 */
[----:B------:R-:W-:Y:S02]  /*20c0*/  HADD2.F32 R21, -RZ, R21.H0_H0 ;  /* 0x20000015ff157230 */ /* 0x000fe40000004100 */
[--C-:B---3--:R-:W-:Y:S02]  /*20d0*/  HADD2.F32 R13, -RZ, R36.reuse.H0_H0 ;  /* 0x20000024ff0d7230 */ /* 0x108fe40000004100 */
[----:B0-----:R-:W-:Y:S02]  /*20e0*/  HADD2.F32 R17, -RZ, R36.H1_H1 ;  /* 0x30000024ff117230 */ /* 0x001fe40000004100 */
[----:B-1----:R-:W-:-:S04]  /*20f0*/  FMUL.FTZ R10, R10, UR6 ;  /* 0x000000060a0a7c20 */ /* 0x002fc80008410000 */
[----:B------:R-:W-:Y:S01]  /*2100*/  FMUL.FTZ R8, R10, R10 ;  /* 0x0000000a0a087220 */ /* 0x000fe20000410000 */
[--C-:B------:R-:W-:Y:S01]  /*2110*/  FADD.FTZ R16, R9, -R10.reuse ;  /* 0x8000000a09107221 */ /* 0x100fe20000010000 */
[----:B------:R-:W-:Y:S02]  /*2120*/  FADD.FTZ R12, R21, -R10 ;  /* 0x8000000a150c7221 */ /* 0x000fe40000010000 */
[----:B------:R-:W-:-:S05]  /*2130*/  FFMA.FTZ R11, R11, UR6, -R8 ;  /* 0x000000060b0b7c23 */ /* 0x000fca0008010808 */
[----:B------:R-:W-:-:S13]  /*2140*/  FSETP.GTU.FTZ.AND P1, PT, R11, RZ, PT ;  /* 0x000000ff0b00720b */ /* 0x000fda0003f3c000 */
[----:B------:R-:W0:Y:S02]  /*2150*/  @P1 LDC R14, c[0x0][0x238] ;  /* 0x00008e00ff0e1b82 */ /* 0x000e240000000800 */
[----:B0-----:R-:W-:Y:S01]  /*2160*/  @P1 FADD.FTZ R14, R11, R14 ;  /* 0x0000000e0b0e1221 */ /* 0x001fe20000010000 */
[----:B------:R-:W-:-:S06]  /*2170*/  MOV R11, 0x3f800000 ;  /* 0x3f800000000b7802 */ /* 0x000fcc0000000f00 */
[----:B------:R-:W0:Y:S02]  /*2180*/  @P1 MUFU.RSQ R11, R14 ;  /* 0x0000000e000b1308 */ /* 0x000e240000001400 */
[-C--:B0-----:R-:W-:Y:S01]  /*2190*/  FMUL.FTZ R16, R16, R11.reuse ;  /* 0x0000000b10107220 */ /* 0x081fe20000410000 */
[----:B------:R-:W-:Y:S01]  /*21a0*/  FMUL.FTZ R21, R12, R11 ;  /* 0x0000000b0c157220 */ /* 0x000fe20000410000 */
[----:B--2---:R-:W-:Y:S02]  /*21b0*/  SHF.L.U32 R6, R6, 0x10, RZ ;  /* 0x0000001006067819 */ /* 0x004fe400000006ff */
[----:B----4-:R-:W-:Y:S02]  /*21c0*/  SHF.L.U32 R8, R41, 0x10, RZ ;  /* 0x0000001029087819 */ /* 0x010fe400000006ff */
[----:B-----5:R-:W-:Y:S02]  /*21d0*/  SHF.L.U32 R9, R18, 0x10, RZ ;  /* 0x0000001012097819 */ /* 0x020fe400000006ff */
[----:B------:R-:W-:-:S03]  /*21e0*/  SHF.L.U32 R15, R19, 0x10, RZ ;  /* 0x00000010130f7819 */ /* 0x000fc600000006ff */
[----:B------:R-:W-:Y:S02]  /*21f0*/  FFMA.FTZ R21, R6, R21, R9 ;  /* 0x0000001506157223 */ /* 0x000fe40000010009 */
        /* <DEDUP_REMOVED lines=12> */
.L_x_2602:
        /* <DEDUP_REMOVED lines=14> */
.L_x_2604:
[----:B------:R-:W-:Y:S05]  /*23a0*/  BSYNC B0 ;  /* 0x0000000000007941 */ /* 0x000fea0003800000 */
.L_x_2603:
[----:B------:R-:W-:Y:S01]  /*23b0*/  HADD2.F32 R16, -RZ, R39.H0_H0 ;  /* 0x20000027ff107230 */ /* 0x000fe20000004100 */
[----:B------:R-:W-:Y:S01]  /*23c0*/  ULDC.64 UR12, c[0x0][0x278] ;  /* 0x00009e00000c7ab9 */ /* 0x000fe20000000a00 */
[--C-:B------:R-:W-:Y:S02]  /*23d0*/  HADD2.F32 R19, -RZ, R20.reuse.H0_H0 ;  /* 0x20000014ff137230 */ /* 0x100fe40000004100 */
[--C-:B0-----:R-:W-:Y:S01]  /*23e0*/  FADD.FTZ R28, R17, -R10.reuse ;  /* 0x8000000a111c7221 */ /* 0x101fe20000010000 */
[----:B------:R-:W-:Y:S02]  /*23f0*/  HADD2.F32 R29, -RZ, R20.H1_H1 ;  /* 0x30000014ff1d7230 */ /* 0x000fe40000004100 */
[--C-:B------:R-:W-:Y:S01]  /*2400*/  FADD.FTZ R20, R13, -R10.reuse ;  /* 0x8000000a0d147221 */ /* 0x100fe20000010000 */
[----:B------:R-:W-:Y:S02]  /*2410*/  HADD2.F32 R12, -RZ, R37.H0_H0 ;  /* 0x20000025ff0c7230 */ /* 0x000fe40000004100 */
[----:B------:R-:W-:Y:S01]  /*2420*/  FADD.FTZ R13, R16, -R10 ;  /* 0x8000000a100d7221 */ /* 0x000fe20000010000 */
[----:B------:R-:W-:Y:S01]  /*2430*/  HADD2.F32 R14, -RZ, R38.H0_H0 ;  /* 0x20000026ff0e7230 */ /* 0x000fe20000004100 */
[----:B------:R-:W-:Y:S01]  /*2440*/  ISETP.GE.U32.AND P1, PT, R30, UR12, PT ;  /* 0x0000000c1e007c0c */ /* 0x000fe2000bf26070 */
[----:B------:R-:W-:Y:S01]  /*2450*/  HADD2.F32 R18, -RZ, R40.H0_H0 ;  /* 0x20000028ff127230 */ /* 0x000fe20000004100 */
[----:B------:R-:W-:Y:S01]  /*2460*/  ISETP.GE.U32.AND P2, PT, R27, UR12, PT ;  /* 0x0000000c1b007c0c */ /* 0x000fe2000bf46070 */
[--C-:B------:R-:W-:Y:S01]  /*2470*/  HADD2.F32 R21, -RZ, R34.reuse.H0_H0 ;  /* 0x20000022ff157230 */ /* 0x100fe20000004100 */
[----:B------:R-:W-:Y:S01]  /*2480*/  SHF.R.S32.HI R16, RZ, 0x1f, R27 ;  /* 0x0000001fff107819 */ /* 0x000fe2000001141b */
[----:B------:R-:W-:-:S02]  /*2490*/  HADD2.F32 R41, -RZ, R34.H1_H1 ;  /* 0x30000022ff297230 */ /* 0x000fc40000004100 */
[--C-:B------:R-:W-:Y:S01]  /*24a0*/  FADD.FTZ R34, R19, -R10.reuse ;  /* 0x8000000a13227221 */ /* 0x100fe20000010000 */
[----:B------:R-:W-:Y:S02]  /*24b0*/  HADD2.F32 R37, -RZ, R37.H1_H1 ;  /* 0x30000025ff257230 */ /* 0x000fe40000004100 */
        /* <DEDUP_REMOVED lines=44> */
.L_x_2605:
        /* <DEDUP_REMOVED lines=14> */
.L_x_2607:
[----:B------:R-:W-:Y:S05]  /*2860*/  BSYNC B0 ;  /* 0x0000000000007941 */ /* 0x000fea0003800000 */
.L_x_2606:
        /* <DEDUP_REMOVED lines=13> */
.L_x_2608:
[----:B------:R-:W-:Y:S04]  /*2940*/  BSSY B0, `(.L_x_2609) ;  /* 0x000000e000007945 */ /* 0x000fe80003800000 */
[----:B------:R-:W-:Y:S05]  /*2950*/  @P2 BRA `(.L_x_2610) ;  /* 0x0000000000302947 */ /* 0x000fea0003800000 */
[----:B------:R-:W-:Y:S01]  /*2960*/  ULDC.64 UR14, c[0x0][0x270] ;  /* 0x00009c00000e7ab9 */ /* 0x000fe20000000a00 */
[----:B------:R-:W-:Y:S01]  /*2970*/  MOV R10, R42 ;  /* 0x0000002a000a7202 */ /* 0x000fe20000000f00 */
[----:B------:R-:W-:Y:S01]  /*2980*/  IMAD R16, R16, UR14, RZ ;  /* 0x0000000e10107c24 */ /* 0x000fe2000f8e02ff */
[----:B------:R-:W-:Y:S02]  /*2990*/  MOV R11, R45 ;  /* 0x0000002d000b7202 */ /* 0x000fe40000000f00 */
[----:B------:R-:W-:Y:S01]  /*29a0*/  F2FP.F16.F32.PACK_AB R7, R7, R34 ;  /* 0x000000220707723e */ /* 0x000fe200000000ff */
[C---:B0-----:R-:W-:Y:S02]  /*29b0*/  IMAD R13, R27.reuse, UR15, R16 ;  /* 0x0000000f1b0d7c24 */ /* 0x041fe4000f8e0210 */
[----:B------:R-:W-:Y:S01]  /*29c0*/  IMAD.WIDE.U32 R10, R27, UR14, R10 ;  /* 0x0000000e1b0a7c25 */ /* 0x000fe2000f8e000a */
[----:B------:R-:W-:Y:S02]  /*29d0*/  ULDC.64 UR14, c[0x0][0x210] ;  /* 0x00008400000e7ab9 */ /* 0x000fe40000000a00 */
[----:B------:R-:W-:-:S02]  /*29e0*/  LEA R12, P1, R10, UR14, 0x1 ;  /* 0x0000000e0a0c7c11 */ /* 0x000fc4000f8208ff */
[----:B------:R-:W-:-:S04]  /*29f0*/  IADD3 R13, R11, R13, RZ ;  /* 0x0000000d0b0d7210 */ /* 0x000fc80007ffe0ff */
[----:B------:R-:W-:-:S05]  /*2a00*/  LEA.HI.X R13, R10, UR15, R13, 0x1, P1 ;  /* 0x0000000f0a0d7c11 */ /* 0x000fca00088f0c0d */
[----:B------:R1:W-:Y:S02]  /*2a10*/  STG.E desc[UR8][R12.64], R7 ;  /* 0x000000070c007986 */ /* 0x0003e4000c101908 */
.L_x_2610:
[----:B------:R-:W-:Y:S05]  /*2a20*/  BSYNC B0 ;  /* 0x0000000000007941 */ /* 0x000fea0003800000 */
.L_x_2609:
[----:B01----:R-:W-:Y:S01]  /*2a30*/  SHF.R.S32.HI R12, RZ, 0x1f, R26 ;  /* 0x0000001fff0c7819 */ /* 0x003fe2000001141a */
[C---:B------:R-:W-:Y:S01]  /*2a40*/  FFMA.FTZ R21, R6.reuse, R21, R9 ;  /* 0x0000001506157223 */ /* 0x040fe20000010009 */
[----:B------:R-:W-:Y:S01]  /*2a50*/  SHF.R.S32.HI R11, RZ, 0x1f, R25 ;  /* 0x0000001fff0b7819 */ /* 0x000fe20000011419 */
[C-C-:B------:R-:W-:Y:S01]  /*2a60*/  FFMA.FTZ R17, R6.reuse, R17, R9.reuse ;  /* 0x0000001106117223 */ /* 0x140fe20000010009 */
[----:B------:R-:W-:Y:S01]  /*2a70*/  SHF.R.S32.HI R7, RZ, 0x1f, R24 ;  /* 0x0000001fff077819 */ /* 0x000fe20000011418 */
[C---:B------:R-:W-:Y:S01]  /*2a80*/  FFMA.FTZ R14, R6.reuse, R14, R9 ;  /* 0x0000000e060e7223 */ /* 0x040fe20000010009 */
[----:B------:R-:W-:Y:S01]  /*2a90*/  SHF.R.S32.HI R10, RZ, 0x1f, R23 ;  /* 0x0000001fff0a7819 */ /* 0x000fe20000011417 */
[--C-:B------:R-:W-:Y:S01]  /*2aa0*/  FFMA.FTZ R19, R6, R19, R9.reuse ;  /* 0x0000001306137223 */ /* 0x100fe20000010009 */
[----:B------:R-:W-:Y:S01]  /*2ab0*/  ISETP.GE.U32.AND P5, PT, R26, UR12, PT ;  /* 0x0000000c1a007c0c */ /* 0x000fe2000bfa6070 */
[----:B------:R-:W-:Y:S01]  /*2ac0*/  FFMA.FTZ R6, R6, R18, R9 ;  /* 0x0000001206067223 */ /* 0x000fe20000010009 */
[----:B------:R-:W-:Y:S01]  /*2ad0*/  ISETP.GE.U32.AND P1, PT, R25, UR12, PT ;  /* 0x0000000c19007c0c */ /* 0x000fe2000bf26070 */
[--C-:B------:R-:W-:Y:S01]  /*2ae0*/  FFMA.FTZ R16, R8, R37, R15.reuse ;  /* 0x0000002508107223 */ /* 0x100fe2000001000f */
[----:B------:R-:W-:Y:S01]  /*2af0*/  ISETP.GE.U32.AND P2, PT, R24, UR12, PT ;  /* 0x0000000c18007c0c */ /* 0x000fe2000bf46070 */
[C-C-:B------:R-:W-:Y:S01]  /*2b00*/  FFMA.FTZ R29, R8.reuse, R38, R15.reuse ;  /* 0x00000026081d7223 */ /* 0x140fe2000001000f */
[----:B------:R-:W-:Y:S01]  /*2b10*/  ISETP.GE.U32.AND P3, PT, R23, UR12, PT ;  /* 0x0000000c17007c0c */ /* 0x000fe2000bf66070 */
[--C-:B------:R-:W-:Y:S01]  /*2b20*/  FFMA.FTZ R18, R8, R39, R15.reuse ;  /* 0x0000002708127223 */ /* 0x100fe2000001000f */
[----:B------:R-:W-:Y:S01]  /*2b30*/  ISETP.GE.U32.AND P4, PT, R22, UR12, PT ;  /* 0x0000000c16007c0c */ /* 0x000fe2000bf86070 */
[--C-:B------:R-:W-:Y:S01]  /*2b40*/  FFMA.FTZ R37, R8, R40, R15.reuse ;  /* 0x0000002808257223 */ /* 0x100fe2000001000f */
        /* <DEDUP_REMOVED lines=22> */
.L_x_2611:
        /* <DEDUP_REMOVED lines=14> */
.L_x_2613:
[----:B------:R-:W-:Y:S05]  /*2d90*/  BSYNC B0 ;  /* 0x0000000000007941 */ /* 0x000fea0003800000 */
.L_x_2612:
        /* <DEDUP_REMOVED lines=11> */
.L_x_2614:
        /* <DEDUP_REMOVED lines=14> */
.L_x_2616:
[----:B------:R-:W-:Y:S05]  /*2f30*/  BSYNC B0 ;  /* 0x0000000000007941 */ /* 0x000fea0003800000 */
.L_x_2615:
        /* <DEDUP_REMOVED lines=11> */
.L_x_2617:
        /* <DEDUP_REMOVED lines=14> */
.L_x_2619:
[----:B------:R-:W-:Y:S05]  /*30d0*/  BSYNC B0 ;  /* 0x0000000000007941 */ /* 0x000fea0003800000 */
.L_x_2618:
        /* <DEDUP_REMOVED lines=11> */
.L_x_2620:
        /* <DEDUP_REMOVED lines=14> */
.L_x_2622:
[----:B------:R-:W-:Y:S05]  /*3270*/  BSYNC B0 ;  /* 0x0000000000007941 */ /* 0x000fea0003800000 */
.L_x_2621:
        /* <DEDUP_REMOVED lines=8> */
[----:B012---:R-:W0:Y:S01]  /*3300*/  MUFU.RCP R12, R11 ;  /* 0x0000000b000c7308 */ /* 0x007e220000001000 */
[----:B---3--:R-:W-:Y:S01]  /*3310*/  FMUL.FTZ R6, R6, R9 ;  /* 0x0000000906067220 */ /* 0x008fe20000410000 */
[----:B0-----:R-:W-:-:S07]  /*3320*/  FMUL.FTZ R37, R37, R12 ;  /* 0x0000000c25257220 */ /* 0x001fce0000410000 */
.L_x_2623:
        /* <DEDUP_REMOVED lines=13> */
.L_x_2625:
[----:B------:R-:W-:Y:S05]  /*3400*/  BSYNC B0 ;  /* 0x0000000000007941 */ /* 0x000fea0003800000 */
.L_x_2624:
[----:B------:R-:W5:Y:S01]  /*3410*/  LDC R7, c[0x0][0x10] ;  /* 0x00000400ff077b82 */ /* 0x000f620000000800 */
[----:B------:R-:W-:Y:S02]  /*3420*/  IADD3 R2, R2, 0x1, RZ ;  /* 0x0000000102027810 */ /* 0x000fe40007ffe0ff */
[----:B-----5:R-:W-:-:S04]  /*3430*/  IADD3 R32, R7, R32, RZ ;  /* 0x0000002007207210 */ /* 0x020fc80007ffe0ff */
[----:B------:R-:W-:-:S13]  /*3440*/  ISETP.GE.AND P1, PT, R32, UR4, PT ;  /* 0x0000000420007c0c */ /* 0x000fda000bf26270 */
[----:B------:R-:W-:Y:S05]  /*3450*/  @!P1 BRA `(.L_x_2626) ;  /* 0xffffffcc00809947 */ /* 0x000fea000383ffff */
[----:B------:R-:W-:Y:S05]  /*3460*/  EXIT ;  /* 0x000000000000794d */ /* 0x000fea0003800000 */
.L_x_2627:
        /* <DEDUP_REMOVED lines=9> */
.L_x_3278:


//--------------------- .text._Z35group_norm_nhwc_fwd_one_pass_kernelI11Fp16IOBf16WLi512ELi40ELi640EEv26Group_norm_nhwc_fwd_params --------------------------
	.section	.text._Z35group_norm_nhwc_fwd_one_pass_kernelI11Fp16IOBf16WLi512ELi40ELi640EEv26Group_norm_nhwc_fwd_params,"ax",@progbits
	.align	128
        .global         _Z35group_norm_nhwc_fwd_one_pass_kernelI11Fp16IOBf16WLi512ELi40ELi640EEv26Group_norm_nhwc_fwd_params
        .type           _Z35group_norm_nhwc_fwd_one_pass_kernelI11Fp16IOBf16WLi512ELi40ELi640EEv26Group_norm_nhwc_fwd_params,@function
        .size           _Z35group_norm_nhwc_fwd_one_pass_kernelI11Fp16IOBf16WLi512ELi40ELi640EEv26Group_norm_nhwc_fwd_params,(.L_x_3279 - _Z35group_norm_nhwc_fwd_one_pass_kernelI11Fp16IOBf16WLi512ELi40ELi640EEv26Group_norm_nhwc_fwd_params)
        .other          _Z35group_norm_nhwc_fwd_one_pass_kernelI11Fp16IOBf16WLi512ELi40ELi640EEv26Group_norm_nhwc_fwd_params,@"STO_CUDA_ENTRY STV_DEFAULT"
_Z35group_norm_nhwc_fwd_one_pass_kernelI11Fp16IOBf16WLi512ELi40ELi640EEv26Group_norm_nhwc_fwd_params:
.text._Z35group_norm_nhwc_fwd_one_pass_kernelI11Fp16IOBf16WLi512ELi40ELi640EEv26Group_norm_nhwc_fwd_params:
        /* <DEDUP_REMOVED lines=47> */
.L_x_2685:
[----:B------:R-:W0:Y:S01]  /*02f0*/  LDC R31, c[0x0][0x288] ;  /* 0x0000a200ff1f7b82 */ /* 0x000e220000000800 */
[----:B------:R-:W-:Y:S01]  /*0300*/  ULDC.64 UR14, c[0x0][0x278] ;  /* 0x00009e00000e7ab9 */ /* 0x000fe20000000a00 */
[----:B------:R-:W-:Y:S01]  /*0310*/  SHF.R.S32.HI R33, RZ, 0x1f, R9 ;  /* 0x0000001fff217819 */ /* 0x000fe20000011409 */
[----:B------:R-:W-:Y:S01]  /*0320*/  ULDC.64 UR12, c[0x0][0x280] ;  /* 0x0000a000000c7ab9 */ /* 0x000fe20000000a00 */
[----:B------:R-:W-:Y:S02]  /*0330*/  SHF.R.S32.HI R35, RZ, 0x1f, R10 ;  /* 0x0000001fff237819 */ /* 0x000fe4000001140a */
[----:B------:R-:W-:Y:S02]  /*0340*/  SHF.R.S32.HI R37, RZ, 0x1f, R11 ;  /* 0x0000001fff257819 */ /* 0x000fe4000001140b */
[----:B------:R-:W-:Y:S01]  /*0350*/  ISETP.GE.U32.AND P6, PT, R11, UR14, PT ;  /* 0x0000000e0b007c0c */ /* 0x000fe2000bfc6070 */
[----:B-1----:R-:W1:Y:S01]  /*0360*/  @P0 LDC.64 R58, c[0x0][0x220] ;  /* 0x00008800ff3a0b82 */ /* 0x002e620000000a00 */
[----:B------:R-:W-:-:S02]  /*0370*/  SHF.R.S32.HI R39, RZ, 0x1f, R12 ;  /* 0x0000001fff277819 */ /* 0x000fc4000001140c */
[----:B------:R-:W-:-:S04]  /*0380*/  ISETP.GE.AND.EX P6, PT, R37, UR15, PT, P6 ;  /* 0x0000000f25007c0c */ /* 0x000fc8000bfc6360 */
[----:B------:R-:W-:Y:S02]  /*0390*/  ISETP.GT.U32.OR P6, PT, R0, 0x27f, P6 ;  /* 0x0000027f0000780c */ /* 0x000fe400037c4470 */
[----:B0-----:R-:W-:Y:S02]  /*03a0*/  IABS R27, R31 ;  /* 0x0000001f001b7213 */ /* 0x001fe40000000000 */
        /* <DEDUP_REMOVED lines=471> */
.L_x_2629:
[----:B------:R-:W-:Y:S05]  /*2120*/  BSYNC B0 ;  /* 0x0000000000007941 */ /* 0x000fea0003800000 */
.L_x_2628:
        /* <DEDUP_REMOVED lines=28> */
.L_x_2632:
[----:B--2---:R-:W2:Y:S04]  /*22f0*/  LDG.E.STRONG.GPU R26, desc[UR8][R24.64] ;  /* 0x00000008181a7981 */ /* 0x004ea8000c1ef900 */
[----:B--2---:R-:W-:Y:S01]  /*2300*/  CCTL.IVALL ;  /* 0x00000000ff00798f */ /* 0x004fe20002000000 */
[----:B------:R-:W-:Y:S05]  /*2310*/  YIELD ;  /* 0x0000000000007946 */ /* 0x000fea0003800000 */
[----:B------:R-:W-:-:S13]  /*2320*/  ISETP.NE.AND P1, PT, R26, R71, PT ;  /* 0x000000471a00720c */ /* 0x000fda0003f25270 */
[----:B------:R-:W-:Y:S05]  /*2330*/  @P1 BRA `(.L_x_2632) ;  /* 0xfffffffc00ec1947 */ /* 0x000fea000383ffff */
.L_x_2631:
        /* <DEDUP_REMOVED lines=11> */
.L_x_2634:
        /* <DEDUP_REMOVED lines=63> */
.L_x_2633:
        /* <DEDUP_REMOVED lines=19> */
.L_x_2636:
[----:B------:R-:W-:Y:S05]  /*2910*/  BSYNC B0 ;  /* 0x0000000000007941 */ /* 0x000fea0003800000 */
.L_x_2635:
        /* <DEDUP_REMOVED lines=32> */
.L_x_2630:
        /* <DEDUP_REMOVED lines=20> */
[----:B------:R-:W2:Y:S04]  /*2c60*/  LDG.E.U16 R70, desc[UR8][R30.64] ;  /* 0x000000081e467981 */ /* 0x000ea8000c1e1500 */
[----:B-1----:R1:W3:Y:S04]  /*2c70*/  LDG.E.U16 R68, desc[UR8][R30.64+0x2] ;  /* 0x000002081e447981 */ /* 0x0022e8000c1e1500 */
[----:B------:R-:W4:Y:S04]  /*2c80*/  LDG.E.U16 R69, desc[UR8][R26.64] ;  /* 0x000000081a457981 */ /* 0x000f28000c1e1500 */
[----:B------:R5:W4:Y:S01]  /*2c90*/  LDG.E.U16 R71, desc[UR8][R26.64+0x2] ;  /* 0x000002081a477981 */ /* 0x000b22000c1e1500 */
[----:B0-----:R-:W-:Y:S01]  /*2ca0*/  MOV R28, 0x3f800000 ;  /* 0x3f800000001c7802 */ /* 0x001fe20000000f00 */
[----:B-1----:R-:W-:Y:S01]  /*2cb0*/  HADD2.F32 R31, -RZ, R42.H1_H1 ;  /* 0x3000002aff1f7230 */ /* 0x002fe20000004100 */
[----:B------:R-:W-:Y:S01]  /*2cc0*/  ISETP.NE.AND P5, PT, RZ, UR10, PT ;  /* 0x0000000aff007c0c */ /* 0x000fe2000bfa5270 */
[----:B------:R-:W0:Y:S02]  /*2cd0*/  LDS.64 R24, [UR5+0xc0] ;  /* 0x0000c005ff187984 */ /* 0x000e240008000a00 */
[----:B0-----:R-:W-:-:S04]  /*2ce0*/  FMUL.FTZ R32, R24, UR11 ;  /* 0x0000000b18207c20 */ /* 0x001fc80008410000 */
[----:B------:R-:W-:Y:S01]  /*2cf0*/  FMUL.FTZ R24, R32, R32 ;  /* 0x0000002020187220 */ /* 0x000fe20000410000 */
[----:B-----5:R-:W-:-:S03]  /*2d00*/  FADD.FTZ R27, R31, -R32 ;  /* 0x800000201f1b7221 */ /* 0x020fc60000010000 */
[----:B------:R-:W-:-:S05]  /*2d10*/  FFMA.FTZ R24, R25, UR11, -R24 ;  /* 0x0000000b19187c23 */ /* 0x000fca0008010818 */
[----:B------:R-:W-:-:S13]  /*2d20*/  FSETP.GTU.FTZ.AND P1, PT, R24, RZ, PT ;  /* 0x000000ff1800720b */ /* 0x000fda0003f3c000 */
[----:B------:R-:W0:Y:S02]  /*2d30*/  @P1 LDC R25, c[0x0][0x238] ;  /* 0x00008e00ff191b82 */ /* 0x000e240000000800 */
[----:B0-----:R-:W-:Y:S01]  /*2d40*/  @P1 FADD.FTZ R24, R24, R25 ;  /* 0x0000001918181221 */ /* 0x001fe20000010000 */
[----:B------:R-:W-:-:S03]  /*2d50*/  HADD2.F32 R25, -RZ, R42.H0_H0 ;  /* 0x2000002aff197230 */ /* 0x000fc60000004100 */
[----:B------:R-:W0:Y:S02]  /*2d60*/  @P1 MUFU.RSQ R28, R24 ;  /* 0x00000018001c1308 */ /* 0x000e240000001400 */
[----:B------:R-:W-:Y:S01]  /*2d70*/  FADD.FTZ R25, R25, -R32 ;  /* 0x8000002019197221 */ /* 0x000fe20000010000 */
[----:B0-----:R-:W-:-:S03]  /*2d80*/  FMUL.FTZ R27, R27, R28 ;  /* 0x0000001c1b1b7220 */ /* 0x001fc60000410000 */
[----:B------:R-:W-:Y:S01]  /*2d90*/  FMUL.FTZ R25, R25, R28 ;  /* 0x0000001c19197220 */ /* 0x000fe20000410000 */
[----:B--2---:R-:W-:Y:S02]  /*2da0*/  SHF.L.U32 R29, R70, 0x10, RZ ;  /* 0x00000010461d7819 */ /* 0x004fe400000006ff */
[----:B---3--:R-:W-:Y:S02]  /*2db0*/  SHF.L.U32 R30, R68, 0x10, RZ ;  /* 0x00000010441e7819 */ /* 0x008fe400000006ff */
[----:B----4-:R-:W-:Y:S02]  /*2dc0*/  SHF.L.U32 R42, R69, 0x10, RZ ;  /* 0x00000010452a7819 */ /* 0x010fe400000006ff */
[----:B------:R-:W-:-:S03]  /*2dd0*/  SHF.L.U32 R31, R71, 0x10, RZ ;  /* 0x00000010471f7819 */ /* 0x000fc600000006ff */
[----:B------:R-:W-:Y:S02]  /*2de0*/  FFMA.FTZ R25, R29, R25, R42 ;  /* 0x000000191d197223 */ /* 0x000fe4000001002a */
        /* <DEDUP_REMOVED lines=12> */
.L_x_2637:
        /* <DEDUP_REMOVED lines=14> */
.L_x_2639:
[----:B------:R-:W-:Y:S05]  /*2f90*/  BSYNC B0 ;  /* 0x0000000000007941 */ /* 0x000fea0003800000 */
.L_x_2638:
        /* <DEDUP_REMOVED lines=23> */
.L_x_2640:
        /* <DEDUP_REMOVED lines=14> */
.L_x_2642:
[----:B------:R-:W-:Y:S05]  /*31f0*/  BSYNC B0 ;  /* 0x0000000000007941 */ /* 0x000fea0003800000 */
.L_x_2641:
        /* <DEDUP_REMOVED lines=22> */
.L_x_2643:
        /* <DEDUP_REMOVED lines=14> */
.L_x_2645:
[----:B------:R-:W-:Y:S05]  /*3440*/  BSYNC B0 ;  /* 0x0000000000007941 */ /* 0x000fea0003800000 */
.L_x_2644:
        /* <DEDUP_REMOVED lines=24> */
.L_x_2646:
        /* <DEDUP_REMOVED lines=14> */
.L_x_2648:
[----:B------:R-:W-:Y:S05]  /*36b0*/  BSYNC B0 ;  /* 0x0000000000007941 */ /* 0x000fea0003800000 */
.L_x_2647:
        /* <DEDUP_REMOVED lines=27> */
.L_x_2649:
        /* <DEDUP_REMOVED lines=14> */
.L_x_2651:
[----:B------:R-:W-:Y:S05]  /*3950*/  BSYNC B0 ;  /* 0x0000000000007941 */ /* 0x000fea0003800000 */
.L_x_2650:
        /* <DEDUP_REMOVED lines=17> */
.L_x_2652:
        /* <DEDUP_REMOVED lines=14> */
.L_x_2654:
[----:B------:R-:W-:Y:S05]  /*3b50*/  BSYNC B0 ;  /* 0x0000000000007941 */ /* 0x000fea0003800000 */
.L_x_2653:
[----:B0-----:R-:W-:Y:S02]  /*3b60*/  HADD2.F32 R37, -RZ, R48.H1_H1 ;  /* 0x30000030ff257230 */ /* 0x001fe40000004100 */
[--C-:B------:R-:W-:Y:S01]  /*3b70*/  FADD.FTZ R35, R35, -R32.reuse ;  /* 0x8000002023237221 */ /* 0x100fe20000010000 */
[--C-:B------:R-:W-:Y:S02]  /*3b80*/  HADD2.F32 R39, -RZ, R50.reuse.H0_H0 ;  /* 0x20000032ff277230 */ /* 0x100fe40000004100 */
[----:B------:R-:W-:Y:S01]  /*3b90*/  FADD.FTZ R33, R33, -R32 ;  /* 0x8000002021217221 */ /* 0x000fe20000010000 */
[----:B------:R-:W-:Y:S01]  /*3ba0*/  HADD2.F32 R41, -RZ, R50.H1_H1 ;  /* 0x30000032ff297230 */ /* 0x000fe20000004100 */
[----:B------:R-:W-:Y:S01]  /*3bb0*/  ISETP.GE.U32.AND P6, PT, R14, UR12, PT ;  /* 0x0000000c0e007c0c */ /* 0x000fe2000bfc6070 */
[----:B------:R-:W-:Y:S01]  /*3bc0*/  HADD2.F32 R27, -RZ, R48.H0_H0 ;  /* 0x20000030ff1b7230 */ /* 0x000fe20000004100 */
[----:B------:R-:W-:Y:S01]  /*3bd0*/  ISETP.GE.U32.AND P1, PT, R15, UR12, PT ;  /* 0x0000000c0f007c0c */ /* 0x000fe2000bf26070 */
[--C-:B------:R-:W-:Y:S01]  /*3be0*/  HADD2.F32 R25, -RZ, R54.reuse.H0_H0 ;  /* 0x20000036ff197230 */ /* 0x100fe20000004100 */
[----:B------:R-:W-:Y:S01]  /*3bf0*/  ISETP.GE.U32.AND P2, PT, R16, UR12, PT ;  /* 0x0000000c10007c0c */ /* 0x000fe2000bf46070 */
[----:B------:R-:W-:Y:S01]  /*3c00*/  HADD2.F32 R69, -RZ, R54.H1_H1 ;  /* 0x30000036ff457230 */ /* 0x000fe20000004100 */
[----:B------:R-:W-:Y:S01]  /*3c10*/  ISETP.GE.U32.AND P3, PT, R17, UR12, PT ;  /* 0x0000000c11007c0c */ /* 0x000fe2000bf66070 */
[--C-:B------:R-:W-:Y:S01]  /*3c20*/  HADD2.F32 R71, -RZ, R56.reuse.H0_H0 ;  /* 0x20000038ff477230 */ /* 0x100fe20000004100 */
[----:B------:R-:W-:Y:S01]  /*3c30*/  ISETP.GE.U32.AND P4, PT, R18, UR12, PT ;  /* 0x0000000c12007c0c */ /* 0x000fe2000bf86070 */
        /* <DEDUP_REMOVED lines=55> */
[C---:B------:R-:W-:Y:S01]  /*3fb0*/  ISETP.GT.U32.OR P1, PT, R0.reuse, 0x27f, P1 ;  /* 0x0000027f0000780c */ /* 0x040fe20000f24470 */
[----:B------:R-:W-:Y:S01]  /*3fc0*/  FFMA.FTZ R58, R29, R24, R42 ;  /* 0x000000181d3a7223 */ /* 0x000fe2000001002a */
[----:B------:R-:W-:Y:S01]  /*3fd0*/  ISETP.GT.U32.OR P2, PT, R0, 0x27f, P2 ;  /* 0x0000027f0000780c */ /* 0x000fe20001744470 */
        /* <DEDUP_REMOVED lines=14> */
.L_x_2655:
        /* <DEDUP_REMOVED lines=14> */
.L_x_2657:
[----:B------:R-:W-:Y:S05]  /*41a0*/  BSYNC B0 ;  /* 0x0000000000007941 */ /* 0x000fea0003800000 */
.L_x_2656:
        /* <DEDUP_REMOVED lines=13> */
.L_x_2658:
        /* <DEDUP_REMOVED lines=14> */
.L_x_2660:
[----:B------:R-:W-:Y:S05]  /*4360*/  BSYNC B0 ;  /* 0x0000000000007941 */ /* 0x000fea0003800000 */
.L_x_2659:
[----:B------:R-:W-:Y:S01]  /*4370*/  FFMA.FTZ R50, R29, R50, R42 ;  /* 0x000000321d327223 */ /* 0x000fe2000001002a */
[----:B-1----:R-:W-:Y:S01]  /*4380*/  FFMA.FTZ R43, R30, R52, R31 ;  /* 0x000000341e2b7223 */ /* 0x002fe2000001001f */
        /* <DEDUP_REMOVED lines=11> */
.L_x_2661:
        /* <DEDUP_REMOVED lines=14> */
.L_x_2663:
[----:B------:R-:W-:Y:S05]  /*4520*/  BSYNC B0 ;  /* 0x0000000000007941 */ /* 0x000fea0003800000 */
.L_x_2662:
        /* <DEDUP_REMOVED lines=13> */
.L_x_2664:
        /* <DEDUP_REMOVED lines=14> */
.L_x_2666:
[----:B------:R-:W-:Y:S05]  /*46e0*/  BSYNC B0 ;  /* 0x0000000000007941 */ /* 0x000fea0003800000 */
.L_x_2665:
        /* <DEDUP_REMOVED lines=13> */
.L_x_2667:
        /* <DEDUP_REMOVED lines=14> */
.L_x_2669:
[----:B------:R-:W-:Y:S05]  /*48a0*/  BSYNC B0 ;  /* 0x0000000000007941 */ /* 0x000fea0003800000 */
.L_x_2668:
        /* <DEDUP_REMOVED lines=10> */
[----:B------:R-:W-:Y:S01]  /*4950*/  ISETP.GE.AND.EX P6, PT, R55, UR13, PT, P6 ;  /* 0x0000000d37007c0c */ /* 0x000fe2000bfc6360 */
[C-C-:B------:R-:W-:Y:S01]  /*4960*/  FFMA.FTZ R36, R30.reuse, R36, R31.reuse ;  /* 0x000000241e247223 */ /* 0x140fe2000001001f */
[----:B------:R-:W-:Y:S01]  /*4970*/  ISETP.GE.AND.EX P1, PT, R57, UR13, PT, P1 ;  /* 0x0000000d39007c0c */ /* 0x000fe2000bf26310 */
[C-C-:B------:R-:W-:Y:S01]  /*4980*/  FFMA.FTZ R34, R30.reuse, R34, R31.reuse ;  /* 0x000000221e227223 */ /* 0x140fe2000001001f */
[----:B------:R-:W-:Y:S01]  /*4990*/  ISETP.GE.AND.EX P2, PT, R53, UR13, PT, P2 ;  /* 0x0000000d35007c0c */ /* 0x000fe2000bf46320 */
[C-C-:B------:R-:W-:Y:S01]  /*49a0*/  FFMA.FTZ R28, R30.reuse, R28, R31.reuse ;  /* 0x0000001c1e1c7223 */ /* 0x140fe2000001001f */
        /* <DEDUP_REMOVED lines=20> */
.L_x_2670:
[----:B------:R-:W-:Y:S04]  /*4af0*/  BSSY B0, `(.L_x_2671) ;  /* 0x000000e000007945 */ /* 0x000fe80003800000 */
[----:B------:R-:W-:Y:S05]  /*4b00*/  @P6 BRA `(.L_x_2672) ;  /* 0x0000000000306947 */ /* 0x000fea0003800000 */
[----:B------:R-:W-:Y:S01]  /*4b10*/  ULDC.64 UR12, c[0x0][0x270] ;  /* 0x00009c00000c7ab9 */ /* 0x000fe20000000a00 */
[----:B------:R-:W-:Y:S01]  /*4b20*/  MOV R24, R64 ;  /* 0x0000004000187202 */ /* 0x000fe20000000f00 */
[----:B------:R-:W-:Y:S01]  /*4b30*/  IMAD R30, R55, UR12, RZ ;  /* 0x0000000c371e7c24 */ /* 0x000fe2000f8e02ff */
[----:B------:R-:W-:Y:S02]  /*4b40*/  MOV R25, R67 ;  /* 0x0000004300197202 */ /* 0x000fe40000000f00 */
[----:B------:R-:W-:Y:S01]  /*4b50*/  F2FP.F16.F32.PACK_AB R31, R31, R38 ;  /* 0x000000261f1f723e */ /* 0x000fe200000000ff */
[----:B01----:R-:W-:-:S04]  /*4b60*/  IMAD.WIDE.U32 R26, R19, UR12, R24 ;  /* 0x0000000c131a7c25 */ /* 0x003fc8000f8e0018 */
[----:B------:R-:W-:Y:S01]  /*4b70*/  IMAD R25, R19, UR13, R30 ;  /* 0x0000000d13197c24 */ /* 0x000fe2000f8e021e */
[----:B------:R-:W-:Y:S02]  /*4b80*/  ULDC.64 UR12, c[0x0][0x210] ;  /* 0x00008400000c7ab9 */ /* 0x000fe40000000a00 */
[----:B------:R-:W-:Y:S02]  /*4b90*/  LEA R24, P6, R26, UR12, 0x1 ;  /* 0x0000000c1a187c11 */ /* 0x000fe4000f8c08ff */
[----:B------:R-:W-:-:S04]  /*4ba0*/  IADD3 R25, R27, R25, RZ ;  /* 0x000000191b197210 */ /* 0x000fc80007ffe0ff */
[----:B------:R-:W-:-:S05]  /*4bb0*/  LEA.HI.X R25, R26, UR13, R25, 0x1, P6 ;  /* 0x0000000d1a197c11 */ /* 0x000fca000b0f0c19 */
[----:B------:R2:W-:Y:S02]  /*4bc0*/  STG.E desc[UR8][R24.64], R31 ;  /* 0x0000001f18007986 */ /* 0x0005e4000c101908 */
.L_x_2672:
[----:B------:R-:W-:Y:S05]  /*4bd0*/  BSYNC B0 ;  /* 0x0000000000007941 */ /* 0x000fea0003800000 */
.L_x_2671:
[----:B------:R-:W-:Y:S05]  /*4be0*/  @!P5 BRA `(.L_x_2673) ;  /* 0x000000000028d947 */ /* 0x000fea0003800000 */
[----:B--2---:R-:W-:Y:S01]  /*4bf0*/  FMUL.FTZ R24, R41, -1.4426950216293334961 ;  /* 0xbfb8aa3b29187820 */ /* 0x004fe20000410000 */
        /* <DEDUP_REMOVED lines=9> */
.L_x_2673:
[----:B------:R-:W-:Y:S04]  /*4c90*/  BSSY B0, `(.L_x_2674) ;  /* 0x000000e000007945 */ /* 0x000fe80003800000 */
[----:B------:R-:W-:Y:S05]  /*4ca0*/  @P1 BRA `(.L_x_2675) ;  /* 0x0000000000301947 */ /* 0x000fea0003800000 */
[----:B------:R-:W-:Y:S01]  /*4cb0*/  ULDC.64 UR12, c[0x0][0x270] ;  /* 0x00009c00000c7ab9 */ /* 0x000fe20000000a00 */
[----:B--2---:R-:W-:Y:S01]  /*4cc0*/  MOV R24, R64 ;  /* 0x0000004000187202 */ /* 0x004fe20000000f00 */
[----:B------:R-:W-:Y:S01]  /*4cd0*/  IMAD R57, R57, UR12, RZ ;  /* 0x0000000c39397c24 */ /* 0x000fe2000f8e02ff */
[----:B------:R-:W-:Y:S02]  /*4ce0*/  MOV R25, R67 ;  /* 0x0000004300197202 */ /* 0x000fe40000000f00 */
[----:B------:R-:W-:Y:S01]  /*4cf0*/  F2FP.F16.F32.PACK_AB R41, R40, R41 ;  /* 0x000000292829723e */ /* 0x000fe200000000ff */
[C---:B------:R-:W-:Y:S02]  /*4d00*/  IMAD R57, R20.reuse, UR13, R57 ;  /* 0x0000000d14397c24 */ /* 0x040fe4000f8e0239 */
[----:B01----:R-:W-:Y:S01]  /*4d10*/  IMAD.WIDE.U32 R26, R20, UR12, R24 ;  /* 0x0000000c141a7c25 */ /* 0x003fe2000f8e0018 */
[----:B------:R-:W-:Y:S02]  /*4d20*/  ULDC.64 UR12, c[0x0][0x210] ;  /* 0x00008400000c7ab9 */ /* 0x000fe40000000a00 */
[----:B------:R-:W-:-:S02]  /*4d30*/  LEA R24, P1, R26, UR12, 0x1 ;  /* 0x0000000c1a187c11 */ /* 0x000fc4000f8208ff */
[----:B------:R-:W-:-:S04]  /*4d40*/  IADD3 R57, R27, R57, RZ ;  /* 0x000000391b397210 */ /* 0x000fc80007ffe0ff */
[----:B------:R-:W-:-:S05]  /*4d50*/  LEA.HI.X R25, R26, UR13, R57, 0x1, P1 ;  /* 0x0000000d1a197c11 */ /* 0x000fca00088f0c39 */
[----:B------:R3:W-:Y:S02]  /*4d60*/  STG.E desc[UR8][R24.64], R41 ;  /* 0x0000002918007986 */ /* 0x0007e4000c101908 */
.L_x_2675:
[----:B------:R-:W-:Y:S05]  /*4d70*/  BSYNC B0 ;  /* 0x0000000000007941 */ /* 0x000fea0003800000 */
.L_x_2674:
[----:B------:R-:W-:Y:S05]  /*4d80*/  @!P5 BRA `(.L_x_2676) ;  /* 0x000000000028d947 */ /* 0x000fea0003800000 */
[----:B--23--:R-:W-:Y:S01]  /*4d90*/  FMUL.FTZ R24, R39, -1.4426950216293334961 ;  /* 0xbfb8aa3b27187820 */ /* 0x00cfe20000410000 */
        /* <DEDUP_REMOVED lines=9> */
.L_x_2676:
[----:B------:R-:W-:Y:S04]  /*4e30*/  BSSY B0, `(.L_x_2677) ;  /* 0x000000e000007945 */ /* 0x000fe80003800000 */
[----:B------:R-:W-:Y:S05]  /*4e40*/  @P2 BRA `(.L_x_2678) ;  /* 0x0000000000302947 */ /* 0x000fea0003800000 */
[----:B------:R-:W-:Y:S01]  /*4e50*/  ULDC.64 UR12, c[0x0][0x270] ;  /* 0x00009c00000c7ab9 */ /* 0x000fe20000000a00 */
[----:B--23--:R-:W-:Y:S01]  /*4e60*/  MOV R24, R64 ;  /* 0x0000004000187202 */ /* 0x00cfe20000000f00 */
        /* <DEDUP_REMOVED lines=10> */
.L_x_2678:
[----:B------:R-:W-:Y:S05]  /*4f10*/  BSYNC B0 ;  /* 0x0000000000007941 */ /* 0x000fea0003800000 */
.L_x_2677:
[----:B------:R-:W-:Y:S05]  /*4f20*/  @!P5 BRA `(.L_x_2679) ;  /* 0x000000000028d947 */ /* 0x000fea0003800000 */
[----:B--234-:R-:W-:Y:S01]  /*4f30*/  FMUL.FTZ R24, R37, -1.4426950216293334961 ;  /* 0xbfb8aa3b25187820 */ /* 0x01cfe20000410000 */
        /* <DEDUP_REMOVED lines=9> */
.L_x_2679:
[----:B------:R-:W-:Y:S04]  /*4fd0*/  BSSY B0, `(.L_x_2680) ;  /* 0x000000e000007945 */ /* 0x000fe80003800000 */
[----:B------:R-:W-:Y:S05]  /*4fe0*/  @P3 BRA `(.L_x_2681) ;  /* 0x0000000000303947 */ /* 0x000fea0003800000 */
[----:B------:R-:W-:Y:S01]  /*4ff0*/  ULDC.64 UR12, c[0x0][0x270] ;  /* 0x00009c00000c7ab9 */ /* 0x000fe20000000a00 */
[----:B--234-:R-:W-:Y:S01]  /*5000*/  MOV R24, R64 ;  /* 0x0000004000187202 */ /* 0x01cfe20000000f00 */
        /* <DEDUP_REMOVED lines=10> */
.L_x_2681:
[----:B------:R-:W-:Y:S05]  /*50b0*/  BSYNC B0 ;  /* 0x0000000000007941 */ /* 0x000fea0003800000 */
.L_x_2680:
[----:B------:R-:W-:Y:S05]  /*50c0*/  @!P5 BRA `(.L_x_2682) ;  /* 0x000000000028d947 */ /* 0x000fea0003800000 */
[----:B0-234-:R-:W-:Y:S01]  /*50d0*/  FMUL.FTZ R24, R29, -1.4426950216293334961 ;  /* 0xbfb8aa3b1d187820 */ /* 0x01dfe20000410000 */
[----:B-1----:R-:W-:-:S05]  /*50e0*/  FMUL.FTZ R27, R28, -1.4426950216293334961 ;  /* 0xbfb8aa3b1c1b7820 */ /* 0x002fca0000410000 */
        /* <DEDUP_REMOVED lines=8> */
.L_x_2682:
[----:B------:R-:W-:Y:S04]  /*5170*/  BSSY B0, `(.L_x_2683) ;  /* 0x000000d000007945 */ /* 0x000fe80003800000 */
[----:B------:R-:W-:Y:S05]  /*5180*/  @P4 BRA `(.L_x_2684) ;  /* 0x00000000002c4947 */ /* 0x000fea0003800000 */
[----:B------:R-:W-:Y:S01]  /*5190*/  ULDC.64 UR12, c[0x0][0x270] ;  /* 0x00009c00000c7ab9 */ /* 0x000fe20000000a00 */
[----:B------:R-:W-:Y:S01]  /*51a0*/  MOV R65, R67 ;  /* 0x0000004300417202 */ /* 0x000fe20000000f00 */
[----:B0-234-:R-:W-:Y:S01]  /*51b0*/  IMAD R24, R61, UR12, RZ ;  /* 0x0000000c3d187c24 */ /* 0x01dfe2000f8e02ff */
        /* <DEDUP_REMOVED lines=8> */
.L_x_2684:
[----:B------:R-:W-:Y:S05]  /*5240*/  BSYNC B0 ;  /* 0x0000000000007941 */ /* 0x000fea0003800000 */
.L_x_2683:
[----:B0-234-:R-:W0:Y:S01]  /*5250*/  LDC R25, c[0x0][0x10] ;  /* 0x00000400ff197b82 */ /* 0x01de220000000800 */
[----:B------:R-:W-:Y:S02]  /*5260*/  IADD3 R6, R6, 0x1, RZ ;  /* 0x0000000106067810 */ /* 0x000fe40007ffe0ff */
[----:B0-----:R-:W-:-:S04]  /*5270*/  IADD3 R4, R25, R4, RZ ;  /* 0x0000000419047210 */ /* 0x001fc80007ffe0ff */
[----:B------:R-:W-:-:S13]  /*5280*/  ISETP.GE.AND P1, PT, R4, UR4, PT ;  /* 0x0000000404007c0c */ /* 0x000fda000bf26270 */
[----:B------:R-:W-:Y:S05]  /*5290*/  @!P1 BRA `(.L_x_2685) ;  /* 0xffffffb000149947 */ /* 0x000fea000383ffff */
[----:B------:R-:W-:Y:S05]  /*52a0*/  EXIT ;  /* 0x000000000000794d */ /* 0x000fea0003800000 */
.L_x_2686:
        /* <DEDUP_REMOVED lines=13> */
.L_x_3279:


//--------------------- .text._Z35group_norm_nhwc_fwd_one_pass_kernelI11Fp16IOFp16WLi64ELi40ELi640EEv26Group_norm_nhwc_fwd_params --------------------------
	.section	.text._Z35group_norm_nhwc_fwd_one_pass_kernelI11Fp16IOFp16WLi64ELi40ELi640EEv26Group_norm_nhwc_fwd_params,"ax",@progbits
	.align	128
        .global         _Z35group_norm_nhwc_fwd_one_pass_kernelI11Fp16IOFp16WLi64ELi40ELi640EEv26Group_norm_nhwc_fwd_params
        .type           _Z35group_norm_nhwc_fwd_one_pass_kernelI11Fp16IOFp16WLi64ELi40ELi640EEv26Group_norm_nhwc_fwd_params,@function
        .size           _Z35group_norm_nhwc_fwd_one_pass_kernelI11Fp16IOFp16WLi64ELi40ELi640EEv26Group_norm_nhwc_fwd_params,(.L_x_3280 - _Z35group_norm_nhwc_fwd_one_pass_kernelI11Fp16IOFp16WLi64ELi40ELi640EEv26Group_norm_nhwc_fwd_params)
        .other          _Z35group_norm_nhwc_fwd_one_pass_kernelI11Fp16IOFp16WLi64ELi40ELi640EEv26Group_norm_nhwc_fwd_params,@"STO_CUDA_ENTRY STV_DEFAULT"
_Z35group_norm_nhwc_fwd_one_pass_kernelI11Fp16IOFp16WLi64ELi40ELi640EEv26Group_norm_nhwc_fwd_params:
.text._Z35group_norm_nhwc_fwd_one_pass_kernelI11Fp16IOFp16WLi64ELi40ELi640EEv26Group_norm_nhwc_fwd_params:
        /* <DEDUP_REMOVED lines=31> */
.L_x_2702:
        /* <DEDUP_REMOVED lines=165> */
.L_x_2688:
[----:B------:R-:W-:Y:S05]  /*0c40*/  BSYNC B0 ;  /* 0x0000000000007941 */ /* 0x000fea0003800000 */
.L_x_2687:
        /* <DEDUP_REMOVED lines=28> */
.L_x_2691:
[----:B-1----:R-:W2:Y:S04]  /*0e10*/  LDG.E.STRONG.GPU R6, desc[UR8][R4.64] ;  /* 0x0000000804067981 */ /* 0x002ea8000c1ef900 */
[----:B--2---:R-:W-:Y:S01]  /*0e20*/  CCTL.IVALL ;  /* 0x00000000ff00798f */ /* 0x004fe20002000000 */
[----:B------:R-:W-:Y:S05]  /*0e30*/  YIELD ;  /* 0x0000000000007946 */ /* 0x000fea0003800000 */
[----:B------:R-:W-:-:S13]  /*0e40*/  ISETP.NE.AND P1, PT, R6, R9, PT ;  /* 0x000000090600720c */ /* 0x000fda0003f25270 */
[----:B------:R-:W-:Y:S05]  /*0e50*/  @P1 BRA `(.L_x_2691) ;  /* 0xfffffffc00ec1947 */ /* 0x000fea000383ffff */
.L_x_2690:
        /* <DEDUP_REMOVED lines=11> */
.L_x_2693:
        /* <DEDUP_REMOVED lines=63> */
.L_x_2692:
        /* <DEDUP_REMOVED lines=19> */
.L_x_2695:
[----:B------:R-:W-:Y:S05]  /*1430*/  BSYNC B0 ;  /* 0x0000000000007941 */ /* 0x000fea0003800000 */
.L_x_2694:
        /* <DEDUP_REMOVED lines=33> */
.L_x_2689:
        /* <DEDUP_REMOVED lines=46> */
[----:B------:R-:W-:Y:S01]  /*1930*/  IADD3 R9, R22, 0x20, RZ ;  /* 0x0000002016097810 */ /* 0x000fe20007ffe0ff */
[----:B--2---:R-:W-:-:S02]  /*1940*/  HADD2.F32 R11, -RZ, R3.H0_H0 ;  /* 0x20000003ff0b7230 */ /* 0x004fc40000004100 */
[----:B---3--:R-:W-:Y:S02]  /*1950*/  HADD2.F32 R15, -RZ, R15.H0_H0 ;  /* 0x2000000fff0f7230 */ /* 0x008fe40000004100 */
[----:B----4-:R-:W-:Y:S02]  /*1960*/  HADD2.F32 R14, -RZ, R14.H0_H0 ;  /* 0x2000000eff0e7230 */ /* 0x010fe40000004100 */
[----:B------:R-:W-:Y:S02]  /*1970*/  HADD2.F32 R25, -RZ, R25.H0_H0 ;  /* 0x20000019ff197230 */ /* 0x000fe40000004100 */
[C-C-:B------:R-:W-:Y:S01]  /*1980*/  FFMA.FTZ R3, R11.reuse, R6, R15.reuse ;  /* 0x000000060b037223 */ /* 0x140fe2000001000f */
[----:B------:R-:W-:Y:S02]  /*1990*/  FFMA.FTZ R11, R11, R4, R15 ;  /* 0x000000040b0b7223 */ /* 0x000fe4000001000f */
        /* <DEDUP_REMOVED lines=13> */
.L_x_2696:
        /* <DEDUP_REMOVED lines=15> */
.L_x_2698:
[----:B------:R-:W-:Y:S05]  /*1b60*/  BSYNC B0 ;  /* 0x0000000000007941 */ /* 0x000fea0003800000 */
.L_x_2697:
        /* <DEDUP_REMOVED lines=11> */
.L_x_2699:
        /* <DEDUP_REMOVED lines=19> */
.L_x_2701:
[----:B------:R-:W-:Y:S05]  /*1d50*/  BSYNC B0 ;  /* 0x0000000000007941 */ /* 0x000fea0003800000 */
.L_x_2700:
[----:B------:R-:W1:Y:S01]  /*1d60*/  LDC R4, c[0x0][0x10] ;  /* 0x00000400ff047b82 */ /* 0x000e620000000800 */
[----:B------:R-:W-:Y:S02]  /*1d70*/  IADD3 R18, R18, 0x1, RZ ;  /* 0x0000000112127810 */ /* 0x000fe40007ffe0ff */
[----:B-1----:R-:W-:-:S04]  /*1d80*/  IADD3 R23, R4, R23, RZ ;  /* 0x0000001704177210 */ /* 0x002fc80007ffe0ff */
[----:B------:R-:W-:-:S13]  /*1d90*/  ISETP.GE.AND P1, PT, R23, UR4, PT ;  /* 0x0000000417007c0c */ /* 0x000fda000bf26270 */
[----:B------:R-:W-:Y:S05]  /*1da0*/  @!P1 BRA `(.L_x_2702) ;  /* 0xffffffe400109947 */ /* 0x000fea000383ffff */
[----:B------:R-:W-:Y:S05]  /*1db0*/  EXIT ;  /* 0x000000000000794d */ /* 0x000fea0003800000 */
.L_x_2703:
        /* <DEDUP_REMOVED lines=12> */
.L_x_3280:


//--------------------- .text._Z35group_norm_nhwc_fwd_one_pass_kernelI11Fp16IOFp16WLi128ELi40ELi640EEv26Group_norm_nhwc_fwd_params --------------------------
	.section	.text._Z35group_norm_nhwc_fwd_one_pass_kernelI11Fp16IOFp16WLi128ELi40ELi640EEv26Group_norm_nhwc_fwd_params,"ax",@progbits
	.align	128
        .global         _Z35group_norm_nhwc_fwd_one_pass_kernelI11Fp16IOFp16WLi128ELi40ELi640EEv26Group_norm_nhwc_fwd_params
        .type           _Z35group_norm_nhwc_fwd_one_pass_kernelI11Fp16IOFp16WLi128ELi40ELi640EEv26Group_norm_nhwc_fwd_params,@function
        .size           _Z35group_norm_nhwc_fwd_one_pass_kernelI11Fp16IOFp16WLi128ELi40ELi640EEv26Group_norm_nhwc_fwd_params,(.L_x_3281 - _Z35group_norm_nhwc_fwd_one_pass_kernelI11Fp16IOFp16WLi128ELi40ELi640EEv26Group_norm_nhwc_fwd_params)
        .other          _Z35group_norm_nhwc_fwd_one_pass_kernelI11Fp16IOFp16WLi128ELi40ELi640EEv26Group_norm_nhwc_fwd_params,@"STO_CUDA_ENTRY STV_DEFAULT"
_Z35group_norm_nhwc_fwd_one_pass_kernelI11Fp16IOFp16WLi128ELi40ELi640EEv26Group_norm_nhwc_fwd_params:
.text._Z35group_norm_nhwc_fwd_one_pass_kernelI11Fp16IOFp16WLi128ELi40ELi640EEv26Group_norm_nhwc_fwd_params:
        /* <DEDUP_REMOVED lines=34> */
.L_x_2725:
        /* <DEDUP_REMOVED lines=208> */
.L_x_2705:
[----:B------:R-:W-:Y:S05]  /*0f20*/  BSYNC B0 ;  /* 0x0000000000007941 */ /* 0x000fea0003800000 */
.L_x_2704:
        /* <DEDUP_REMOVED lines=28> */
.L_x_2708:
[----:B-1----:R-:W2:Y:S04]  /*10f0*/  LDG.E.STRONG.GPU R14, desc[UR8][R12.64] ;  /* 0x000000080c0e7981 */ /* 0x002ea8000c1ef900 */
[----:B--2---:R-:W-:Y:S01]  /*1100*/  CCTL.IVALL ;  /* 0x00000000ff00798f */ /* 0x004fe20002000000 */
[----:B------:R-:W-:Y:S05]  /*1110*/  YIELD ;  /* 0x0000000000007946 */ /* 0x000fea0003800000 */
[----:B------:R-:W-:-:S13]  /*1120*/  ISETP.NE.AND P1, PT, R14, R17, PT ;  /* 0x000000110e00720c */ /* 0x000fda0003f25270 */
[----:B------:R-:W-:Y:S05]  /*1130*/  @P1 BRA `(.L_x_2708) ;  /* 0xfffffffc00ec1947 */ /* 0x000fea000383ffff */
.L_x_2707:
        /* <DEDUP_REMOVED lines=11> */
.L_x_2710:
        /* <DEDUP_REMOVED lines=63> */
.L_x_2709:
        /* <DEDUP_REMOVED lines=19> */
.L_x_2712:
[----:B------:R-:W-:Y:S05]  /*1710*/  BSYNC B0 ;  /* 0x0000000000007941 */ /* 0x000fea0003800000 */
.L_x_2711:
        /* <DEDUP_REMOVED lines=32> */
.L_x_2706:
        /* <DEDUP_REMOVED lines=67> */
[----:B------:R-:W-:Y:S01]  /*1d50*/  ISETP.GT.U32.OR P1, PT, R6, 0x27f, P1 ;  /* 0x0000027f0600780c */ /* 0x000fe20000f24470 */
[----:B--2---:R-:W-:Y:S02]  /*1d60*/  HADD2.F32 R12, -RZ, R37.H0_H0 ;  /* 0x20000025ff0c7230 */ /* 0x004fe40000004100 */
[----:B---3--:R-:W-:Y:S02]  /*1d70*/  HADD2.F32 R36, -RZ, R36.H0_H0 ;  /* 0x20000024ff247230 */ /* 0x008fe40000004100 */
[----:B----4-:R-:W-:-:S02]  /*1d80*/  HADD2.F32 R0, -RZ, R2.H0_H0 ;  /* 0x20000002ff007230 */ /* 0x010fc40000004100 */
[----:B-----5:R-:W-:-:S03]  /*1d90*/  HADD2.F32 R37, -RZ, R38.H0_H0 ;  /* 0x20000026ff257230 */ /* 0x020fc60000004100 */
        /* <DEDUP_REMOVED lines=19> */
.L_x_2713:
        /* <DEDUP_REMOVED lines=14> */
.L_x_2715:
[----:B------:R-:W-:Y:S05]  /*1fb0*/  BSYNC B0 ;  /* 0x0000000000007941 */ /* 0x000fea0003800000 */
.L_x_2714:
        /* <DEDUP_REMOVED lines=11> */
.L_x_2716:
        /* <DEDUP_REMOVED lines=14> */
.L_x_2718:
[----:B------:R-:W-:Y:S05]  /*2150*/  BSYNC B0 ;  /* 0x0000000000007941 */ /* 0x000fea0003800000 */
.L_x_2717:
        /* <DEDUP_REMOVED lines=11> */
.L_x_2719:
        /* <DEDUP_REMOVED lines=14> */
.L_x_2721:
[----:B------:R-:W-:Y:S05]  /*22f0*/  BSYNC B0 ;  /* 0x0000000000007941 */ /* 0x000fea0003800000 */
.L_x_2720:
        /* <DEDUP_REMOVED lines=11> */
.L_x_2722:
        /* <DEDUP_REMOVED lines=13> */
.L_x_2724:
[----:B------:R-:W-:Y:S05]  /*2480*/  BSYNC B0 ;  /* 0x0000000000007941 */ /* 0x000fea0003800000 */
.L_x_2723:
[----:B---3--:R-:W3:Y:S01]  /*2490*/  LDC R3, c[0x0][0x10] ;  /* 0x00000400ff037b82 */ /* 0x008ee20000000800 */
[----:B------:R-:W-:Y:S02]  /*24a0*/  IADD3 R24, R24, 0x1, RZ ;  /* 0x0000000118187810 */ /* 0x000fe40007ffe0ff */
[----:B---3--:R-:W-:-:S04]  /*24b0*/  IADD3 R30, R3, R30, RZ ;  /* 0x0000001e031e7210 */ /* 0x008fc80007ffe0ff */
[----:B------:R-:W-:-:S13]  /*24c0*/  ISETP.GE.AND P1, PT, R30, UR4, PT ;  /* 0x000000041e007c0c */ /* 0x000fda000bf26270 */
[----:B------:R-:W-:Y:S05]  /*24d0*/  @!P1 BRA `(.L_x_2725) ;  /* 0xffffffdc00509947 */ /* 0x000fea000383ffff */
[----:B------:R-:W-:Y:S05]  /*24e0*/  EXIT ;  /* 0x000000000000794d */ /* 0x000fea0003800000 */
.L_x_2726:
        /* <DEDUP_REMOVED lines=9> */
.L_x_3281:


//--------------------- .text._Z35group_norm_nhwc_fwd_one_pass_kernelI11Fp16IOFp16WLi256ELi40ELi640EEv26Group_norm_nhwc_fwd_params --------------------------
	.section	.text._Z35group_norm_nhwc_fwd_one_pass_kernelI11Fp16IOFp16WLi256ELi40ELi640EEv26Group_norm_nhwc_fwd_params,"ax",@progbits
	.align	128
        .global         _Z35group_norm_nhwc_fwd_one_pass_kernelI11Fp16IOFp16WLi256ELi40ELi640EEv26Group_norm_nhwc_fwd_params
        .type           _Z35group_norm_nhwc_fwd_one_pass_kernelI11Fp16IOFp16WLi256ELi40ELi640EEv26Group_norm_nhwc_fwd_params,@function
        .size           _Z35group_norm_nhwc_fwd_one_pass_kernelI11Fp16IOFp16WLi256ELi40ELi640EEv26Group_norm_nhwc_fwd_params,(.L_x_3282 - _Z35group_norm_nhwc_fwd_one_pass_kernelI11Fp16IOFp16WLi256ELi40ELi640EEv26Group_norm_nhwc_fwd_params)
        .other          _Z35group_norm_nhwc_fwd_one_pass_kernelI11Fp16IOFp16WLi256ELi40ELi640EEv26Group_norm_nhwc_fwd_params,@"STO_CUDA_ENTRY STV_DEFAULT"
_Z35group_norm_nhwc_fwd_one_pass_kernelI11Fp16IOFp16WLi256ELi40ELi640EEv26Group_norm_nhwc_fwd_params:
.text._Z35group_norm_nhwc_fwd_one_pass_kernelI11Fp16IOFp16WLi256ELi40ELi640EEv26Group_norm_nhwc_fwd_params:
        /* <DEDUP_REMOVED lines=38> */
.L_x_2760:
        /* <DEDUP_REMOVED lines=299> */
.L_x_2728:
[----:B------:R-:W-:Y:S05]  /*1510*/  BSYNC B0 ;  /* 0x0000000000007941 */ /* 0x000fea0003800000 */
.L_x_2727:
        /* <DEDUP_REMOVED lines=28> */
.L_x_2731:
[----:B-1----:R-:W2:Y:S04]  /*16e0*/  LDG.E.STRONG.GPU R10, desc[UR8][R8.64] ;  /* 0x00000008080a7981 */ /* 0x002ea8000c1ef900 */
[----:B--2---:R-:W-:Y:S01]  /*16f0*/  CCTL.IVALL ;  /* 0x00000000ff00798f */ /* 0x004fe20002000000 */
[----:B------:R-:W-:Y:S05]  /*1700*/  YIELD ;  /* 0x0000000000007946 */ /* 0x000fea0003800000 */
[----:B------:R-:W-:-:S13]  /*1710*/  ISETP.NE.AND P1, PT, R10, R13, PT ;  /* 0x0000000d0a00720c */ /* 0x000fda0003f25270 */
[----:B------:R-:W-:Y:S05]  /*1720*/  @P1 BRA `(.L_x_2731) ;  /* 0xfffffffc00ec1947 */ /* 0x000fea000383ffff */
.L_x_2730:
        /* <DEDUP_REMOVED lines=11> */
.L_x_2733:
        /* <DEDUP_REMOVED lines=63> */
.L_x_2732:
        /* <DEDUP_REMOVED lines=19> */
.L_x_2735:
[----:B------:R-:W-:Y:S05]  /*1d00*/  BSYNC B0 ;  /* 0x0000000000007941 */ /* 0x000fea0003800000 */
.L_x_2734:
        /* <DEDUP_REMOVED lines=32> */
.L_x_2729:
        /* <DEDUP_REMOVED lines=42> */
[----:B--2---:R-:W-:Y:S02]  /*21b0*/  HADD2.F32 R6, -RZ, R6.H0_H0 ;  /* 0x20000006ff067230 */ /* 0x004fe40000004100 */
[----:B----4-:R-:W-:Y:S02]  /*21c0*/  HADD2.F32 R8, -RZ, R41.H0_H0 ;  /* 0x20000029ff087230 */ /* 0x010fe40000004100 */
[----:B-----5:R-:W-:Y:S02]  /*21d0*/  HADD2.F32 R9, -RZ, R18.H0_H0 ;  /* 0x20000012ff097230 */ /* 0x020fe40000004100 */
[----:B------:R-:W-:-:S03]  /*21e0*/  HADD2.F32 R15, -RZ, R19.H0_H0 ;  /* 0x20000013ff0f7230 */ /* 0x000fc60000004100 */
        /* <DEDUP_REMOVED lines=13> */
.L_x_2736:
        /* <DEDUP_REMOVED lines=14> */
.L_x_2738:
[----:B------:R-:W-:Y:S05]  /*23a0*/  BSYNC B0 ;  /* 0x0000000000007941 */ /* 0x000fea0003800000 */
.L_x_2737:
        /* <DEDUP_REMOVED lines=61> */
.L_x_2739:
        /* <DEDUP_REMOVED lines=14> */
.L_x_2741:
[----:B------:R-:W-:Y:S05]  /*2860*/  BSYNC B0 ;  /* 0x0000000000007941 */ /* 0x000fea0003800000 */
.L_x_2740:
        /* <DEDUP_REMOVED lines=13> */
.L_x_2742:
        /* <DEDUP_REMOVED lines=14> */
.L_x_2744:
[----:B------:R-:W-:Y:S05]  /*2a20*/  BSYNC B0 ;  /* 0x0000000000007941 */ /* 0x000fea0003800000 */
.L_x_2743:
        /* <DEDUP_REMOVED lines=40> */
.L_x_2745:
        /* <DEDUP_REMOVED lines=14> */
.L_x_2747:
[----:B------:R-:W-:Y:S05]  /*2d90*/  BSYNC B0 ;  /* 0x0000000000007941 */ /* 0x000fea0003800000 */
.L_x_2746:
        /* <DEDUP_REMOVED lines=11> */
.L_x_2748:
        /* <DEDUP_REMOVED lines=14> */
.L_x_2750:
[----:B------:R-:W-:Y:S05]  /*2f30*/  BSYNC B0 ;  /* 0x0000000000007941 */ /* 0x000fea0003800000 */
.L_x_2749:
        /* <DEDUP_REMOVED lines=11> */
.L_x_2751:
        /* <DEDUP_REMOVED lines=14> */
.L_x_2753:
[----:B------:R-:W-:Y:S05]  /*30d0*/  BSYNC B0 ;  /* 0x0000000000007941 */ /* 0x000fea0003800000 */
.L_x_2752:
        /* <DEDUP_REMOVED lines=11> */
.L_x_2754:
        /* <DEDUP_REMOVED lines=14> */
.L_x_2756:
[----:B------:R-:W-:Y:S05]  /*3270*/  BSYNC B0 ;  /* 0x0000000000007941 */ /* 0x000fea0003800000 */
.L_x_2755:
        /* <DEDUP_REMOVED lines=11> */
.L_x_2757:
        /* <DEDUP_REMOVED lines=13> */
.L_x_2759:
[----:B------:R-:W-:Y:S05]  /*3400*/  BSYNC B0 ;  /* 0x0000000000007941 */ /* 0x000fea0003800000 */
.L_x_2758:
[----:B------:R-:W5:Y:S01]  /*3410*/  LDC R7, c[0x0][0x10] ;  /* 0x00000400ff077b82 */ /* 0x000f620000000800 */
[----:B------:R-:W-:Y:S02]  /*3420*/  IADD3 R2, R2, 0x1, RZ ;  /* 0x0000000102027810 */ /* 0x000fe40007ffe0ff */
[----:B-----5:R-:W-:-:S04]  /*3430*/  IADD3 R32, R7, R32, RZ ;  /* 0x0000002007207210 */ /* 0x020fc80007ffe0ff */
[----:B------:R-:W-:-:S13]  /*3440*/  ISETP.GE.AND P1, PT, R32, UR4, PT ;  /* 0x0000000420007c0c */ /* 0x000fda000bf26270 */
[----:B------:R-:W-:Y:S05]  /*3450*/  @!P1 BRA `(.L_x_2760) ;  /* 0xffffffcc00809947 */ /* 0x000fea000383ffff */
[----:B------:R-:W-:Y:S05]  /*3460*/  EXIT ;  /* 0x000000000000794d */ /* 0x000fea0003800000 */
.L_x_2761:
        /* <DEDUP_REMOVED lines=9> */
.L_x_3282:


//--------------------- .text._Z35group_norm_nhwc_fwd_one_pass_kernelI11Fp16IOFp16WLi512ELi40ELi640EEv26Group_norm_nhwc_fwd_params --------------------------
	.section	.text._Z35group_norm_nhwc_fwd_one_pass_kernelI11Fp16IOFp16WLi512ELi40ELi640EEv26Group_norm_nhwc_fwd_params,"ax",@progbits
	.align	128
        .global         _Z35group_norm_nhwc_fwd_one_pass_kernelI11Fp16IOFp16WLi512ELi40ELi640EEv26Group_norm_nhwc_fwd_params
        .type           _Z35group_norm_nhwc_fwd_one_pass_kernelI11Fp16IOFp16WLi512ELi40ELi640EEv26Group_norm_nhwc_fwd_params,@function
        .size           _Z35group_norm_nhwc_fwd_one_pass_kernelI11Fp16IOFp16WLi512ELi40ELi640EEv26Group_norm_nhwc_fwd_params,(.L_x_3283 - _Z35group_norm_nhwc_fwd_one_pass_kernelI11Fp16IOFp16WLi512ELi40ELi640EEv26Group_norm_nhwc_fwd_params)
        .other          _Z35group_norm_nhwc_fwd_one_pass_kernelI11Fp16IOFp16WLi512ELi40ELi640EEv26Group_norm_nhwc_fwd_params,@"STO_CUDA_ENTRY STV_DEFAULT"
_Z35group_norm_nhwc_fwd_one_pass_kernelI11Fp16IOFp16WLi512ELi40ELi640EEv26Group_norm_nhwc_fwd_params:
.text._Z35group_norm_nhwc_fwd_one_pass_kernelI11Fp16IOFp16WLi512ELi40ELi640EEv26Group_norm_nhwc_fwd_params:
        /* <DEDUP_REMOVED lines=47> */
.L_x_2819:
        /* <DEDUP_REMOVED lines=483> */
.L_x_2763:
[----:B------:R-:W-:Y:S05]  /*2120*/  BSYNC B0 ;  /* 0x0000000000007941 */ /* 0x000fea0003800000 */
.L_x_2762:
        /* <DEDUP_REMOVED lines=28> */
.L_x_2766:
[----:B--2---:R-:W2:Y:S04]  /*22f0*/  LDG.E.STRONG.GPU R26, desc[UR8][R24.64] ;  /* 0x00000008181a7981 */ /* 0x004ea8000c1ef900 */
[----:B--2---:R-:W-:Y:S01]  /*2300*/  CCTL.IVALL ;  /* 0x00000000ff00798f */ /* 0x004fe20002000000 */
[----:B------:R-:W-:Y:S05]  /*2310*/  YIELD ;  /* 0x0000000000007946 */ /* 0x000fea0003800000 */
[----:B------:R-:W-:-:S13]  /*2320*/  ISETP.NE.AND P1, PT, R26, R71, PT ;  /* 0x000000471a00720c */ /* 0x000fda0003f25270 */
[----:B------:R-:W-:Y:S05]  /*2330*/  @P1 BRA `(.L_x_2766) ;  /* 0xfffffffc00ec1947 */ /* 0x000fea000383ffff */
.L_x_2765:
        /* <DEDUP_REMOVED lines=11> */
.L_x_2768:
        /* <DEDUP_REMOVED lines=63> */
.L_x_2767:
        /* <DEDUP_REMOVED lines=19> */
.L_x_2770:
[----:B------:R-:W-:Y:S05]  /*2910*/  BSYNC B0 ;  /* 0x0000000000007941 */ /* 0x000fea0003800000 */
.L_x_2769:
        /* <DEDUP_REMOVED lines=32> */
.L_x_2764:
        /* <DEDUP_REMOVED lines=40> */
[----:B--2---:R-:W-:Y:S02]  /*2da0*/  HADD2.F32 R29, -RZ, R70.H0_H0 ;  /* 0x20000046ff1d7230 */ /* 0x004fe40000004100 */
[----:B---3--:R-:W-:Y:S02]  /*2db0*/  HADD2.F32 R30, -RZ, R68.H0_H0 ;  /* 0x20000044ff1e7230 */ /* 0x008fe40000004100 */
[----:B----4-:R-:W-:Y:S02]  /*2dc0*/  HADD2.F32 R42, -RZ, R69.H0_H0 ;  /* 0x20000045ff2a7230 */ /* 0x010fe40000004100 */
[----:B------:R-:W-:-:S03]  /*2dd0*/  HADD2.F32 R31, -RZ, R71.H0_H0 ;  /* 0x20000047ff1f7230 */ /* 0x000fc60000004100 */
        /* <DEDUP_REMOVED lines=13> */
.L_x_2771:
        /* <DEDUP_REMOVED lines=14> */
.L_x_2773:
[----:B------:R-:W-:Y:S05]  /*2f90*/  BSYNC B0 ;  /* 0x0000000000007941 */ /* 0x000fea0003800000 */
.L_x_2772:
        /* <DEDUP_REMOVED lines=23> */
.L_x_2774:
        /* <DEDUP_REMOVED lines=14> */
.L_x_2776:
[----:B------:R-:W-:Y:S05]  /*31f0*/  BSYNC B0 ;  /* 0x0000000000007941 */ /* 0x000fea0003800000 */
.L_x_2775:
        /* <DEDUP_REMOVED lines=22> */
.L_x_2777:
        /* <DEDUP_REMOVED lines=14> */
.L_x_2779:
[----:B------:R-:W-:Y:S05]  /*3440*/  BSYNC B0 ;  /* 0x0000000000007941 */ /* 0x000fea0003800000 */
.L_x_2778:
        /* <DEDUP_REMOVED lines=24> */
.L_x_2780:
        /* <DEDUP_REMOVED lines=14> */
.L_x_2782:
[----:B------:R-:W-:Y:S05]  /*36b0*/  BSYNC B0 ;  /* 0x0000000000007941 */ /* 0x000fea0003800000 */
.L_x_2781:
        /* <DEDUP_REMOVED lines=27> */
.L_x_2783:
        /* <DEDUP_REMOVED lines=14> */
.L_x_2785:
[----:B------:R-:W-:Y:S05]  /*3950*/  BSYNC B0 ;  /* 0x0000000000007941 */ /* 0x000fea0003800000 */
.L_x_2784:
        /* <DEDUP_REMOVED lines=17> */
.L_x_2786:
        /* <DEDUP_REMOVED lines=14> */
.L_x_2788:
[----:B------:R-:W-:Y:S05]  /*3b50*/  BSYNC B0 ;  /* 0x0000000000007941 */ /* 0x000fea0003800000 */
.L_x_2787:
        /* <DEDUP_REMOVED lines=86> */
.L_x_2789:
        /* <DEDUP_REMOVED lines=14> */
.L_x_2791:
[----:B------:R-:W-:Y:S05]  /*41a0*/  BSYNC B0 ;  /* 0x0000000000007941 */ /* 0x000fea0003800000 */
.L_x_2790:
        /* <DEDUP_REMOVED lines=13> */
.L_x_2792:
        /* <DEDUP_REMOVED lines=14> */
.L_x_2794:
[----:B------:R-:W-:Y:S05]  /*4360*/  BSYNC B0 ;  /* 0x0000000000007941 */ /* 0x000fea0003800000 */
.L_x_2793:
        /* <DEDUP_REMOVED lines=13> */
.L_x_2795:
        /* <DEDUP_REMOVED lines=14> */
.L_x_2797:
[----:B------:R-:W-:Y:S05]  /*4520*/  BSYNC B0 ;  /* 0x0000000000007941 */ /* 0x000fea0003800000 */
.L_x_2796:
        /* <DEDUP_REMOVED lines=13> */
.L_x_2798:
        /* <DEDUP_REMOVED lines=14> */
.L_x_2800:
[----:B------:R-:W-:Y:S05]  /*46e0*/  BSYNC B0 ;  /* 0x0000000000007941 */ /* 0x000fea0003800000 */
.L_x_2799:
        /* <DEDUP_REMOVED lines=13> */
.L_x_2801:
        /* <DEDUP_REMOVED lines=14> */
.L_x_2803:
[----:B------:R-:W-:Y:S05]  /*48a0*/  BSYNC B0 ;  /* 0x0000000000007941 */ /* 0x000fea0003800000 */
.L_x_2802:
        /* <DEDUP_REMOVED lines=36> */
.L_x_2804:
        /* <DEDUP_REMOVED lines=14> */
.L_x_2806:
[----:B------:R-:W-:Y:S05]  /*4bd0*/  BSYNC B0 ;  /* 0x0000000000007941 */ /* 0x000fea0003800000 */
.L_x_2805:
        /* <DEDUP_REMOVED lines=11> */
.L_x_2807:
        /* <DEDUP_REMOVED lines=14> */
.L_x_2809:
[----:B------:R-:W-:Y:S05]  /*4d70*/  BSYNC B0 ;  /* 0x0000000000007941 */ /* 0x000fea0003800000 */
.L_x_2808:
        /* <DEDUP_REMOVED lines=11> */
.L_x_2810:
        /* <DEDUP_REMOVED lines=14> */
.L_x_2812:
[----:B------:R-:W-:Y:S05]  /*4f10*/  BSYNC B0 ;  /* 0x0000000000007941 */ /* 0x000fea0003800000 */
.L_x_2811:
        /* <DEDUP_REMOVED lines=11> */
.L_x_2813:
        /* <DEDUP_REMOVED lines=14> */
.L_x_2815:
[----:B------:R-:W-:Y:S05]  /*50b0*/  BSYNC B0 ;  /* 0x0000000000007941 */ /* 0x000fea0003800000 */
.L_x_2814:
        /* <DEDUP_REMOVED lines=11> */
.L_x_2816:
        /* <DEDUP_REMOVED lines=13> */
.L_x_2818:
[----:B------:R-:W-:Y:S05]  /*5240*/  BSYNC B0 ;  /* 0x0000000000007941 */ /* 0x000fea0003800000 */
.L_x_2817:
[----:B0-234-:R-:W0:Y:S01]  /*5250*/  LDC R25, c[0x0][0x10] ;  /* 0x00000400ff197b82 */ /* 0x01de220000000800 */
[----:B------:R-:W-:Y:S02]  /*5260*/  IADD3 R6, R6, 0x1, RZ ;  /* 0x0000000106067810 */ /* 0x000fe40007ffe0ff */
[----:B0-----:R-:W-:-:S04]  /*5270*/  IADD3 R4, R25, R4, RZ ;  /* 0x0000000419047210 */ /* 0x001fc80007ffe0ff */
[----:B------:R-:W-:-:S13]  /*5280*/  ISETP.GE.AND P1, PT, R4, UR4, PT ;  /* 0x0000000404007c0c */ /* 0x000fda000bf26270 */
[----:B------:R-:W-:Y:S05]  /*5290*/  @!P1 BRA `(.L_x_2819) ;  /* 0xffffffb000149947 */ /* 0x000fea000383ffff */
[----:B------:R-:W-:Y:S05]  /*52a0*/  EXIT ;  /* 0x000000000000794d */ /* 0x000fea0003800000 */
.L_x_2820:
        /* <DEDUP_REMOVED lines=13> */
.L_x_3283:


//--------------------- .text._Z35group_norm_nhwc_fwd_one_pass_kernelI11Fp32IOFp32WLi64ELi40ELi640EEv26Group_norm_nhwc_fwd_params --------------------------
	.section	.text._Z35group_norm_nhwc_fwd_one_pass_kernelI11Fp32IOFp32WLi64ELi40ELi640EEv26Group_norm_nhwc_fwd_params,"ax",@progbits
	.align	128
        .global         _Z35group_norm_nhwc_fwd_one_pass_kernelI11Fp32IOFp32WLi64ELi40ELi640EEv26Group_norm_nhwc_fwd_params
        .type           _Z35group_norm_nhwc_fwd_one_pass_kernelI11Fp32IOFp32WLi64ELi40ELi640EEv26Group_norm_nhwc_fwd_params,@function
        .size           _Z35group_norm_nhwc_fwd_one_pass_kernelI11Fp32IOFp32WLi64ELi40ELi640EEv26Group_norm_nhwc_fwd_params,(.L_x_3284 - _Z35group_norm_nhwc_fwd_one_pass_kernelI11Fp32IOFp32WLi64ELi40ELi640EEv26Group_norm_nhwc_fwd_params)
        .other          _Z35group_norm_nhwc_fwd_one_pass_kernelI11Fp32IOFp32WLi64ELi40ELi640EEv26Group_norm_nhwc_fwd_params,@"STO_CUDA_ENTRY STV_DEFAULT"
_Z35group_norm_nhwc_fwd_one_pass_kernelI11Fp32IOFp32WLi64ELi40ELi640EEv26Group_norm_nhwc_fwd_params:
.text._Z35group_norm_nhwc_fwd_one_pass_kernelI11Fp32IOFp32WLi64ELi40ELi640EEv26Group_norm_nhwc_fwd_params:
        /* <DEDUP_REMOVED lines=16> */
[----:B------:R-:W-:Y:S02]  /*0100*/  SHF.R.U32.HI R2, RZ, 0x4, R3 ;  /* 0x00000004ff027819 */ /* 0x000fe40000011603 */
[----:B------:R-:W-:Y:S01]  /*0110*/  SHF.R.S32.HI R3, RZ, 0x1f, R6 ;  /* 0x0000001fff037819 */ /* 0x000fe20000011406 */
[----:B--2---:R-:W-:Y:S02]  /*0120*/  ULEA UR5, UR6, UR5, 0x18 ;  /* 0x0000000506057291 */ /* 0x004fe4000f8ec03f */
[----:B-1----:R-:W-:Y:S01]  /*0130*/  IMAD R21, R21, UR7, R2 ;  /* 0x0000000715157c24 */ /* 0x002fe2000f8e0202 */
[----:B------:R-:W-:-:S04]  /*0140*/  LEA.HI R3, R3, R6, RZ, 0x5 ;  /* 0x0000000603037211 */ /* 0x000fc800078f28ff */
[----:B------:R-:W-:Y:S02]  /*0150*/  ISETP.GE.U32.AND P0, PT, R21, UR8, PT ;  /* 0x0000000815007c0c */ /* 0x000fe4000bf06070 */
[----:B------:R-:W-:Y:S02]  /*0160*/  SHF.R.S32.HI R0, RZ, 0x1f, R21 ;  /* 0x0000001fff007819 */ /* 0x000fe40000011415 */
[----:B------:R-:W-:Y:S02]  /*0170*/  SHF.R.S32.HI R3, RZ, 0x5, R3 ;  /* 0x00000005ff037819 */ /* 0x000fe40000011403 */
[----:B------:R-:W-:Y:S01]  /*0180*/  ISETP.GE.AND.EX P0, PT, R0, UR9, PT, P0 ;  /* 0x0000000900007c0c */ /* 0x000fe2000bf06300 */
[----:B------:R-:W-:Y:S01]  /*0190*/  ULDC.64 UR8, c[0x0][0x208] ;  /* 0x0000820000087ab9 */ /* 0x000fe20000000a00 */
[----:B------:R-:W-:Y:S02]  /*01a0*/  LEA R20, R3, UR5, 0x3 ;  /* 0x0000000503147c11 */ /* 0x000fe4000f8e18ff */
[----:B------:R-:W-:-:S13]  /*01b0*/  ISETP.LT.U32.AND P0, PT, R6, 0x280, !P0 ;  /* 0x000002800600780c */ /* 0x000fda0004701070 */
.L_x_2836:
[----:B0-----:R-:W0:Y:S01]  /*01c0*/  LDC R5, c[0x0][0x288] ;  /* 0x0000a200ff057b82 */ /* 0x001e220000000800 */
[----:B------:R-:W-:Y:S01]  /*01d0*/  IADD3 R12, R21, 0x20, RZ ;  /* 0x00000020150c7810 */ /* 0x000fe20007ffe0ff */
[----:B------:R-:W-:Y:S01]  /*01e0*/  ULDC.64 UR12, c[0x0][0x278] ;  /* 0x00009e00000c7ab9 */ /* 0x000fe20000000a00 */
[----:B------:R-:W-:Y:S02]  /*01f0*/  SHF.R.S32.HI R17, RZ, 0x1f, R21 ;  /* 0x0000001fff117819 */ /* 0x000fe40000011415 */
[----:B------:R-:W-:Y:S02]  /*0200*/  SHF.R.S32.HI R13, RZ, 0x1f, R12 ;  /* 0x0000001fff0d7819 */ /* 0x000fe4000001140c */
[----:B0-----:R-:W-:-:S04]  /*0210*/  IABS R9, R5 ;  /* 0x0000000500097213 */ /* 0x001fc80000000000 */
[----:B------:R-:W0:Y:S08]  /*0220*/  I2F.RP R0, R9 ;  /* 0x0000000900007306 */ /* 0x000e300000209400 */
[----:B0-----:R-:W0:Y:S02]  /*0230*/  MUFU.RCP R0, R0 ;  /* 0x0000000000007308 */ /* 0x001e240000001000 */
[----:B0-----:R-:W-:-:S06]  /*0240*/  IADD3 R2, R0, 0xffffffe, RZ ;  /* 0x0ffffffe00027810 */ /* 0x001fcc0007ffe0ff */
[----:B------:R0:W1:Y:S02]  /*0250*/  F2I.FTZ.U32.TRUNC.NTZ R3, R2 ;  /* 0x0000000200037305 */ /* 0x000064000021f000 */
[----:B0-----:R-:W-:Y:S02]  /*0260*/  MOV R2, RZ ;  /* 0x000000ff00027202 */ /* 0x001fe40000000f00 */
[----:B-1----:R-:W-:-:S05]  /*0270*/  IADD3 R4, RZ, -R3, RZ ;  /* 0x80000003ff047210 */ /* 0x002fca0007ffe0ff */
[----:B------:R-:W-:Y:S01]  /*0280*/  IMAD R11, R4, R9, RZ ;  /* 0x00000009040b7224 */ /* 0x000fe200078e02ff */
[----:B------:R-:W-:-:S03]  /*0290*/  IABS R4, R24 ;  /* 0x0000001800047213 */ /* 0x000fc60000000000 */
[----:B------:R-:W-:-:S06]  /*02a0*/  IMAD.HI.U32 R3, R3, R11, R2 ;  /* 0x0000000b03037227 */ /* 0x000fcc00078e0002 */
[----:B------:R-:W-:-:S04]  /*02b0*/  IMAD.HI.U32 R15, R3, R4, RZ ;  /* 0x00000004030f7227 */ /* 0x000fc800078e00ff */
[----:B------:R-:W-:Y:S01]  /*02c0*/  IMAD.WIDE.U32 R2, R6, -0x33333333, RZ ;  /* 0xcccccccd06027825 */ /* 0x000fe200078e00ff */
[----:B------:R-:W-:-:S04]  /*02d0*/  IADD3 R0, -R15, RZ, RZ ;  /* 0x000000ff0f007210 */ /* 0x000fc80007ffe1ff */
[----:B------:R-:W-:Y:S01]  /*02e0*/  SHF.R.U32.HI R3, RZ, 0x4, R3 ;  /* 0x00000004ff037819 */ /* 0x000fe20000011603 */
[----:B------:R-:W-:-:S04]  /*02f0*/  IMAD R0, R9, R0, R4 ;  /* 0x0000000009007224 */ /* 0x000fc800078e0204 */
[----:B------:R-:W-:Y:S01]  /*0300*/  IMAD R4, R3, -0x14, R6 ;  /* 0xffffffec03047824 */ /* 0x000fe200078e0206 */
[----:B------:R-:W-:Y:S01]  /*0310*/  ISETP.GT.U32.AND P2, PT, R9, R0, PT ;  /* 0x000000000900720c */ /* 0x000fe20003f44070 */
[----:B------:R-:W0:Y:S03]  /*0320*/  @P0 LDC.64 R2, c[0x0][0x270] ;  /* 0x00009c00ff020b82 */ /* 0x000e260000000a00 */
[----:B------:R-:W-:-:S04]  /*0330*/  SHF.L.U32 R27, R4, 0x1, RZ ;  /* 0x00000001041b7819 */ /* 0x000fc800000006ff */
[----:B------:R-:W-:-:S05]  /*0340*/  SHF.R.S32.HI R11, RZ, 0x1f, R27 ;  /* 0x0000001fff0b7819 */ /* 0x000fca000001141b */
[-C--:B------:R-:W-:Y:S02]  /*0350*/  @!P2 IADD3 R0, R0, -R9.reuse, RZ ;  /* 0x800000090000a210 */ /* 0x080fe40007ffe0ff */
[----:B------:R-:W-:Y:S02]  /*0360*/  @!P2 IADD3 R15, R15, 0x1, RZ ;  /* 0x000000010f0fa810 */ /* 0x000fe40007ffe0ff */
[----:B------:R-:W-:Y:S02]  /*0370*/  ISETP.GE.U32.AND P1, PT, R0, R9, PT ;  /* 0x000000090000720c */ /* 0x000fe40003f26070 */
[----:B------:R-:W-:Y:S01]  /*0380*/  LOP3.LUT R0, R24, R5, RZ, 0x3c, !PT ;  /* 0x0000000518007212 */ /* 0x000fe200078e3cff */
[----:B------:R-:W1:Y:S01]  /*0390*/  @P0 LDC.64 R8, c[0x0][0x220] ;  /* 0x00008800ff080b82 */ /* 0x000e620000000a00 */
[----:B------:R-:W-:Y:S02]  /*03a0*/  ISETP.NE.AND P2, PT, R5, RZ, PT ;  /* 0x000000ff0500720c */ /* 0x000fe40003f45270 */
[----:B------:R-:W-:-:S07]  /*03b0*/  ISETP.GE.AND P3, PT, R0, RZ, PT ;  /* 0x000000ff0000720c */ /* 0x000fce0003f66270 */
[----:B------:R-:W-:Y:S02]  /*03c0*/  @P1 IADD3 R15, R15, 0x1, RZ ;  /* 0x000000010f0f1810 */ /* 0x000fe40007ffe0ff */
[----:B------:R-:W-:-:S04]  /*03d0*/  ISETP.GE.U32.AND P1, PT, R12, UR12, PT ;  /* 0x0000000c0c007c0c */ /* 0x000fc8000bf26070 */
[----:B------:R-:W-:Y:S01]  /*03e0*/  ISETP.GE.AND.EX P1, PT, R13, UR13, PT, P1 ;  /* 0x0000000d0d007c0c */ /* 0x000fe2000bf26310 */
[----:B------:R-:W-:Y:S01]  /*03f0*/  ULDC.64 UR12, c[0x0][0x280] ;  /* 0x0000a000000c7ab9 */ /* 0x000fe20000000a00 */
[----:B------:R-:W-:Y:S02]  /*0400*/  @!P3 IADD3 R15, -R15, RZ, RZ ;  /* 0x000000ff0f0fb210 */ /* 0x000fe40007ffe1ff */
[----:B------:R-:W-:Y:S02]  /*0410*/  ISETP.GT.U32.OR P1, PT, R6, 0x27f, P1 ;  /* 0x0000027f0600780c */ /* 0x000fe40000f24470 */
[----:B------:R-:W-:-:S04]  /*0420*/  @!P2 LOP3.LUT R15, RZ, R5, RZ, 0x33, !PT ;  /* 0x00000005ff0fa212 */ /* 0x000fc800078e33ff */
[----:B------:R-:W-:Y:S02]  /*0430*/  IADD3 R0, -R15, RZ, RZ ;  /* 0x000000ff0f007210 */ /* 0x000fe40007ffe1ff */
[----:B------:R-:W-:-:S03]  /*0440*/  SHF.R.S32.HI R10, RZ, 0x1f, R15 ;  /* 0x0000001fff0a7819 */ /* 0x000fc6000001140f */
[----:B------:R-:W-:Y:S02]  /*0450*/  IMAD R0, R5, R0, R24 ;  /* 0x0000000005007224 */ /* 0x000fe400078e0218 */
[----:B------:R-:W2:Y:S01]  /*0460*/  @!P1 LDC.64 R4, c[0x0][0x270] ;  /* 0x00009c00ff049b82 */ /* 0x000ea20000000a00 */
[----:B------:R-:W-:Y:S02]  /*0470*/  IMAD R14, R10, UR12, RZ ;  /* 0x0000000c0a0e7c24 */ /* 0x000fe4000f8e02ff */
[----:B------:R-:W-:Y:S02]  /*0480*/  IMAD R0, R0, 0x28, RZ ;  /* 0x0000002800007824 */ /* 0x000fe400078e02ff */
[----:B------:R-:W-:Y:S02]  /*0490*/  IMAD R29, R15, UR13, R14 ;  /* 0x0000000d0f1d7c24 */ /* 0x000fe4000f8e020e */
[----:B0-----:R-:W-:Y:S01]  /*04a0*/  @P0 IMAD R14, R17, R2, RZ ;  /* 0x00000002110e0224 */ /* 0x001fe200078e02ff */
[----:B------:R-:W-:-:S04]  /*04b0*/  IADD3 R26, P2, R27, R0, RZ ;  /* 0x000000001b1a7210 */ /* 0x000fc80007f5e0ff */
[----:B------:R-:W-:Y:S02]  /*04c0*/  LEA.HI.X.SX32 R27, R0, R11, 0x1, P2 ;  /* 0x0000000b001b7211 */ /* 0x000fe400010f0eff */
[----:B------:R-:W0:Y:S01]  /*04d0*/  @!P1 LDC.64 R10, c[0x0][0x220] ;  /* 0x00008800ff0a9b82 */ /* 0x000e220000000a00 */
[----:B------:R-:W-:-:S05]  /*04e0*/  IMAD.WIDE.U32 R26, R15, UR12, R26 ;  /* 0x0000000c0f1a7c25 */ /* 0x000fca000f8e001a */
[----:B------:R-:W-:Y:S01]  /*04f0*/  IADD3 R29, R27, R29, RZ ;  /* 0x0000001d1b1d7210 */ /* 0x000fe20007ffe0ff */
[----:B--2---:R-:W-:Y:S01]  /*0500*/  @!P1 IMAD R15, R13, R4, RZ ;  /* 0x000000040d0f9224 */ /* 0x004fe200078e02ff */
[-C--:B------:R-:W-:Y:S01]  /*0510*/  @P0 MOV R28, R26.reuse ;  /* 0x0000001a001c0202 */ /* 0x080fe20000000f00 */
[C---:B------:R-:W-:Y:S01]  /*0520*/  @P0 IMAD R13, R21.reuse, R3, R14 ;  /* 0x00000003150d0224 */ /* 0x040fe200078e020e */
[----:B------:R-:W-:Y:S01]  /*0530*/  @!P1 MOV R14, R26 ;  /* 0x0000001a000e9202 */ /* 0x000fe20000000f00 */
[----:B------:R-:W-:Y:S01]  /*0540*/  @!P1 IMAD R17, R12, R5, R15 ;  /* 0x000000050c119224 */ /* 0x000fe200078e020f */
[----:B------:R-:W-:Y:S01]  /*0550*/  @!P1 MOV R15, R29 ;  /* 0x0000001d000f9202 */ /* 0x000fe20000000f00 */
[----:B------:R-:W-:-:S04]  /*0560*/  @P0 IMAD.WIDE.U32 R2, R21, R2, R28 ;  /* 0x0000000215020225 */ /* 0x000fc800078e001c */
[----:B------:R-:W-:Y:S01]  /*0570*/  @!P1 IMAD.WIDE.U32 R4, R12, R4, R14 ;  /* 0x000000040c049225 */ /* 0x000fe200078e000e */
[----:B------:R-:W-:Y:S02]  /*0580*/  @P0 IADD3 R3, R3, R13, RZ ;  /* 0x0000000d03030210 */ /* 0x000fe40007ffe0ff */
[----:B-1----:R-:W-:Y:S02]  /*0590*/  @P0 LEA R8, P2, R2, R8, 0x2 ;  /* 0x0000000802080211 */ /* 0x002fe400078410ff */
[----:B------:R-:W-:Y:S02]  /*05a0*/  @!P1 IADD3 R5, R5, R17, RZ ;  /* 0x0000001105059210 */ /* 0x000fe40007ffe0ff */
[----:B0-----:R-:W-:Y:S02]  /*05b0*/  @!P1 LEA R10, P3, R4, R10, 0x2 ;  /* 0x0000000a040a9211 */ /* 0x001fe400078610ff */
[----:B------:R-:W-:Y:S02]  /*05c0*/  @P0 LEA.HI.X R9, R2, R9, R3, 0x2, P2 ;  /* 0x0000000902090211 */ /* 0x000fe400010f1403 */
[----:B------:R-:W-:-:S02]  /*05d0*/  MOV R3, RZ ;  /* 0x000000ff00037202 */ /* 0x000fc40000000f00 */
[----:B------:R-:W-:Y:S02]  /*05e0*/  MOV R2, RZ ;  /* 0x000000ff00027202 */ /* 0x000fe40000000f00 */
[----:B------:R-:W-:Y:S02]  /*05f0*/  @!P1 LEA.HI.X R11, R4, R11, R5, 0x2, P3 ;  /* 0x0000000b040b9211 */ /* 0x000fe400018f1405 */
[----:B------:R-:W-:Y:S02]  /*0600*/  CS2R R4, SRZ ;  /* 0x0000000000047805 */ /* 0x000fe4000001ff00 */
[----:B------:R-:W2:Y:S04]  /*0610*/  @P0 LDG.E.64 R2, desc[UR8][R8.64] ;  /* 0x0000000808020981 */ /* 0x000ea8000c1e1b00 */
[----:B------:R-:W3:Y:S01]  /*0620*/  @!P1 LDG.E.64 R4, desc[UR8][R10.64] ;  /* 0x000000080a049981 */ /* 0x000ee2000c1e1b00 */
[----:B------:R-:W-:Y:S01]  /*0630*/  ISETP.NE.AND P2, PT, R6, RZ, PT ;  /* 0x000000ff0600720c */ /* 0x000fe20003f45270 */
[----:B------:R-:W-:Y:S01]  /*0640*/  BSSY B0, `(.L_x_2821) ;  /* 0x000005e000007945 */ /* 0x000fe20003800000 */
[----:B------:R-:W0:Y:S02]  /*0650*/  S2R R12, SR_LANEID ;  /* 0x00000000000c7919 */ /* 0x000e240000000000 */
[----:B0-----:R-:W-:-:S02]  /*0660*/  ISETP.GT.AND P1, PT, R12, 0x1e, PT ;  /* 0x0000001e0c00780c */ /* 0x001fc40003f24270 */
[----:B------:R-:W-:Y:S01]  /*0670*/  ISETP.NE.AND P3, PT, R12, RZ, PT ;  /* 0x000000ff0c00720c */ /* 0x000fe20003f65270 */
[----:B--2---:R-:W-:Y:S01]  /*0680*/  FMUL.FTZ R15, R3, R3 ;  /* 0x00000003030f7220 */ /* 0x004fe20000410000 */
[C---:B------:R-:W-:Y:S01]  /*0690*/  FADD.FTZ R13, R2.reuse, R3 ;  /* 0x00000003020d7221 */ /* 0x040fe20000010000 */
[----:B---3--:R-:W-:Y:S02]  /*06a0*/  FMUL.FTZ R17, R5, R5 ;  /* 0x0000000505117220 */ /* 0x008fe40000410000 */
[----:B------:R-:W-:Y:S01]  /*06b0*/  FFMA.FTZ R15, R2, R2, R15 ;  /* 0x00000002020f7223 */ /* 0x000fe2000001000f */
[C---:B------:R-:W-:Y:S01]  /*06c0*/  FADD.FTZ R14, R4.reuse, R5 ;  /* 0x00000005040e7221 */ /* 0x040fe20000010000 */
[----:B------:R-:W-:Y:S01]  /*06d0*/  FADD.FTZ R13, RZ, R13 ;  /* 0x0000000dff0d7221 */ /* 0x000fe20000010000 */
[----:B------:R-:W-:Y:S01]  /*06e0*/  FFMA.FTZ R16, R4, R4, R17 ;  /* 0x0000000404107223 */ /* 0x000fe20000010011 */
[----:B------:R-:W-:Y:S02]  /*06f0*/  FADD.FTZ R15, RZ, R15 ;  /* 0x0000000fff0f7221 */ /* 0x000fe40000010000 */
[----:B------:R-:W-:-:S02]  /*0700*/  FADD.FTZ R13, R13, R14 ;  /* 0x0000000e0d0d7221 */ /* 0x000fc40000010000 */
        /* <DEDUP_REMOVED lines=81> */
.L_x_2822:
[----:B------:R-:W-:Y:S05]  /*0c20*/  BSYNC B0 ;  /* 0x0000000000007941 */ /* 0x000fea0003800000 */
.L_x_2821:
        /* <DEDUP_REMOVED lines=30> */
.L_x_2825:
[----:B-1----:R-:W2:Y:S04]  /*0e10*/  LDG.E.STRONG.GPU R10, desc[UR8][R8.64] ;  /* 0x00000008080a7981 */ /* 0x002ea8000c1ef900 */
[----:B--2---:R-:W-:Y:S01]  /*0e20*/  CCTL.IVALL ;  /* 0x00000000ff00798f */ /* 0x004fe20002000000 */
[----:B------:R-:W-:Y:S05]  /*0e30*/  YIELD ;  /* 0x0000000000007946 */ /* 0x000fea0003800000 */
[----:B------:R-:W-:-:S13]  /*0e40*/  ISETP.NE.AND P1, PT, R10, R17, PT ;  /* 0x000000110a00720c */ /* 0x000fda0003f25270 */
[----:B------:R-:W-:Y:S05]  /*0e50*/  @P1 BRA `(.L_x_2825) ;  /* 0xfffffffc00ec1947 */ /* 0x000fea000383ffff */
.L_x_2824:
        /* <DEDUP_REMOVED lines=11> */
.L_x_2827:
        /* <DEDUP_REMOVED lines=63> */
.L_x_2826:
        /* <DEDUP_REMOVED lines=19> */
.L_x_2829:
[----:B------:R-:W-:Y:S05]  /*1430*/  BSYNC B0 ;  /* 0x0000000000007941 */ /* 0x000fea0003800000 */
.L_x_2828:
        /* <DEDUP_REMOVED lines=24> */
[----:B------:R-:W-:-:S04]  /*15c0*/  @!P3 IMAD.WIDE.U32 R10, R13, 0x8, R10 ;  /* 0x000000080d0ab825 */ /* 0x000fc800078e000a */
[----:B-1----:R-:W-:Y:S02]  /*15d0*/  @!P1 IMAD.WIDE R8, R19, 0x4, R8 ;  /* 0x0000000413089825 */ /* 0x002fe400078e0208 */
[----:B------:R-:W0:Y:S02]  /*15e0*/  @!P3 LDG.E.64 R10, desc[UR8][R10.64] ;  /* 0x000000080a0ab981 */ /* 0x000e24000c1e1b00 */
[----:B------:R-:W-:-:S06]  /*15f0*/  @!P1 IMAD.WIDE.U32 R8, R15, 0x8, R8 ;  /* 0x000000080f089825 */ /* 0x000fcc00078e0008 */
[----:B------:R-:W2:Y:S01]  /*1600*/  @!P1 LDG.E.64 R8, desc[UR8][R8.64] ;  /* 0x0000000808089981 */ /* 0x000ea2000c1e1b00 */
[----:B0-----:R-:W-:Y:S01]  /*1610*/  @!P3 FADD.FTZ R22, R22, R10 ;  /* 0x0000000a1616b221 */ /* 0x001fe20000010000 */
[----:B------:R-:W-:-:S03]  /*1620*/  @!P3 FADD.FTZ R23, R23, R11 ;  /* 0x0000000b1717b221 */ /* 0x000fc60000010000 */
[----:B--2---:R-:W-:Y:S01]  /*1630*/  @!P1 FADD.FTZ R22, R22, R8 ;  /* 0x0000000816169221 */ /* 0x004fe20000010000 */
[----:B------:R-:W-:-:S07]  /*1640*/  @!P1 FADD.FTZ R23, R23, R9 ;  /* 0x0000000917179221 */ /* 0x000fce0000010000 */
.L_x_2823:
[----:B------:R-:W-:Y:S01]  /*1650*/  ULDC.64 UR12, c[0x0][0x218] ;  /* 0x00008600000c7ab9 */ /* 0x000fe20000000a00 */
[C---:B------:R-:W-:Y:S01]  /*1660*/  LOP3.LUT P1, RZ, R6.reuse, UR7, RZ, 0xfc, !PT ;  /* 0x0000000706ff7c12 */ /* 0x040fe2000f82fcff */
[----:B------:R-:W2:Y:S01]  /*1670*/  S2UR UR6, SR_CgaCtaId ;  /* 0x00000000000679c3 */ /* 0x000ea20000008800 */
[----:B------:R-:W-:Y:S01]  /*1680*/  ISETP.EQ.U32.AND P3, PT, RZ, UR12, PT ;  /* 0x0000000cff007c0c */ /* 0x000fe2000bf62070 */
[----:B------:R-:W-:Y:S01]  /*1690*/  IMAD.WIDE.U32 R8, R6, -0x33333333, RZ ;  /* 0xcccccccd06087825 */ /* 0x000fe200078e00ff */
[----:B------:R-:W-:Y:S02]  /*16a0*/  UMOV UR5, 0x400 ;  /* 0x0000040000057882 */ /* 0x000fe40000000000 */
[----:B------:R-:W-:Y:S02]  /*16b0*/  ISETP.EQ.OR.EX P1, PT, RZ, UR13, P1, P3 ;  /* 0x0000000dff007c0c */ /* 0x000fe40008f22730 */
[----:B------:R-:W-:Y:S01]  /*16c0*/  SHF.R.U32.HI R9, RZ, 0x4, R9 ;  /* 0x00000004ff097819 */ /* 0x000fe20000011609 */
[----:B-1----:R-:W1:Y:S04]  /*16d0*/  LDC.64 R10, c[0x0][0x228] ;  /* 0x00008a00ff0a7b82 */ /* 0x002e680000000a00 */
[----:B------:R-:W-:-:S04]  /*16e0*/  IMAD R9, R9, -0x14, R6 ;  /* 0xffffffec09097824 */ /* 0x000fc800078e0206 */
[----:B------:R-:W3:Y:S01]  /*16f0*/  LDC.64 R12, c[0x0][0x230] ;  /* 0x00008c00ff0c7b82 */ /* 0x000ee20000000a00 */
[----:B------:R-:W-:-:S04]  /*1700*/  SHF.L.U32 R9, R9, 0x1, RZ ;  /* 0x0000000109097819 */ /* 0x000fc800000006ff */
[----:B------:R-:W-:-:S03]  /*1710*/  IADD3 R17, R9, R0, RZ ;  /* 0x0000000009117210 */ /* 0x000fc60007ffe0ff */
        /* <DEDUP_REMOVED lines=11> */
[----:B------:R-:W2:Y:S04]  /*17d0*/  LDG.E.64 R10, desc[UR8][R10.64] ;  /* 0x000000080a0a7981 */ /* 0x000ea8000c1e1b00 */
[----:B------:R-:W2:Y:S04]  /*17e0*/  LDG.E.64 R12, desc[UR8][R12.64] ;  /* 0x000000080c0c7981 */ /* 0x000ea8000c1e1b00 */
[----:B------:R-:W1:Y:S02]  /*17f0*/  LDS.64 R16, [UR5+0xc0] ;  /* 0x0000c005ff107984 */ /* 0x000e640008000a00 */
[----:B-1----:R-:W-:-:S04]  /*1800*/  FMUL.FTZ R16, R16, UR6 ;  /* 0x0000000610107c20 */ /* 0x002fc80008410000 */
[C---:B------:R-:W-:Y:S01]  /*1810*/  FMUL.FTZ R0, R16.reuse, R16 ;  /* 0x0000001010007220 */ /* 0x040fe20000410000 */
[C---:B------:R-:W-:Y:S01]  /*1820*/  FADD.FTZ R9, -R16.reuse, R2 ;  /* 0x0000000210097221 */ /* 0x040fe20000010100 */
[C---:B------:R-:W-:Y:S01]  /*1830*/  FADD.FTZ R3, -R16.reuse, R3 ;  /* 0x0000000310037221 */ /* 0x040fe20000010100 */
[C---:B------:R-:W-:Y:S01]  /*1840*/  FADD.FTZ R15, -R16.reuse, R4 ;  /* 0x00000004100f7221 */ /* 0x040fe20000010100 */
[----:B------:R-:W-:Y:S01]  /*1850*/  FFMA.FTZ R0, R17, UR6, -R0 ;  /* 0x0000000611007c23 */ /* 0x000fe20008010800 */
[----:B------:R-:W-:-:S04]  /*1860*/  FADD.FTZ R5, -R16, R5 ;  /* 0x0000000510057221 */ /* 0x000fc80000010100 */
[----:B------:R-:W-:-:S13]  /*1870*/  FSETP.GTU.FTZ.AND P1, PT, R0, RZ, PT ;  /* 0x000000ff0000720b */ /* 0x000fda0003f3c000 */
[----:B------:R-:W1:Y:S02]  /*1880*/  @P1 LDC R17, c[0x0][0x238] ;  /* 0x00008e00ff111b82 */ /* 0x000e640000000800 */
[----:B-1----:R-:W-:Y:S01]  /*1890*/  @P1 FADD.FTZ R17, R0, R17 ;  /* 0x0000001100111221 */ /* 0x002fe20000010000 */
[----:B------:R-:W-:-:S06]  /*18a0*/  MOV R0, 0x3f800000 ;  /* 0x3f80000000007802 */ /* 0x000fcc0000000f00 */
        /* <DEDUP_REMOVED lines=22> */
.L_x_2830:
[----:B------:R-:W-:Y:S04]  /*1a10*/  BSSY B0, `(.L_x_2831) ;  /* 0x000000e000007945 */ /* 0x000fe80003800000 */
[----:B------:R-:W-:Y:S05]  /*1a20*/  @!P0 BRA `(.L_x_2832) ;  /* 0x0000000000308947 */ /* 0x000fea0003800000 */
[----:B------:R-:W-:Y:S01]  /*1a30*/  SHF.R.S32.HI R10, RZ, 0x1f, R21 ;  /* 0x0000001fff0a7819 */ /* 0x000fe20000011415 */
[----:B------:R-:W-:Y:S01]  /*1a40*/  ULDC.64 UR12, c[0x0][0x270] ;  /* 0x00009c00000c7ab9 */ /* 0x000fe20000000a00 */
[----:B------:R-:W-:Y:S02]  /*1a50*/  MOV R8, R26 ;  /* 0x0000001a00087202 */ /* 0x000fe40000000f00 */
[----:B------:R-:W-:Y:S01]  /*1a60*/  MOV R9, R29 ;  /* 0x0000001d00097202 */ /* 0x000fe20000000f00 */
[----:B------:R-:W-:Y:S02]  /*1a70*/  IMAD R10, R10, UR12, RZ ;  /* 0x0000000c0a0a7c24 */ /* 0x000fe4000f8e02ff */
[----:B------:R-:W-:-:S04]  /*1a80*/  IMAD.WIDE.U32 R8, R21, UR12, R8 ;  /* 0x0000000c15087c25 */ /* 0x000fc8000f8e0008 */
[----:B------:R-:W-:Y:S01]  /*1a90*/  IMAD R11, R21, UR13, R10 ;  /* 0x0000000d150b7c24 */ /* 0x000fe2000f8e020a */
[----:B------:R-:W-:Y:S02]  /*1aa0*/  ULDC.64 UR12, c[0x0][0x210] ;  /* 0x00008400000c7ab9 */ /* 0x000fe40000000a00 */
[----:B------:R-:W-:Y:S02]  /*1ab0*/  LEA R10, P2, R8, UR12, 0x2 ;  /* 0x0000000c080a7c11 */ /* 0x000fe4000f8410ff */
[----:B------:R-:W-:-:S04]  /*1ac0*/  IADD3 R11, R9, R11, RZ ;  /* 0x0000000b090b7210 */ /* 0x000fc80007ffe0ff */
[----:B------:R-:W-:-:S05]  /*1ad0*/  LEA.HI.X R11, R8, UR13, R11, 0x2, P2 ;  /* 0x0000000d080b7c11 */ /* 0x000fca00090f140b */
[----:B------:R1:W-:Y:S02]  /*1ae0*/  STG.E.64 desc[UR8][R10.64], R4 ;  /* 0x000000040a007986 */ /* 0x0003e4000c101b08 */
.L_x_2832:
[----:B------:R-:W-:Y:S05]  /*1af0*/  BSYNC B0 ;  /* 0x0000000000007941 */ /* 0x000fea0003800000 */
.L_x_2831:
[----:B------:R-:W-:Y:S05]  /*1b00*/  @!P1 BRA `(.L_x_2833) ;  /* 0x0000000000289947 */ /* 0x000fea0003800000 */
        /* <DEDUP_REMOVED lines=10> */
.L_x_2833:
        /* <DEDUP_REMOVED lines=17> */
.L_x_2835:
[----:B------:R-:W-:Y:S05]  /*1cc0*/  BSYNC B0 ;  /* 0x0000000000007941 */ /* 0x000fea0003800000 */
.L_x_2834:
[----:B-1----:R-:W1:Y:S01]  /*1cd0*/  LDC R3, c[0x0][0x10] ;  /* 0x00000400ff037b82 */ /* 0x002e620000000800 */
[----:B------:R-:W-:Y:S02]  /*1ce0*/  IADD3 R7, R7, 0x1, RZ ;  /* 0x0000000107077810 */ /* 0x000fe40007ffe0ff */
[----:B-1----:R-:W-:-:S04]  /*1cf0*/  IADD3 R24, R3, R24, RZ ;  /* 0x0000001803187210 */ /* 0x002fc80007ffe0ff */
[----:B------:R-:W-:-:S13]  /*1d00*/  ISETP.GE.AND P1, PT, R24, UR4, PT ;  /* 0x0000000418007c0c */ /* 0x000fda000bf26270 */
[----:B------:R-:W-:Y:S05]  /*1d10*/  @!P1 BRA `(.L_x_2836) ;  /* 0xffffffe400289947 */ /* 0x000fea000383ffff */
[----:B------:R-:W-:Y:S05]  /*1d20*/  EXIT ;  /* 0x000000000000794d */ /* 0x000fea0003800000 */
.L_x_2837:
        /* <DEDUP_REMOVED lines=13> */
.L_x_3284:


//--------------------- .text._Z35group_norm_nhwc_fwd_one_pass_kernelI11Fp32IOFp32WLi128ELi40ELi640EEv26Group_norm_nhwc_fwd_params --------------------------
	.section	.text._Z35group_norm_nhwc_fwd_one_pass_kernelI11Fp32IOFp32WLi128ELi40ELi640EEv26Group_norm_nhwc_fwd_params,"ax",@progbits
	.align	128
        .global         _Z35group_norm_nhwc_fwd_one_pass_kernelI11Fp32IOFp32WLi128ELi40ELi640EEv26Group_norm_nhwc_fwd_params
        .type           _Z35group_norm_nhwc_fwd_one_pass_kernelI11Fp32IOFp32WLi128ELi40ELi640EEv26Group_norm_nhwc_fwd_params,@function
        .size           _Z35group_norm_nhwc_fwd_one_pass_kernelI11Fp32IOFp32WLi128ELi40ELi640EEv26Group_norm_nhwc_fwd_params,(.L_x_3285 - _Z35group_norm_nhwc_fwd_one_pass_kernelI11Fp32IOFp32WLi128ELi40ELi640EEv26Group_norm_nhwc_fwd_params)
        .other          _Z35group_norm_nhwc_fwd_one_pass_kernelI11Fp32IOFp32WLi128ELi40ELi640EEv26Group_norm_nhwc_fwd_params,@"STO_CUDA_ENTRY STV_DEFAULT"
_Z35group_norm_nhwc_fwd_one_pass_kernelI11Fp32IOFp32WLi128ELi40ELi640EEv26Group_norm_nhwc_fwd_params:
.text._Z35group_norm_nhwc_fwd_one_pass_kernelI11Fp32IOFp32WLi128ELi40ELi640EEv26Group_norm_nhwc_fwd_params:
        /* <DEDUP_REMOVED lines=33> */
[----:B0-----:R-:W-:-:S07]  /*0210*/  IADD3 R34, R37, 0x60, RZ ;  /* 0x0000006025227810 */ /* 0x001fce0007ffe0ff */
.L_x_2859:
[----:B0-2---:R-:W0:Y:S01]  /*0220*/  LDC R9, c[0x0][0x288] ;  /* 0x0000a200ff097b82 */ /* 0x005e220000000800 */
[----:B------:R-:W-:Y:S01]  /*0230*/  ULDC.64 UR12, c[0x0][0x278] ;  /* 0x00009e00000c7ab9 */ /* 0x000fe20000000a00 */
[----:B------:R-:W-:-:S06]  /*0240*/  SHF.R.S32.HI R15, RZ, 0x1f, R36 ;  /* 0x0000001fff0f7819 */ /* 0x000fcc0000011424 */
[----:B-1----:R-:W1:Y:S01]  /*0250*/  @P0 LDC.64 R12, c[0x0][0x270] ;  /* 0x00009c00ff0c0b82 */ /* 0x002e620000000a00 */
[----:B0-----:R-:W-:Y:S02]  /*0260*/  IABS R3, R9 ;  /* 0x0000000900037213 */ /* 0x001fe40000000000 */
[----:B------:R-:W-:Y:S02]  /*0270*/  ISETP.NE.AND P3, PT, R9, RZ, PT ;  /* 0x000000ff0900720c */ /* 0x000fe40003f65270 */
[----:B------:R-:W0:Y:S01]  /*0280*/  I2F.RP R0, R3 ;  /* 0x0000000300007306 */ /* 0x000e220000209400 */
[----:B-1----:R-:W-:-:S04]  /*0290*/  @P0 IMAD R22, R33, R12, RZ ;  /* 0x0000000c21160224 */ /* 0x002fc800078e02ff */
[----:B------:R-:W-:-:S03]  /*02a0*/  @P0 IMAD R29, R37, R13, R22 ;  /* 0x0000000d251d0224 */ /* 0x000fc600078e0216 */
[----:B0-----:R-:W0:Y:S02]  /*02b0*/  MUFU.RCP R0, R0 ;  /* 0x0000000000007308 */ /* 0x001e240000001000 */
[----:B0--3--:R-:W-:-:S06]  /*02c0*/  IADD3 R6, R0, 0xffffffe, RZ ;  /* 0x0ffffffe00067810 */ /* 0x009fcc0007ffe0ff */
[----:B------:R0:W1:Y:S02]  /*02d0*/  F2I.FTZ.U32.TRUNC.NTZ R7, R6 ;  /* 0x0000000600077305 */ /* 0x000064000021f000 */
[----:B0-----:R-:W-:Y:S02]  /*02e0*/  MOV R6, RZ ;  /* 0x000000ff00067202 */ /* 0x001fe40000000f00 */
[----:B-1----:R-:W-:-:S05]  /*02f0*/  IADD3 R8, RZ, -R7, RZ ;  /* 0x80000007ff087210 */ /* 0x002fca0007ffe0ff */
        /* <DEDUP_REMOVED lines=12> */
[----:B------:R-:W-:Y:S02]  /*03c0*/  SHF.R.S32.HI R3, RZ, 0x1f, R35 ;  /* 0x0000001fff037819 */ /* 0x000fe40000011423 */
[----:B------:R-:W-:-:S02]  /*03d0*/  ISETP.GE.AND P4, PT, R0, RZ, PT ;  /* 0x000000ff0000720c */ /* 0x000fc40003f86270 */
[----:B------:R-:W-:-:S04]  /*03e0*/  ISETP.GE.U32.AND P2, PT, R35, UR12, PT ;  /* 0x0000000c23007c0c */ /* 0x000fc8000bf46070 */
[----:B------:R-:W-:Y:S02]  /*03f0*/  ISETP.GE.AND.EX P2, PT, R3, UR13, PT, P2 ;  /* 0x0000000d03007c0c */ /* 0x000fe4000bf46320 */
[----:B------:R-:W-:Y:S02]  /*0400*/  @P1 IADD3 R7, R7, 0x1, RZ ;  /* 0x0000000107071810 */ /* 0x000fe40007ffe0ff */
[----:B------:R-:W-:Y:S02]  /*0410*/  ISETP.GE.U32.AND P1, PT, R36, UR12, PT ;  /* 0x0000000c24007c0c */ /* 0x000fe4000bf26070 */
[----:B------:R-:W-:Y:S02]  /*0420*/  MOV R11, R7 ;  /* 0x00000007000b7202 */ /* 0x000fe40000000f00 */
[----:B------:R-:W-:Y:S02]  /*0430*/  ISETP.GE.AND.EX P1, PT, R15, UR13, PT, P1 ;  /* 0x0000000d0f007c0c */ /* 0x000fe4000bf26310 */
[----:B------:R-:W-:-:S02]  /*0440*/  @!P4 IADD3 R11, -R11, RZ, RZ ;  /* 0x000000ff0b0bc210 */ /* 0x000fc40007ffe1ff */
[----:B------:R-:W-:Y:S02]  /*0450*/  @!P3 LOP3.LUT R11, RZ, R9, RZ, 0x33, !PT ;  /* 0x00000009ff0bb212 */ /* 0x000fe400078e33ff */
[C---:B------:R-:W-:Y:S02]  /*0460*/  ISETP.GT.U32.OR P1, PT, R4.reuse, 0x27f, P1 ;  /* 0x0000027f0400780c */ /* 0x040fe40000f24470 */
[----:B------:R-:W-:Y:S02]  /*0470*/  ISETP.GT.U32.OR P2, PT, R4, 0x27f, P2 ;  /* 0x0000027f0400780c */ /* 0x000fe40001744470 */
[----:B------:R-:W-:Y:S02]  /*0480*/  IADD3 R7, -R11, RZ, RZ ;  /* 0x000000ff0b077210 */ /* 0x000fe40007ffe1ff */
[----:B------:R-:W-:Y:S02]  /*0490*/  ISETP.GE.U32.AND P3, PT, R34, UR12, PT ;  /* 0x0000000c22007c0c */ /* 0x000fe4000bf66070 */
[----:B------:R-:W-:Y:S01]  /*04a0*/  SHF.R.S32.HI R6, RZ, 0x1f, R11 ;  /* 0x0000001fff067819 */ /* 0x000fe2000001140b */
[----:B------:R-:W-:Y:S01]  /*04b0*/  IMAD R0, R9, R7, R38 ;  /* 0x0000000709007224 */ /* 0x000fe200078e0226 */
[----:B------:R-:W-:Y:S01]  /*04c0*/  ISETP.GE.AND.EX P3, PT, R5, UR13, PT, P3 ;  /* 0x0000000d05007c0c */ /* 0x000fe2000bf66330 */
[----:B------:R-:W-:Y:S01]  /*04d0*/  ULDC.64 UR12, c[0x0][0x280] ;  /* 0x0000a000000c7ab9 */ /* 0x000fe20000000a00 */
[----:B------:R-:W-:Y:S01]  /*04e0*/  SHF.R.S32.HI R7, RZ, 0x1f, R39 ;  /* 0x0000001fff077819 */ /* 0x000fe20000011427 */
[----:B------:R-:W-:Y:S01]  /*04f0*/  IMAD R0, R0, 0x28, RZ ;  /* 0x0000002800007824 */ /* 0x000fe200078e02ff */
[----:B------:R-:W0:Y:S01]  /*0500*/  @!P1 LDC.64 R18, c[0x0][0x270] ;  /* 0x00009c00ff129b82 */ /* 0x000e220000000a00 */
[----:B------:R-:W-:Y:S01]  /*0510*/  ISETP.GT.U32.OR P3, PT, R4, 0x27f, P3 ;  /* 0x0000027f0400780c */ /* 0x000fe20001f64470 */
[----:B------:R-:W-:-:S02]  /*0520*/  IMAD R10, R6, UR12, RZ ;  /* 0x0000000c060a7c24 */ /* 0x000fc4000f8e02ff */
[----:B------:R-:W-:Y:S02]  /*0530*/  IADD3 R40, P4, R39, R0, RZ ;  /* 0x0000000027287210 */ /* 0x000fe40007f9e0ff */
[----:B------:R-:W-:Y:S02]  /*0540*/  IMAD R43, R11, UR13, R10 ;  /* 0x0000000d0b2b7c24 */ /* 0x000fe4000f8e020a */
[----:B------:R-:W1:Y:S01]  /*0550*/  @!P2 LDC.64 R20, c[0x0][0x270] ;  /* 0x00009c00ff14ab82 */ /* 0x000e620000000a00 */
[----:B------:R-:W-:-:S03]  /*0560*/  LEA.HI.X.SX32 R41, R0, R7, 0x1, P4 ;  /* 0x0000000700297211 */ /* 0x000fc600020f0eff */
[----:B------:R-:W-:-:S04]  /*0570*/  IMAD.WIDE.U32 R40, R11, UR12, R40 ;  /* 0x0000000c0b287c25 */ /* 0x000fc8000f8e0028 */
[----:B------:R-:W2:Y:S01]  /*0580*/  @P0 LDC.64 R6, c[0x0][0x220] ;  /* 0x00008800ff060b82 */ /* 0x000ea20000000a00 */
[----:B------:R-:W-:Y:S02]  /*0590*/  IADD3 R43, R41, R43, RZ ;  /* 0x0000002b292b7210 */ /* 0x000fe40007ffe0ff */
[-C--:B------:R-:W-:Y:S02]  /*05a0*/  @P0 MOV R42, R40.reuse ;  /* 0x00000028002a0202 */ /* 0x080fe40000000f00 */
[----:B------:R-:W-:-:S03]  /*05b0*/  @!P1 MOV R24, R40 ;  /* 0x0000002800189202 */ /* 0x000fc60000000f00 */
[----:B------:R-:W3:Y:S01]  /*05c0*/  @!P1 LDC.64 R8, c[0x0][0x220] ;  /* 0x00008800ff089b82 */ /* 0x000ee20000000a00 */
[----:B0-----:R-:W-:Y:S01]  /*05d0*/  @!P1 IMAD R13, R15, R18, RZ ;  /* 0x000000120f0d9224 */ /* 0x001fe200078e02ff */
[-C--:B------:R-:W-:Y:S01]  /*05e0*/  @!P1 MOV R25, R43.reuse ;  /* 0x0000002b00199202 */ /* 0x080fe20000000f00 */
[----:B------:R-:W-:Y:S01]  /*05f0*/  @P0 IMAD.WIDE.U32 R22, R37, R12, R42 ;  /* 0x0000000c25160225 */ /* 0x000fe200078e002a */
[----:B------:R-:W-:Y:S02]  /*0600*/  @!P2 MOV R26, R40 ;  /* 0x00000028001aa202 */ /* 0x000fe40000000f00 */
[----:B------:R-:W-:Y:S01]  /*0610*/  @!P2 MOV R27, R43 ;  /* 0x0000002b001ba202 */ /* 0x000fe20000000f00 */
[C---:B------:R-:W-:Y:S01]  /*0620*/  @!P1 IMAD R19, R36.reuse, R19, R13 ;  /* 0x0000001324139224 */ /* 0x040fe200078e020d */
[----:B------:R-:W0:Y:S01]  /*0630*/  @!P2 LDC.64 R16, c[0x0][0x220] ;  /* 0x00008800ff10ab82 */ /* 0x000e220000000a00 */
[----:B-1----:R-:W-:Y:S01]  /*0640*/  @!P2 IMAD R12, R3, R20, RZ ;  /* 0x00000014030ca224 */ /* 0x002fe200078e02ff */
[----:B------:R-:W-:Y:S01]  /*0650*/  @P0 IADD3 R29, R23, R29, RZ ;  /* 0x0000001d171d0210 */ /* 0x000fe20007ffe0ff */
[----:B------:R-:W-:Y:S01]  /*0660*/  @!P1 IMAD.WIDE.U32 R24, R36, R18, R24 ;  /* 0x0000001224189225 */ /* 0x000fe200078e0018 */
[----:B------:R-:W-:-:S03]  /*0670*/  @!P3 MOV R23, R43 ;  /* 0x0000002b0017b202 */ /* 0x000fc60000000f00 */
[C---:B------:R-:W-:Y:S01]  /*0680*/  @!P2 IMAD R21, R35.reuse, R21, R12 ;  /* 0x000000152315a224 */ /* 0x040fe200078e020c */
[----:B------:R-:W1:Y:S01]  /*0690*/  @!P3 LDC.64 R10, c[0x0][0x270] ;  /* 0x00009c00ff0abb82 */ /* 0x000e620000000a00 */
[----:B------:R-:W-:Y:S01]  /*06a0*/  @!P2 IMAD.WIDE.U32 R26, R35, R20, R26 ;  /* 0x00000014231aa225 */ /* 0x000fe200078e001a */
[----:B--2---:R-:W-:Y:S02]  /*06b0*/  @P0 LEA R20, P4, R22, R6, 0x2 ;  /* 0x0000000616140211 */ /* 0x004fe400078810ff */
[----:B------:R-:W-:Y:S02]  /*06c0*/  @!P1 IADD3 R19, R25, R19, RZ ;  /* 0x0000001319139210 */ /* 0x000fe40007ffe0ff */
[----:B------:R-:W-:Y:S02]  /*06d0*/  @!P2 IADD3 R6, R27, R21, RZ ;  /* 0x000000151b06a210 */ /* 0x000fe40007ffe0ff */
[----:B------:R-:W2:Y:S01]  /*06e0*/  @!P3 LDC.64 R12, c[0x0][0x220] ;  /* 0x00008800ff0cbb82 */ /* 0x000ea20000000a00 */
[----:B---3--:R-:W-:-:S02]  /*06f0*/  @!P1 LEA R18, P5, R24, R8, 0x2 ;  /* 0x0000000818129211 */ /* 0x008fc400078a10ff */
[----:B------:R-:W-:Y:S02]  /*0700*/  @P0 LEA.HI.X R21, R22, R7, R29, 0x2, P4 ;  /* 0x0000000716150211 */ /* 0x000fe400020f141d */
[----:B------:R-:W-:Y:S02]  /*0710*/  @!P3 MOV R22, R40 ;  /* 0x000000280016b202 */ /* 0x000fe40000000f00 */
[----:B------:R-:W-:Y:S02]  /*0720*/  @!P1 LEA.HI.X R19, R24, R9, R19, 0x2, P5 ;  /* 0x0000000918139211 */ /* 0x000fe400028f1413 */
[C---:B0-----:R-:W-:Y:S02]  /*0730*/  @!P2 LEA R16, P6, R26.reuse, R16, 0x2 ;  /* 0x000000101a10a211 */ /* 0x041fe400078c10ff */
[----:B------:R-:W-:Y:S02]  /*0740*/  MOV R7, RZ ;  /* 0x000000ff00077202 */ /* 0x000fe40000000f00 */
[----:B------:R-:W-:-:S02]  /*0750*/  @!P2 LEA.HI.X R17, R26, R17, R6, 0x2, P6 ;  /* 0x000000111a11a211 */ /* 0x000fc400030f1406 */
[----:B------:R-:W-:Y:S01]  /*0760*/  MOV R6, RZ ;  /* 0x000000ff00067202 */ /* 0x000fe20000000f00 */
[-C--:B-1----:R-:W-:Y:S02]  /*0770*/  @!P3 IMAD R8, R5, R10.reuse, RZ ;  /* 0x0000000a0508b224 */ /* 0x082fe400078e02ff */
[----:B------:R-:W-:-:S03]  /*0780*/  @!P3 IMAD.WIDE.U32 R22, R34, R10, R22 ;  /* 0x0000000a2216b225 */ /* 0x000fc600078e0016 */
[----:B------:R-:W3:Y:S01]  /*0790*/  @P0 LDG.E.64 R6, desc[UR8][R20.64] ;  /* 0x0000000814060981 */ /* 0x000ee2000c1e1b00 */
[----:B------:R-:W-:Y:S01]  /*07a0*/  @!P3 IMAD R25, R34, R11, R8 ;  /* 0x0000000b2219b224 */ /* 0x000fe200078e0208 */
[----:B------:R-:W-:Y:S02]  /*07b0*/  CS2R R8, SRZ ;  /* 0x0000000000087805 */ /* 0x000fe4000001ff00 */
[----:B------:R-:W-:Y:S02]  /*07c0*/  CS2R R10, SRZ ;  /* 0x00000000000a7805 */ /* 0x000fe4000001ff00 */
[----:B------:R-:W-:Y:S02]  /*07d0*/  @!P3 IADD3 R23, R23, R25, RZ ;  /* 0x000000191717b210 */ /* 0x000fe40007ffe0ff */
[----:B------:R0:W4:Y:S01]  /*07e0*/  @!P1 LDG.E.64 R8, desc[UR8][R18.64] ;  /* 0x0000000812089981 */ /* 0x000122000c1e1b00 */
[----:B--2---:R-:W-:-:S03]  /*07f0*/  @!P3 LEA R24, P1, R22, R12, 0x2 ;  /* 0x0000000c1618b211 */ /* 0x004fc600078210ff */
[----:B------:R-:W2:Y:S01]  /*0800*/  @!P2 LDG.E.64 R10, desc[UR8][R16.64] ;  /* 0x00000008100aa981 */ /* 0x000ea2000c1e1b00 */
[----:B------:R-:W-:Y:S02]  /*0810*/  @!P3 LEA.HI.X R25, R22, R13, R23, 0x2, P1 ;  /* 0x0000000d1619b211 */ /* 0x000fe400008f1417 */
[----:B------:R-:W-:-:S06]  /*0820*/  CS2R R12, SRZ ;  /* 0x00000000000c7805 */ /* 0x000fcc000001ff00 */
[----:B------:R-:W5:Y:S01]  /*0830*/  @!P3 LDG.E.64 R12, desc[UR8][R24.64] ;  /* 0x00000008180cb981 */ /* 0x000f62000c1e1b00 */
[C---:B------:R-:W-:Y:S02]  /*0840*/  ISETP.GT.AND P1, PT, R2.reuse, 0x1e, PT ;  /* 0x0000001e0200780c */ /* 0x040fe40003f24270 */
[----:B------:R-:W-:Y:S02]  /*0850*/  ISETP.NE.AND P2, PT, R2, RZ, PT ;  /* 0x000000ff0200720c */ /* 0x000fe40003f45270 */
[----:B------:R-:W-:Y:S01]  /*0860*/  ISETP.NE.AND P3, PT, R4, RZ, PT ;  /* 0x000000ff0400720c */ /* 0x000fe20003f65270 */
[----:B------:R-:W-:Y:S01]  /*0870*/  BSSY B0, `(.L_x_2838) ;  /* 0x0000065000007945 */ /* 0x000fe20003800000 */
[----:B---3--:R-:W-:Y:S01]  /*0880*/  FMUL.FTZ R21, R7, R7 ;  /* 0x0000000707157220 */ /* 0x008fe20000410000 */
[----:B0-----:R-:W-:-:S03]  /*0890*/  FADD.FTZ R18, R6, R7 ;  /* 0x0000000706127221 */ /* 0x001fc60000010000 */
[----:B------:R-:W-:Y:S01]  /*08a0*/  FFMA.FTZ R21, R6, R6, R21 ;  /* 0x0000000606157223 */ /* 0x000fe20000010015 */
[----:B----4-:R-:W-:Y:S01]  /*08b0*/  FMUL.FTZ R23, R9, R9 ;  /* 0x0000000909177220 */ /* 0x010fe20000410000 */
[C---:B------:R-:W-:Y:S01]  /*08c0*/  FADD.FTZ R19, R8.reuse, R9 ;  /* 0x0000000908137221 */ /* 0x040fe20000010000 */
[----:B------:R-:W-:Y:S01]  /*08d0*/  FADD.FTZ R18, RZ, R18 ;  /* 0x00000012ff127221 */ /* 0x000fe20000010000 */
[----:B------:R-:W-:Y:S01]  /*08e0*/  FADD.FTZ R21, RZ, R21 ;  /* 0x00000015ff157221 */ /* 0x000fe20000010000 */
[----:B------:R-:W-:Y:S01]  /*08f0*/  FFMA.FTZ R20, R8, R8, R23 ;  /* 0x0000000808147223 */ /* 0x000fe20000010017 */
[----:B--2---:R-:W-:Y:S01]  /*0900*/  FMUL.FTZ R23, R11, R11 ;  /* 0x0000000b0b177220 */ /* 0x004fe20000410000 */
[----:B------:R-:W-:Y:S01]  /*0910*/  FADD.FTZ R18, R18, R19 ;  /* 0x0000001312127221 */ /* 0x000fe20000010000 */
[C---:B------:R-:W-:Y:S01]  /*0920*/  FADD.FTZ R17, R10.reuse, R11 ;  /* 0x0000000b0a117221 */ /* 0x040fe20000010000 */
[----:B------:R-:W-:Y:S01]  /*0930*/  FADD.FTZ R20, R21, R20 ;  /* 0x0000001415147221 */ /* 0x000fe20000010000 */
[----:B------:R-:W-:Y:S01]  /*0940*/  FFMA.FTZ R23, R10, R10, R23 ;  /* 0x0000000a0a177223 */ /* 0x000fe20000010017 */
[----:B-----5:R-:W-:Y:S01]  /*0950*/  FMUL.FTZ R19, R13, R13 ;  /* 0x0000000d0d137220 */ /* 0x020fe20000410000 */
[----:B------:R-:W-:-:S02]  /*0960*/  FADD.FTZ R17, R18, R17 ;  /* 0x0000001112117221 */ /* 0x000fc40000010000 */
[----:B------:R-:W-:Y:S01]  /*0970*/  FADD.FTZ R20, R20, R23 ;  /* 0x0000001714147221 */ /* 0x000fe20000010000 */
[C---:B------:R-:W-:Y:S01]  /*0980*/  FADD.FTZ R16, R12.reuse, R13 ;  /* 0x0000000d0c107221 */ /* 0x040fe20000010000 */
[----:B------:R-:W-:-:S03]  /*0990*/  FFMA.FTZ R19, R12, R12, R19 ;  /* 0x0000000c0c137223 */ /* 0x000fc60000010013 */
        /* <DEDUP_REMOVED lines=51> */
[----:B------:R-:W-:-:S04]  /*0cd0*/  FADD.FTZ R20, R20, R23 ;  /* 0x0000001714147221 */ /* 0x000fc80000010000 */
[----:B0-----:R-:W-:Y:S01]  /*0ce0*/  FADD.FTZ R20, R20, R25 ;  /* 0x0000001914147221 */ /* 0x001fe20000010000 */
[----:B------:R-:W-:-:S03]  /*0cf0*/  FADD.FTZ R45, R45, R24 ;  /* 0x000000182d2d7221 */ /* 0x000fc60000010000 */
[----:B------:R-:W-:Y:S01]  /*0d00*/  FADD.FTZ R24, R20, R27 ;  /* 0x0000001b14187221 */ /* 0x000fe20000010000 */
[----:B------:R-:W-:Y:S01]  /*0d10*/  FADD.FTZ R45, R45, R26 ;  /* 0x0000001a2d2d7221 */ /* 0x000fe20000010000 */
[----:B------:R-:W0:Y:S02]  /*0d20*/  LDS.128 R20, [UR5+0x80] ;  /* 0x00008005ff147984 */ /* 0x000e240008000c00 */
[----:B-1----:R-:W-:Y:S01]  /*0d30*/  FADD.FTZ R24, R24, R17 ;  /* 0x0000001118187221 */ /* 0x002fe20000010000 */
[----:B------:R-:W-:-:S03]  /*0d40*/  FADD.FTZ R45, R45, R16 ;  /* 0x000000102d2d7221 */ /* 0x000fc60000010000 */
[----:B------:R-:W-:Y:S01]  /*0d50*/  FADD.FTZ R24, R24, R19 ;  /* 0x0000001318187221 */ /* 0x000fe20000010000 */
[----:B------:R-:W-:Y:S02]  /*0d60*/  FADD.FTZ R45, R45, R18 ;  /* 0x000000122d2d7221 */ /* 0x000fe40000010000 */
[----:B------:R-:W1:Y:S02]  /*0d70*/  LDS.128 R16, [UR5+0x90] ;  /* 0x00009005ff107984 */ /* 0x000e640008000c00 */
[----:B--2---:R-:W-:Y:S01]  /*0d80*/  FADD.FTZ R45, R45, R28 ;  /* 0x0000001c2d2d7221 */ /* 0x004fe20000010000 */
[----:B------:R-:W-:Y:S02]  /*0d90*/  FADD.FTZ R28, R24, R29 ;  /* 0x0000001d181c7221 */ /* 0x000fe40000010000 */
[----:B------:R-:W2:Y:S01]  /*0da0*/  LDS.128 R24, [UR5+0xa0] ;  /* 0x0000a005ff187984 */ /* 0x000ea20008000c00 */
[----:B------:R-:W-:Y:S01]  /*0db0*/  FADD.FTZ R45, R45, R30 ;  /* 0x0000001e2d2d7221 */ /* 0x000fe20000010000 */
[----:B------:R-:W-:-:S02]  /*0dc0*/  FADD.FTZ R30, R28, R31 ;  /* 0x0000001f1c1e7221 */ /* 0x000fc40000010000 */
[----:B------:R-:W3:Y:S01]  /*0dd0*/  LDS.64 R28, [UR5+0xb0] ;  /* 0x0000b005ff1c7984 */ /* 0x000ee20008000a00 */
        /* <DEDUP_REMOVED lines=14> */
.L_x_2839:
[----:B------:R-:W-:Y:S05]  /*0ec0*/  BSYNC B0 ;  /* 0x0000000000007941 */ /* 0x000fea0003800000 */
.L_x_2838:
        /* <DEDUP_REMOVED lines=30> */
.L_x_2842:
[----:B-1----:R-:W2:Y:S04]  /*10b0*/  LDG.E.STRONG.GPU R18, desc[UR8][R16.64] ;  /* 0x0000000810127981 */ /* 0x002ea8000c1ef900 */
[----:B--2---:R-:W-:Y:S01]  /*10c0*/  CCTL.IVALL ;  /* 0x00000000ff00798f */ /* 0x004fe20002000000 */
[----:B------:R-:W-:Y:S05]  /*10d0*/  YIELD ;  /* 0x0000000000007946 */ /* 0x000fea0003800000 */
[----:B------:R-:W-:-:S13]  /*10e0*/  ISETP.NE.AND P1, PT, R18, R45, PT ;  /* 0x0000002d1200720c */ /* 0x000fda0003f25270 */
[----:B------:R-:W-:Y:S05]  /*10f0*/  @P1 BRA `(.L_x_2842) ;  /* 0xfffffffc00ec1947 */ /* 0x000fea000383ffff */
.L_x_2841:
        /* <DEDUP_REMOVED lines=11> */
.L_x_2844:
[C---:B-1----:R-:W-:Y:S02]  /*11b0*/  IADD3 R21, R26.reuse, 0x1, RZ ;  /* 0x000000011a157810 */ /* 0x042fe40007ffe0ff */
        /* <DEDUP_REMOVED lines=12> */
[----:B------:R-:W-:Y:S02]  /*1280*/  @!P1 IMAD R22, R22, R27, RZ ;  /* 0x0000001b16169224 */ /* 0x000fe400078e02ff */
        /* <DEDUP_REMOVED lines=49> */
.L_x_2843:
        /* <DEDUP_REMOVED lines=19> */
.L_x_2846:
[----:B------:R-:W-:Y:S05]  /*16d0*/  BSYNC B0 ;  /* 0x0000000000007941 */ /* 0x000fea0003800000 */
.L_x_2845:
        /* <DEDUP_REMOVED lines=32> */
.L_x_2840:
[----:B------:R-:W-:Y:S01]  /*18e0*/  ULDC.64 UR12, c[0x0][0x218] ;  /* 0x00008600000c7ab9 */ /* 0x000fe20000000a00 */
[----:B------:R-:W-:Y:S01]  /*18f0*/  LOP3.LUT P1, RZ, R4, UR7, RZ, 0xfc, !PT ;  /* 0x0000000704ff7c12 */ /* 0x000fe2000f82fcff */
[----:B------:R-:W2:Y:S01]  /*1900*/  S2UR UR6, SR_CgaCtaId ;  /* 0x00000000000679c3 */ /* 0x000ea20000008800 */
[----:B------:R-:W-:Y:S01]  /*1910*/  ISETP.EQ.U32.AND P2, PT, RZ, UR12, PT ;  /* 0x0000000cff007c0c */ /* 0x000fe2000bf42070 */
[----:B------:R-:W-:Y:S01]  /*1920*/  UMOV UR5, 0x400 ;  /* 0x0000040000057882 */ /* 0x000fe20000000000 */
[----:B-1----:R-:W-:Y:S02]  /*1930*/  IADD3 R31, R39, R0, RZ ;  /* 0x00000000271f7210 */ /* 0x002fe40007ffe0ff */
[----:B------:R-:W-:Y:S01]  /*1940*/  ISETP.EQ.OR.EX P1, PT, RZ, UR13, P1, P2 ;  /* 0x0000000dff007c0c */ /* 0x000fe20008f22720 */
[----:B------:R-:W-:Y:S02]  /*1950*/  ULDC.64 UR12, c[0x0][0x278] ;  /* 0x00009e00000c7ab9 */ /* 0x000fe40000000a00 */
[----:B------:R-:W1:Y:S08]  /*1960*/  LDC.64 R18, c[0x0][0x228] ;  /* 0x00008a00ff127b82 */ /* 0x000e700000000a00 */
        /* <DEDUP_REMOVED lines=12> */
[----:B------:R1:W2:Y:S04]  /*1a30*/  LDG.E.64 R16, desc[UR8][R28.64] ;  /* 0x000000081c107981 */ /* 0x0002a8000c1e1b00 */
[----:B------:R-:W2:Y:S01]  /*1a40*/  LDG.E.64 R18, desc[UR8][R18.64] ;  /* 0x0000000812127981 */ /* 0x000ea2000c1e1b00 */
[----:B------:R-:W-:-:S02]  /*1a50*/  ISETP.NE.AND P4, PT, RZ, UR10, PT ;  /* 0x0000000aff007c0c */ /* 0x000fc4000bf85270 */
[----:B------:R-:W-:Y:S01]  /*1a60*/  ISETP.GE.U32.AND P2, PT, R35, UR12, PT ;  /* 0x0000000c23007c0c */ /* 0x000fe2000bf46070 */
[----:B------:R-:W3:Y:S01]  /*1a70*/  LDS.64 R20, [UR5+0xc0] ;  /* 0x0000c005ff147984 */ /* 0x000ee20008000a00 */
[----:B------:R-:W-:Y:S02]  /*1a80*/  ISETP.GE.U32.AND P3, PT, R34, UR12, PT ;  /* 0x0000000c22007c0c */ /* 0x000fe4000bf66070 */
[----:B------:R-:W-:Y:S02]  /*1a90*/  ISETP.GE.AND.EX P2, PT, R3, UR13, PT, P2 ;  /* 0x0000000d03007c0c */ /* 0x000fe4000bf46320 */
[----:B------:R-:W-:Y:S02]  /*1aa0*/  ISETP.GE.AND.EX P3, PT, R5, UR13, PT, P3 ;  /* 0x0000000d05007c0c */ /* 0x000fe4000bf66330 */
[C---:B------:R-:W-:Y:S02]  /*1ab0*/  ISETP.GT.U32.OR P2, PT, R4.reuse, 0x27f, P2 ;  /* 0x0000027f0400780c */ /* 0x040fe40001744470 */
[----:B------:R-:W-:Y:S01]  /*1ac0*/  ISETP.GT.U32.OR P3, PT, R4, 0x27f, P3 ;  /* 0x0000027f0400780c */ /* 0x000fe20001f64470 */
[----:B---3--:R-:W-:-:S04]  /*1ad0*/  FMUL.FTZ R20, R20, UR6 ;  /* 0x0000000614147c20 */ /* 0x008fc80008410000 */
[C---:B------:R-:W-:Y:S01]  /*1ae0*/  FMUL.FTZ R0, R20.reuse, R20 ;  /* 0x0000001414007220 */ /* 0x040fe20000410000 */
[C---:B------:R-:W-:Y:S01]  /*1af0*/  FADD.FTZ R23, -R20.reuse, R6 ;  /* 0x0000000614177221 */ /* 0x040fe20000010100 */
[C---:B------:R-:W-:Y:S01]  /*1b00*/  FADD.FTZ R7, -R20.reuse, R7 ;  /* 0x0000000714077221 */ /* 0x040fe20000010100 */
[C---:B0-----:R-:W-:Y:S01]  /*1b10*/  FADD.FTZ R25, -R20.reuse, R8 ;  /* 0x0000000814197221 */ /* 0x041fe20000010100 */
[----:B------:R-:W-:Y:S01]  /*1b20*/  FFMA.FTZ R0, R21, UR6, -R0 ;  /* 0x0000000615007c23 */ /* 0x000fe20008010800 */
[C---:B------:R-:W-:Y:S01]  /*1b30*/  FADD.FTZ R9, -R20.reuse, R9 ;  /* 0x0000000914097221 */ /* 0x040fe20000010100 */
[C---:B------:R-:W-:Y:S01]  /*1b40*/  FADD.FTZ R27, -R20.reuse, R10 ;  /* 0x0000000a141b7221 */ /* 0x040fe20000010100 */
[C---:B------:R-:W-:Y:S01]  /*1b50*/  FADD.FTZ R11, -R20.reuse, R11 ;  /* 0x0000000b140b7221 */ /* 0x040fe20000010100 */
[----:B-1----:R-:W-:Y:S01]  /*1b60*/  FADD.FTZ R29, -R20, R12 ;  /* 0x0000000c141d7221 */ /* 0x002fe20000010100 */
[----:B------:R-:W-:Y:S01]  /*1b70*/  FSETP.GTU.FTZ.AND P1, PT, R0, RZ, PT ;  /* 0x000000ff0000720b */ /* 0x000fe20003f3c000 */
[----:B------:R-:W-:-:S12]  /*1b80*/  FADD.FTZ R13, -R20, R13 ;  /* 0x0000000d140d7221 */ /* 0x000fd80000010100 */
        /* <DEDUP_REMOVED lines=15> */
[C-C-:B--2---:R-:W-:Y:S01]  /*1c80*/  FFMA.FTZ R12, R16.reuse, R23, R18.reuse ;  /* 0x00000017100c7223 */ /* 0x144fe20000010012 */
        /* <DEDUP_REMOVED lines=18> */
.L_x_2847:
[----:B------:R-:W-:Y:S04]  /*1db0*/  BSSY B0, `(.L_x_2848) ;  /* 0x000000d000007945 */ /* 0x000fe80003800000 */
[----:B------:R-:W-:Y:S05]  /*1dc0*/  @!P0 BRA `(.L_x_2849) ;  /* 0x00000000002c8947 */ /* 0x000fea0003800000 */
        /* <DEDUP_REMOVED lines=9> */
[----:B------:R-:W-:-:S05]  /*1e60*/  LEA.HI.X R19, R16, UR13, R19, 0x2, P5 ;  /* 0x0000000d10137c11 */ /* 0x000fca000a8f1413 */
[----:B------:R0:W-:Y:S02]  /*1e70*/  STG.E.64 desc[UR8][R18.64], R12 ;  /* 0x0000000c12007986 */ /* 0x0001e4000c101b08 */
.L_x_2849:
[----:B------:R-:W-:Y:S05]  /*1e80*/  BSYNC B0 ;  /* 0x0000000000007941 */ /* 0x000fea0003800000 */
.L_x_2848:
[----:B------:R-:W-:Y:S05]  /*1e90*/  @!P4 BRA `(.L_x_2850) ;  /* 0x000000000028c947 */ /* 0x000fea0003800000 */
        /* <DEDUP_REMOVED lines=10> */
.L_x_2850:
[----:B------:R-:W-:Y:S04]  /*1f40*/  BSSY B0, `(.L_x_2851) ;  /* 0x000000d000007945 */ /* 0x000fe80003800000 */
[----:B------:R-:W-:Y:S05]  /*1f50*/  @P1 BRA `(.L_x_2852) ;  /* 0x00000000002c1947 */ /* 0x000fea0003800000 */
[----:B------:R-:W-:Y:S01]  /*1f60*/  ULDC.64 UR12, c[0x0][0x270] ;  /* 0x00009c00000c7ab9 */ /* 0x000fe20000000a00 */
[----:B0-----:R-:W-:Y:S01]  /*1f70*/  MOV R12, R40 ;  /* 0x00000028000c7202 */ /* 0x001fe20000000f00 */
        /* <DEDUP_REMOVED lines=9> */
.L_x_2852:
[----:B------:R-:W-:Y:S05]  /*2010*/  BSYNC B0 ;  /* 0x0000000000007941 */ /* 0x000fea0003800000 */
.L_x_2851:
[----:B------:R-:W-:Y:S05]  /*2020*/  @!P4 BRA `(.L_x_2853) ;  /* 0x000000000028c947 */ /* 0x000fea0003800000 */
[----:B------:R-:W-:Y:S01]  /*2030*/  FMUL.FTZ R0, R8, -1.4426950216293334961 ;  /* 0xbfb8aa3b08007820 */ /* 0x000fe20000410000 */
[----:B0-----:R-:W-:-:S05]  /*2040*/  FMUL.FTZ R12, R9, -1.4426950216293334961 ;  /* 0xbfb8aa3b090c7820 */ /* 0x001fca0000410000 */
        /* <DEDUP_REMOVED lines=8> */
.L_x_2853:
[----:B------:R-:W-:Y:S04]  /*20d0*/  BSSY B0, `(.L_x_2854) ;  /* 0x000000d000007945 */ /* 0x000fe80003800000 */
[----:B------:R-:W-:Y:S05]  /*20e0*/  @P2 BRA `(.L_x_2855) ;  /* 0x00000000002c2947 */ /* 0x000fea0003800000 */
[----:B------:R-:W-:Y:S01]  /*20f0*/  ULDC.64 UR12, c[0x0][0x270] ;  /* 0x00009c00000c7ab9 */ /* 0x000fe20000000a00 */
[----:B-1----:R-:W-:Y:S01]  /*2100*/  MOV R6, R40 ;  /* 0x0000002800067202 */ /* 0x002fe20000000f00 */
[----:B------:R-:W-:Y:S01]  /*2110*/  IMAD R0, R3, UR12, RZ ;  /* 0x0000000c03007c24 */ /* 0x000fe2000f8e02ff */
[----:B------:R-:W-:-:S03]  /*2120*/  MOV R7, R43 ;  /* 0x0000002b00077202 */ /* 0x000fc60000000f00 */
[C---:B------:R-:W-:Y:S02]  /*2130*/  IMAD R3, R35.reuse, UR13, R0 ;  /* 0x0000000d23037c24 */ /* 0x040fe4000f8e0200 */
[----:B0-----:R-:W-:Y:S01]  /*2140*/  IMAD.WIDE.U32 R12, R35, UR12, R6 ;  /* 0x0000000c230c7c25 */ /* 0x001fe2000f8e0006 */
[----:B------:R-:W-:Y:S02]  /*2150*/  ULDC.64 UR12, c[0x0][0x210] ;  /* 0x00008400000c7ab9 */ /* 0x000fe40000000a00 */
[----:B------:R-:W-:Y:S02]  /*2160*/  LEA R6, P1, R12, UR12, 0x2 ;  /* 0x0000000c0c067c11 */ /* 0x000fe4000f8210ff */
[----:B------:R-:W-:-:S04]  /*2170*/  IADD3 R3, R13, R3, RZ ;  /* 0x000000030d037210 */ /* 0x000fc80007ffe0ff */
[----:B------:R-:W-:-:S05]  /*2180*/  LEA.HI.X R7, R12, UR13, R3, 0x2, P1 ;  /* 0x0000000d0c077c11 */ /* 0x000fca00088f1403 */
[----:B------:R2:W-:Y:S02]  /*2190*/  STG.E.64 desc[UR8][R6.64], R8 ;  /* 0x0000000806007986 */ /* 0x0005e4000c101b08 */
.L_x_2855:
[----:B------:R-:W-:Y:S05]  /*21a0*/  BSYNC B0 ;  /* 0x0000000000007941 */ /* 0x000fea0003800000 */
.L_x_2854:
[----:B------:R-:W-:Y:S05]  /*21b0*/  @!P4 BRA `(.L_x_2856) ;  /* 0x000000000028c947 */ /* 0x000fea0003800000 */
[----:B------:R-:W-:Y:S01]  /*21c0*/  FMUL.FTZ R0, R10, -1.4426950216293334961 ;  /* 0xbfb8aa3b0a007820 */ /* 0x000fe20000410000 */
[----:B-12---:R-:W-:-:S05]  /*21d0*/  FMUL.FTZ R6, R11, -1.4426950216293334961 ;  /* 0xbfb8aa3b0b067820 */ /* 0x006fca0000410000 */
        /* <DEDUP_REMOVED lines=8> */
.L_x_2856:
[----:B------:R-:W-:Y:S04]  /*2260*/  BSSY B0, `(.L_x_2857) ;  /* 0x000000c000007945 */ /* 0x000fe80003800000 */
[----:B------:R-:W-:Y:S05]  /*2270*/  @P3 BRA `(.L_x_2858) ;  /* 0x0000000000283947 */ /* 0x000fea0003800000 */
[----:B------:R-:W-:Y:S01]  /*2280*/  ULDC.64 UR12, c[0x0][0x270] ;  /* 0x00009c00000c7ab9 */ /* 0x000fe20000000a00 */
[----:B------:R-:W-:Y:S01]  /*2290*/  MOV R41, R43 ;  /* 0x0000002b00297202 */ /* 0x000fe20000000f00 */
[----:B------:R-:W-:Y:S02]  /*22a0*/  IMAD R5, R5, UR12, RZ ;  /* 0x0000000c05057c24 */ /* 0x000fe4000f8e02ff */
[----:B------:R-:W-:-:S04]  /*22b0*/  IMAD.WIDE.U32 R40, R34, UR12, R40 ;  /* 0x0000000c22287c25 */ /* 0x000fc8000f8e0028 */
[----:B------:R-:W-:Y:S01]  /*22c0*/  IMAD R5, R34, UR13, R5 ;  /* 0x0000000d22057c24 */ /* 0x000fe2000f8e0205 */
[----:B------:R-:W-:Y:S02]  /*22d0*/  ULDC.64 UR12, c[0x0][0x210] ;  /* 0x00008400000c7ab9 */ /* 0x000fe40000000a00 */
[----:B-12---:R-:W-:Y:S02]  /*22e0*/  LEA R6, P1, R40, UR12, 0x2 ;  /* 0x0000000c28067c11 */ /* 0x006fe4000f8210ff */
[----:B------:R-:W-:-:S04]  /*22f0*/  IADD3 R5, R41, R5, RZ ;  /* 0x0000000529057210 */ /* 0x000fc80007ffe0ff */
[----:B------:R-:W-:-:S05]  /*2300*/  LEA.HI.X R7, R40, UR13, R5, 0x2, P1 ;  /* 0x0000000d28077c11 */ /* 0x000fca00088f1405 */
[----:B------:R3:W-:Y:S02]  /*2310*/  STG.E.64 desc[UR8][R6.64], R10 ;  /* 0x0000000a06007986 */ /* 0x0007e4000c101b08 */
.L_x_2858:
[----:B------:R-:W-:Y:S05]  /*2320*/  BSYNC B0 ;  /* 0x0000000000007941 */ /* 0x000fea0003800000 */
.L_x_2857:
[----:B------:R-:W4:Y:S01]  /*2330*/  LDC R3, c[0x0][0x10] ;  /* 0x00000400ff037b82 */ /* 0x000f220000000800 */
[----:B------:R-:W-:Y:S02]  /*2340*/  IADD3 R14, R14, 0x1, RZ ;  /* 0x000000010e0e7810 */ /* 0x000fe40007ffe0ff */
[----:B----4-:R-:W-:-:S04]  /*2350*/  IADD3 R38, R3, R38, RZ ;  /* 0x0000002603267210 */ /* 0x010fc80007ffe0ff */
[----:B------:R-:W-:-:S13]  /*2360*/  ISETP.GE.AND P1, PT, R38, UR4, PT ;  /* 0x0000000426007c0c */ /* 0x000fda000bf26270 */
[----:B------:R-:W-:Y:S05]  /*2370*/  @!P1 BRA `(.L_x_2859) ;  /* 0xffffffdc00a89947 */ /* 0x000fea000383ffff */
[----:B------:R-:W-:Y:S05]  /*2380*/  EXIT ;  /* 0x000000000000794d */ /* 0x000fea0003800000 */
.L_x_2860:
        /* <DEDUP_REMOVED lines=15> */
.L_x_3285:


//--------------------- .text._Z35group_norm_nhwc_fwd_one_pass_kernelI11Fp32IOFp32WLi256ELi40ELi640EEv26Group_norm_nhwc_fwd_params --------------------------
	.section	.text._Z35group_norm_nhwc_fwd_one_pass_kernelI11Fp32IOFp32WLi256ELi40ELi640EEv26Group_norm_nhwc_fwd_params,"ax",@progbits
	.align	128
        .global         _Z35group_norm_nhwc_fwd_one_pass_kernelI11Fp32IOFp32WLi256ELi40ELi640EEv26Group_norm_nhwc_fwd_params
        .type           _Z35group_norm_nhwc_fwd_one_pass_kernelI11Fp32IOFp32WLi256ELi40ELi640EEv26Group_norm_nhwc_fwd_params,@function
        .size           _Z35group_norm_nhwc_fwd_one_pass_kernelI11Fp32IOFp32WLi256ELi40ELi640EEv26Group_norm_nhwc_fwd_params,(.L_x_3286 - _Z35group_norm_nhwc_fwd_one_pass_kernelI11Fp32IOFp32WLi256ELi40ELi640EEv26Group_norm_nhwc_fwd_params)
        .other          _Z35group_norm_nhwc_fwd_one_pass_kernelI11Fp32IOFp32WLi256ELi40ELi640EEv26Group_norm_nhwc_fwd_params,@"STO_CUDA_ENTRY STV_DEFAULT"
_Z35group_norm_nhwc_fwd_one_pass_kernelI11Fp32IOFp32WLi256ELi40ELi640EEv26Group_norm_nhwc_fwd_params:
.text._Z35group_norm_nhwc_fwd_one_pass_kernelI11Fp32IOFp32WLi256ELi40ELi640EEv26Group_norm_nhwc_fwd_params:
        /* <DEDUP_REMOVED lines=8> */
[----:B------:R-:W1:Y:S01]  /*0080*/  S2UR UR7, SR_CTAID.X ;  /* 0x00000000000779c3 */ /* 0x000e620000002500 */
[----:B------:R-:W-:Y:S01]  /*0090*/  ULDC.64 UR8, c[0x0][0x278] ;  /* 0x00009e0000087ab9 */ /* 0x000fe20000000a00 */
[----:B------:R-:W-:Y:S01]  /*00a0*/  HFMA2.MMA R32, -RZ, RZ, 0, 0 ;  /* 0x00000000ff207435 */ /* 0x000fe200000001ff */
[----:B------:R-:W-:-:S05]  /*00b0*/  ULDC.U8 UR10, c[0x0][0x28c] ;  /* 0x0000a300000a7ab9 */ /* 0x000fca0000000000 */
[----:B------:R-:W1:Y:S01]  /*00c0*/  LDC R0, c[0x0][0x294] ;  /* 0x0000a500ff007b82 */ /* 0x000e620000000800 */
[----:B0-----:R-:W-:-:S05]  /*00d0*/  IMAD.WIDE.U32 R2, R30, -0x33333333, RZ ;  /* 0xcccccccd1e027825 */ /* 0x001fca00078e00ff */
[----:B------:R-:W-:-:S05]  /*00e0*/  SHF.R.U32.HI R3, RZ, 0x4, R3 ;  /* 0x00000004ff037819 */ /* 0x000fca0000011603 */
[----:B-1----:R-:W-:Y:S02]  /*00f0*/  IMAD R37, R0, UR7, R3 ;  /* 0x0000000700257c24 */ /* 0x002fe4000f8e0203 */
[----:B------:R-:W-:-:S03]  /*0100*/  IMAD R39, R3, -0x14, R30 ;  /* 0xffffffec03277824 */ /* 0x000fc600078e021e */
[----:B------:R-:W-:Y:S02]  /*0110*/  ISETP.GE.U32.AND P0, PT, R37, UR8, PT ;  /* 0x0000000825007c0c */ /* 0x000fe4000bf06070 */
[----:B------:R-:W-:Y:S02]  /*0120*/  SHF.R.S32.HI R35, RZ, 0x1f, R37 ;  /* 0x0000001fff237819 */ /* 0x000fe40000011425 */
[----:B------:R-:W-:Y:S02]  /*0130*/  SHF.L.U32 R39, R39, 0x1, RZ ;  /* 0x0000000127277819 */ /* 0x000fe400000006ff */
[----:B------:R-:W-:Y:S01]  /*0140*/  ISETP.GE.AND.EX P0, PT, R35, UR9, PT, P0 ;  /* 0x0000000923007c0c */ /* 0x000fe2000bf06300 */
[----:B------:R-:W-:Y:S01]  /*0150*/  ULDC.64 UR8, c[0x0][0x208] ;  /* 0x0000820000087ab9 */ /* 0x000fe20000000a00 */
[----:B------:R-:W-:Y:S02]  /*0160*/  IADD3 R36, R37, 0x20, RZ ;  /* 0x0000002025247810 */ /* 0x000fe40007ffe0ff */
[----:B------:R-:W-:-:S02]  /*0170*/  ISETP.LT.U32.AND P0, PT, R30, 0x280, !P0 ;  /* 0x000002801e00780c */ /* 0x000fc40004701070 */
[----:B------:R-:W-:-:S11]  /*0180*/  IADD3 R34, R37, 0x40, RZ ;  /* 0x0000004025227810 */ /* 0x000fd60007ffe0ff */
.L_x_2894:
[----:B-1----:R-:W0:Y:S01]  /*0190*/  LDC R9, c[0x0][0x288] ;  /* 0x0000a200ff097b82 */ /* 0x002e220000000800 */
[C---:B------:R-:W-:Y:S01]  /*01a0*/  IADD3 R31, R37.reuse, 0xc0, RZ ;  /* 0x000000c0251f7810 */ /* 0x040fe20007ffe0ff */
[----:B------:R-:W-:Y:S01]  /*01b0*/  ULDC.64 UR14, c[0x0][0x278] ;  /* 0x00009e00000e7ab9 */ /* 0x000fe20000000a00 */
[C---:B------:R-:W-:Y:S01]  /*01c0*/  IADD3 R22, R37.reuse, 0x60, RZ ;  /* 0x0000006025167810 */ /* 0x040fe20007ffe0ff */
[----:B------:R-:W-:Y:S01]  /*01d0*/  ULDC.64 UR12, c[0x0][0x280] ;  /* 0x0000a000000c7ab9 */ /* 0x000fe20000000a00 */
[----:B------:R-:W-:Y:S02]  /*01e0*/  IADD3 R23, R37, 0x80, RZ ;  /* 0x0000008025177810 */ /* 0x000fe40007ffe0ff */
[----:B------:R-:W-:Y:S01]  /*01f0*/  ISETP.GE.U32.AND P4, PT, R22, UR14, PT ;  /* 0x0000000e16007c0c */ /* 0x000fe2000bf86070 */
[----:B------:R-:W1:Y:S01]  /*0200*/  @P0 LDC.64 R12, c[0x0][0x220] ;  /* 0x00008800ff0c0b82 */ /* 0x000e620000000a00 */
[----:B------:R-:W-:Y:S02]  /*0210*/  SHF.R.S32.HI R25, RZ, 0x1f, R22 ;  /* 0x0000001fff197819 */ /* 0x000fe40000011416 */
[----:B------:R-:W-:-:S02]  /*0220*/  SHF.R.S32.HI R15, RZ, 0x1f, R39 ;  /* 0x0000001fff0f7819 */ /* 0x000fc40000011427 */
[----:B------:R-:W-:Y:S02]  /*0230*/  ISETP.GE.AND.EX P4, PT, R25, UR15, PT, P4 ;  /* 0x0000000f19007c0c */ /* 0x000fe4000bf86340 */
[----:B------:R-:W-:Y:S02]  /*0240*/  SHF.R.S32.HI R33, RZ, 0x1f, R36 ;  /* 0x0000001fff217819 */ /* 0x000fe40000011424 */
[----:B------:R-:W-:Y:S02]  /*0250*/  ISETP.GT.U32.OR P4, PT, R30, 0x27f, P4 ;  /* 0x0000027f1e00780c */ /* 0x000fe40002784470 */
[----:B------:R-:W-:Y:S02]  /*0260*/  ISETP.GE.U32.AND P6, PT, R36, UR14, PT ;  /* 0x0000000e24007c0c */ /* 0x000fe4000bfc6070 */
[----:B------:R-:W-:Y:S02]  /*0270*/  SHF.R.S32.HI R19, RZ, 0x1f, R31 ;  /* 0x0000001fff137819 */ /* 0x000fe4000001141f */
[----:B------:R-:W-:-:S02]  /*0280*/  ISETP.GE.AND.EX P6, PT, R33, UR15, PT, P6 ;  /* 0x0000000f21007c0c */ /* 0x000fc4000bfc6360 */
[----:B0-2---:R-:W-:Y:S02]  /*0290*/  IABS R5, R9 ;  /* 0x0000000900057213 */ /* 0x005fe40000000000 */
[----:B------:R-:W-:Y:S02]  /*02a0*/  ISETP.GT.U32.OR P6, PT, R30, 0x27f, P6 ;  /* 0x0000027f1e00780c */ /* 0x000fe400037c4470 */
[----:B------:R-:W0:Y:S01]  /*02b0*/  I2F.RP R0, R5 ;  /* 0x0000000500007306 */ /* 0x000e220000209400 */
[----:B------:R-:W2:Y:S07]  /*02c0*/  @!P4 LDC.64 R20, c[0x0][0x220] ;  /* 0x00008800ff14cb82 */ /* 0x000eae0000000a00 */
        /* <DEDUP_REMOVED lines=8> */
[----:B------:R-:W-:-:S05]  /*0350*/  IADD3 R2, R37, 0xa0, RZ ;  /* 0x000000a025027810 */ /* 0x000fca0007ffe0ff */
[----:B------:R-:W-:-:S05]  /*0360*/  IMAD.HI.U32 R3, R3, R4, RZ ;  /* 0x0000000403037227 */ /* 0x000fca00078e00ff */
[----:B------:R-:W-:-:S05]  /*0370*/  IADD3 R0, -R3, RZ, RZ ;  /* 0x000000ff03007210 */ /* 0x000fca0007ffe1ff */
[----:B------:R-:W-:-:S05]  /*0380*/  IMAD R0, R5, R0, R4 ;  /* 0x0000000005007224 */ /* 0x000fca00078e0204 */
[----:B------:R-:W-:-:S13]  /*0390*/  ISETP.GT.U32.AND P2, PT, R5, R0, PT ;  /* 0x000000000500720c */ /* 0x000fda0003f44070 */
[-C--:B------:R-:W-:Y:S02]  /*03a0*/  @!P2 IADD3 R0, R0, -R5.reuse, RZ ;  /* 0x800000050000a210 */ /* 0x080fe40007ffe0ff */
[----:B------:R-:W-:Y:S02]  /*03b0*/  @!P2 IADD3 R3, R3, 0x1, RZ ;  /* 0x000000010303a810 */ /* 0x000fe40007ffe0ff */
[----:B------:R-:W-:Y:S02]  /*03c0*/  ISETP.GE.U32.AND P1, PT, R0, R5, PT ;  /* 0x000000050000720c */ /* 0x000fe40003f26070 */
[----:B------:R-:W-:Y:S01]  /*03d0*/  LOP3.LUT R0, R38, R9, RZ, 0x3c, !PT ;  /* 0x0000000926007212 */ /* 0x000fe200078e3cff */
[----:B------:R-:W0:Y:S01]  /*03e0*/  @P0 LDC.64 R4, c[0x0][0x270] ;  /* 0x00009c00ff040b82 */ /* 0x000e220000000a00 */
        /* <DEDUP_REMOVED lines=8> */
[----:B------:R-:W-:-:S02]  /*0470*/  ISETP.GT.U32.OR P1, PT, R30, 0x27f, P1 ;  /* 0x0000027f1e00780c */ /* 0x000fc40000f24470 */
[----:B------:R-:W-:Y:S02]  /*0480*/  @!P2 LOP3.LUT R11, RZ, R9, RZ, 0x33, !PT ;  /* 0x00000009ff0ba212 */ /* 0x000fe400078e33ff */
[----:B------:R-:W-:Y:S02]  /*0490*/  ISETP.GE.U32.AND P3, PT, R23, UR14, PT ;  /* 0x0000000e17007c0c */ /* 0x000fe4000bf66070 */
[----:B------:R-:W-:-:S05]  /*04a0*/  IADD3 R3, -R11, RZ, RZ ;  /* 0x000000ff0b037210 */ /* 0x000fca0007ffe1ff */
[----:B------:R-:W-:Y:S01]  /*04b0*/  IMAD R0, R9, R3, R38 ;  /* 0x0000000309007224 */ /* 0x000fe200078e0226 */
[----:B------:R-:W-:Y:S01]  /*04c0*/  SHF.R.S32.HI R9, RZ, 0x1f, R23 ;  /* 0x0000001fff097819 */ /* 0x000fe20000011417 */
[----:B------:R-:W3:Y:S01]  /*04d0*/  @!P1 LDC.64 R6, c[0x0][0x270] ;  /* 0x00009c00ff069b82 */ /* 0x000ee20000000a00 */
[----:B------:R-:W-:Y:S01]  /*04e0*/  SHF.R.S32.HI R3, RZ, 0x1f, R11 ;  /* 0x0000001fff037819 */ /* 0x000fe2000001140b */
[----:B------:R-:W-:Y:S01]  /*04f0*/  IMAD R0, R0, 0x28, RZ ;  /* 0x0000002800007824 */ /* 0x000fe200078e02ff */
[----:B------:R-:W-:-:S03]  /*0500*/  ISETP.GE.AND.EX P3, PT, R9, UR15, PT, P3 ;  /* 0x0000000f09007c0c */ /* 0x000fc6000bf66330 */
[----:B------:R-:W-:Y:S01]  /*0510*/  IMAD R8, R3, UR12, RZ ;  /* 0x0000000c03087c24 */ /* 0x000fe2000f8e02ff */
[----:B------:R-:W-:Y:S01]  /*0520*/  IADD3 R40, P2, R39, R0, RZ ;  /* 0x0000000027287210 */ /* 0x000fe20007f5e0ff */
[----:B------:R-:W4:Y:S01]  /*0530*/  @!P1 LDC.64 R16, c[0x0][0x220] ;  /* 0x00008800ff109b82 */ /* 0x000f220000000a00 */
[----:B------:R-:W-:Y:S01]  /*0540*/  ISETP.GT.U32.OR P3, PT, R30, 0x27f, P3 ;  /* 0x0000027f1e00780c */ /* 0x000fe20001f64470 */
[----:B------:R-:W-:Y:S01]  /*0550*/  IMAD R43, R11, UR13, R8 ;  /* 0x0000000d0b2b7c24 */ /* 0x000fe2000f8e0208 */
[----:B------:R-:W-:Y:S01]  /*0560*/  LEA.HI.X.SX32 R41, R0, R15, 0x1, P2 ;  /* 0x0000000f00297211 */ /* 0x000fe200010f0eff */
[----:B0-----:R-:W-:Y:S01]  /*0570*/  @P0 IMAD R8, R35, R4, RZ ;  /* 0x0000000423080224 */ /* 0x001fe200078e02ff */
[----:B------:R-:W-:Y:S02]  /*0580*/  ISETP.GE.U32.AND P2, PT, R2, UR14, PT ;  /* 0x0000000e02007c0c */ /* 0x000fe4000bf46070 */
[----:B------:R-:W-:Y:S01]  /*0590*/  SHF.R.S32.HI R3, RZ, 0x1f, R2 ;  /* 0x0000001fff037819 */ /* 0x000fe20000011402 */
[----:B------:R-:W-:-:S02]  /*05a0*/  IMAD.WIDE.U32 R40, R11, UR12, R40 ;  /* 0x0000000c0b287c25 */ /* 0x000fc4000f8e0028 */
[----:B------:R-:W0:Y:S01]  /*05b0*/  @!P4 LDC.64 R10, c[0x0][0x270] ;  /* 0x00009c00ff0acb82 */ /* 0x000e220000000a00 */
[----:B------:R-:W-:Y:S01]  /*05c0*/  ISETP.GE.AND.EX P2, PT, R3, UR15, PT, P2 ;  /* 0x0000000f03007c0c */ /* 0x000fe2000bf46320 */
[----:B------:R-:W-:Y:S01]  /*05d0*/  @P0 IMAD R27, R37, R5, R8 ;  /* 0x00000005251b0224 */ /* 0x000fe200078e0208 */
[----:B------:R-:W-:Y:S02]  /*05e0*/  IADD3 R43, R41, R43, RZ ;  /* 0x0000002b292b7210 */ /* 0x000fe40007ffe0ff */
[----:B------:R-:W-:Y:S01]  /*05f0*/  @P0 MOV R42, R40 ;  /* 0x00000028002a0202 */ /* 0x000fe20000000f00 */
[----:B---3--:R-:W-:Y:S01]  /*0600*/  @!P1 IMAD R8, R19, R6, RZ ;  /* 0x0000000613089224 */ /* 0x008fe200078e02ff */
[----:B------:R-:W-:Y:S01]  /*0610*/  ISETP.GT.U32.OR P2, PT, R30, 0x27f, P2 ;  /* 0x0000027f1e00780c */ /* 0x000fe20001744470 */
[----:B------:R-:W3:Y:S01]  /*0620*/  @!P3 LDC.64 R14, c[0x0][0x270] ;  /* 0x00009c00ff0ebb82 */ /* 0x000ee20000000a00 */
[----:B------:R-:W-:Y:S01]  /*0630*/  @!P1 MOV R26, R40 ;  /* 0x00000028001a9202 */ /* 0x000fe20000000f00 */
[----:B------:R-:W-:Y:S01]  /*0640*/  @P0 IMAD.WIDE.U32 R18, R37, R4, R42 ;  /* 0x0000000425120225 */ /* 0x000fe200078e002a */
[----:B------:R-:W-:-:S03]  /*0650*/  @!P4 MOV R24, R40 ;  /* 0x000000280018c202 */ /* 0x000fc60000000f00 */
[----:B------:R-:W-:Y:S01]  /*0660*/  @!P1 IMAD R29, R31, R7, R8 ;  /* 0x000000071f1d9224 */ /* 0x000fe200078e0208 */
[----:B------:R-:W-:Y:S02]  /*0670*/  @P0 IADD3 R7, R19, R27, RZ ;  /* 0x0000001b13070210 */ /* 0x000fe40007ffe0ff */
[----:B------:R-:W-:Y:S02]  /*0680*/  @!P1 MOV R27, R43 ;  /* 0x0000002b001b9202 */ /* 0x000fe40000000f00 */
[C---:B-1----:R-:W-:Y:S01]  /*0690*/  @P0 LEA R12, P5, R18.reuse, R12, 0x2 ;  /* 0x0000000c120c0211 */ /* 0x042fe200078a10ff */
[----:B------:R-:W1:Y:S01]  /*06a0*/  @!P2 LDC.64 R4, c[0x0][0x270] ;  /* 0x00009c00ff04ab82 */ /* 0x000e620000000a00 */
[----:B------:R-:W-:Y:S02]  /*06b0*/  @!P1 IMAD.WIDE.U32 R26, R31, R6, R26 ;  /* 0x000000061f1a9225 */ /* 0x000fe400078e001a */
[----:B------:R-:W-:Y:S02]  /*06c0*/  @P0 LEA.HI.X R13, R18, R13, R7, 0x2, P5 ;  /* 0x0000000d120d0211 */ /* 0x000fe400028f1407 */
[----:B------:R-:W-:-:S02]  /*06d0*/  SHF.R.S32.HI R31, RZ, 0x1f, R34 ;  /* 0x0000001fff1f7819 */ /* 0x000fc40000011422 */
[----:B------:R-:W-:Y:S01]  /*06e0*/  @!P1 IADD3 R29, R27, R29, RZ ;  /* 0x0000001d1b1d9210 */ /* 0x000fe20007ffe0ff */
[----:B------:R-:W5:Y:S01]  /*06f0*/  @!P6 LDC.64 R6, c[0x0][0x270] ;  /* 0x00009c00ff06eb82 */ /* 0x000f620000000a00 */
[----:B0-----:R-:W-:Y:S01]  /*0700*/  @!P4 IMAD R27, R25, R10, RZ ;  /* 0x0000000a191bc224 */ /* 0x001fe200078e02ff */
[----:B------:R-:W-:Y:S02]  /*0710*/  @!P4 MOV R25, R43 ;  /* 0x0000002b0019c202 */ /* 0x000fe40000000f00 */
[----:B----4-:R-:W-:Y:S01]  /*0720*/  @!P1 LEA R16, P5, R26, R16, 0x2 ;  /* 0x000000101a109211 */ /* 0x010fe200078a10ff */
[C---:B------:R-:W-:Y:S01]  /*0730*/  @!P4 IMAD R27, R22.reuse, R11, R27 ;  /* 0x0000000b161bc224 */ /* 0x040fe200078e021b */
[----:B------:R-:W-:Y:S01]  /*0740*/  @!P3 MOV R11, R43 ;  /* 0x0000002b000bb202 */ /* 0x000fe20000000f00 */
[----:B------:R-:W-:Y:S01]  /*0750*/  @!P4 IMAD.WIDE.U32 R24, R22, R10, R24 ;  /* 0x0000000a1618c225 */ /* 0x000fe200078e0018 */
[----:B------:R-:W0:Y:S01]  /*0760*/  @!P3 LDC.64 R18, c[0x0][0x220] ;  /* 0x00008800ff12bb82 */ /* 0x000e220000000a00 */
[----:B------:R-:W-:-:S02]  /*0770*/  @!P1 LEA.HI.X R17, R26, R17, R29, 0x2, P5 ;  /* 0x000000111a119211 */ /* 0x000fc400028f141d */
[----:B---3--:R-:W-:Y:S01]  /*0780*/  @!P3 IMAD R26, R9, R14, RZ ;  /* 0x0000000e091ab224 */ /* 0x008fe200078e02ff */
[----:B------:R-:W-:Y:S02]  /*0790*/  @!P3 MOV R10, R40 ;  /* 0x00000028000ab202 */ /* 0x000fe40000000f00 */
[----:B------:R-:W-:Y:S01]  /*07a0*/  @!P4 IADD3 R27, R25, R27, RZ ;  /* 0x0000001b191bc210 */ /* 0x000fe20007ffe0ff */
[C---:B------:R-:W-:Y:S01]  /*07b0*/  @!P3 IMAD R29, R23.reuse, R15, R26 ;  /* 0x0000000f171db224 */ /* 0x040fe200078e021a */
[----:B------:R-:W3:Y:S01]  /*07c0*/  @!P2 LDC.64 R8, c[0x0][0x220] ;  /* 0x00008800ff08ab82 */ /* 0x000ee20000000a00 */
[----:B------:R-:W-:Y:S01]  /*07d0*/  @!P3 IMAD.WIDE.U32 R14, R23, R14, R10 ;  /* 0x0000000e170eb225 */ /* 0x000fe200078e000a */
[----:B------:R-:W-:Y:S02]  /*07e0*/  @!P2 MOV R22, R40 ;  /* 0x000000280016a202 */ /* 0x000fe40000000f00 */
[----:B------:R-:W-:Y:S01]  /*07f0*/  @!P2 MOV R23, R43 ;  /* 0x0000002b0017a202 */ /* 0x000fe20000000f00 */
[----:B-1----:R-:W-:Y:S01]  /*0800*/  @!P2 IMAD R25, R3, R4, RZ ;  /* 0x000000040319a224 */ /* 0x002fe200078e02ff */
[----:B--2---:R-:W-:-:S02]  /*0810*/  @!P4 LEA R20, P5, R24, R20, 0x2 ;  /* 0x000000141814c211 */ /* 0x004fc400078a10ff */
[----:B------:R-:W1:Y:S01]  /*0820*/  @!P6 LDC.64 R10, c[0x0][0x220] ;  /* 0x00008800ff0aeb82 */ /* 0x000e620000000a00 */
[----:B------:R-:W-:Y:S01]  /*0830*/  @!P2 IMAD R25, R2, R5, R25 ;  /* 0x000000050219a224 */ /* 0x000fe200078e0219 */
[----:B------:R-:W-:Y:S01]  /*0840*/  @!P4 LEA.HI.X R21, R24, R21, R27, 0x2, P5 ;  /* 0x000000151815c211 */ /* 0x000fe200028f141b */
[----:B-----5:R-:W-:Y:S01]  /*0850*/  @!P6 IMAD R5, R33, R6, RZ ;  /* 0x000000062105e224 */ /* 0x020fe200078e02ff */
[----:B------:R-:W-:Y:S01]  /*0860*/  @!P3 IADD3 R29, R15, R29, RZ ;  /* 0x0000001d0f1db210 */ /* 0x000fe20007ffe0ff */
[----:B------:R-:W-:Y:S01]  /*0870*/  @!P2 IMAD.WIDE.U32 R2, R2, R4, R22 ;  /* 0x000000040202a225 */ /* 0x000fe200078e0016 */
[----:B------:R-:W-:Y:S02]  /*0880*/  @!P6 MOV R4, R40 ;  /* 0x000000280004e202 */ /* 0x000fe40000000f00 */
[----:B0-----:R-:W-:Y:S01]  /*0890*/  @!P3 LEA R18, P5, R14, R18, 0x2 ;  /* 0x000000120e12b211 */ /* 0x001fe200078a10ff */
[----:B------:R-:W-:Y:S01]  /*08a0*/  @!P6 IMAD R7, R36, R7, R5 ;  /* 0x000000072407e224 */ /* 0x000fe200078e0205 */
[----:B------:R-:W-:-:S02]  /*08b0*/  @!P6 MOV R5, R43 ;  /* 0x0000002b0005e202 */ /* 0x000fc40000000f00 */
[----:B------:R-:W-:Y:S02]  /*08c0*/  @!P3 LEA.HI.X R19, R14, R19, R29, 0x2, P5 ;  /* 0x000000130e13b211 */ /* 0x000fe400028f141d */
[----:B------:R-:W-:Y:S01]  /*08d0*/  @!P2 IADD3 R25, R3, R25, RZ ;  /* 0x000000190319a210 */ /* 0x000fe20007ffe0ff */
[----:B------:R-:W-:Y:S01]  /*08e0*/  @!P6 IMAD.WIDE.U32 R4, R36, R6, R4 ;  /* 0x000000062404e225 */ /* 0x000fe200078e0004 */
[C---:B---3--:R-:W-:Y:S02]  /*08f0*/  @!P2 LEA R22, P5, R2.reuse, R8, 0x2 ;  /* 0x000000080216a211 */ /* 0x048fe400078a10ff */
[----:B------:R-:W-:Y:S02]  /*0900*/  MOV R3, RZ ;  /* 0x000000ff00037202 */ /* 0x000fe40000000f00 */
[----:B------:R-:W-:Y:S02]  /*0910*/  @!P2 LEA.HI.X R23, R2, R9, R25, 0x2, P5 ;  /* 0x000000090217a211 */ /* 0x000fe400028f1419 */
[----:B------:R-:W-:-:S02]  /*0920*/  @!P6 IADD3 R2, R5, R7, RZ ;  /* 0x000000070502e210 */ /* 0x000fc40007ffe0ff */
[----:B-1----:R-:W-:-:S04]  /*0930*/  @!P6 LEA R6, P5, R4, R10, 0x2 ;  /* 0x0000000a0406e211 */ /* 0x002fc800078a10ff */
[----:B------:R-:W-:Y:S02]  /*0940*/  @!P6 LEA.HI.X R7, R4, R11, R2, 0x2, P5 ;  /* 0x0000000b0407e211 */ /* 0x000fe400028f1402 */
[----:B------:R-:W-:-:S04]  /*0950*/  ISETP.GE.U32.AND P5, PT, R34, UR14, PT ;  /* 0x0000000e22007c0c */ /* 0x000fc8000bfa6070 */
[----:B------:R-:W-:-:S04]  /*0960*/  ISETP.GE.AND.EX P5, PT, R31, UR15, PT, P5 ;  /* 0x0000000f1f007c0c */ /* 0x000fc8000bfa6350 */
[----:B------:R-:W-:-:S13]  /*0970*/  ISETP.GT.U32.OR P5, PT, R30, 0x27f, P5 ;  /* 0x0000027f1e00780c */ /* 0x000fda0002fa4470 */
[----:B------:R-:W0:Y:S01]  /*0980*/  @!P5 LDC.64 R4, c[0x0][0x270] ;  /* 0x00009c00ff04db82 */ /* 0x000e220000000a00 */
[----:B------:R-:W-:Y:S02]  /*0990*/  @!P5 MOV R8, R40 ;  /* 0x000000280008d202 */ /* 0x000fe40000000f00 */
[----:B------:R-:W-:-:S05]  /*09a0*/  @!P5 MOV R9, R43 ;  /* 0x0000002b0009d202 */ /* 0x000fca0000000f00 */
[----:B------:R-:W1:Y:S01]  /*09b0*/  @!P5 LDC.64 R24, c[0x0][0x220] ;  /* 0x00008800ff18db82 */ /* 0x000e620000000a00 */
[----:B------:R-:W-:Y:S01]  /*09c0*/  IADD3 R45, R37, 0xe0, RZ ;  /* 0x000000e0252d7810 */ /* 0x000fe20007ffe0ff */
[----:B0-----:R-:W-:-:S04]  /*09d0*/  @!P5 IMAD R2, R31, R4, RZ ;  /* 0x000000041f02d224 */ /* 0x001fc800078e02ff */
[C---:B------:R-:W-:Y:S01]  /*09e0*/  @!P5 IMAD R11, R34.reuse, R5, R2 ;  /* 0x00000005220bd224 */ /* 0x040fe200078e0202 */
[----:B------:R-:W-:Y:S01]  /*09f0*/  MOV R2, RZ ;  /* 0x000000ff00027202 */ /* 0x000fe20000000f00 */
[----:B------:R-:W-:-:S05]  /*0a00*/  @!P5 IMAD.WIDE.U32 R4, R34, R4, R8 ;  /* 0x000000042204d225 */ /* 0x000fca00078e0008 */
[----:B------:R0:W2:Y:S01]  /*0a10*/  @!P6 LDG.E.64 R2, desc[UR8][R6.64] ;  /* 0x000000080602e981 */ /* 0x0000a2000c1e1b00 */
[----:B------:R-:W-:Y:S02]  /*0a20*/  @!P5 IADD3 R5, R5, R11, RZ ;  /* 0x0000000b0505d210 */ /* 0x000fe40007ffe0ff */
[----:B------:R-:W-:Y:S02]  /*0a30*/  CS2R R28, SRZ ;  /* 0x00000000001c7805 */ /* 0x000fe4000001ff00 */
[C---:B-1----:R-:W-:Y:S02]  /*0a40*/  @!P5 LEA R24, P6, R4.reuse, R24, 0x2 ;  /* 0x000000180418d211 */ /* 0x042fe400078c10ff */
[----:B------:R-:W-:Y:S02]  /*0a50*/  SHF.R.S32.HI R9, RZ, 0x1f, R45 ;  /* 0x0000001fff097819 */ /* 0x000fe4000001142d */
[----:B------:R-:W-:Y:S01]  /*0a60*/  @!P5 LEA.HI.X R25, R4, R25, R5, 0x2, P6 ;  /* 0x000000190419d211 */ /* 0x000fe200030f1405 */
[----:B------:R1:W3:Y:S01]  /*0a70*/  @P0 LDG.E.64 R28, desc[UR8][R12.64] ;  /* 0x000000080c1c0981 */ /* 0x0002e2000c1e1b00 */
[----:B------:R-:W-:-:S04]  /*0a80*/  ISETP.GE.U32.AND P6, PT, R45, UR14, PT ;  /* 0x0000000e2d007c0c */ /* 0x000fc8000bfc6070 */
[----:B------:R-:W-:-:S04]  /*0a90*/  ISETP.GE.AND.EX P6, PT, R9, UR15, PT, P6 ;  /* 0x0000000f09007c0c */ /* 0x000fc8000bfc6360 */
[----:B------:R-:W-:-:S13]  /*0aa0*/  ISETP.GT.U32.OR P6, PT, R30, 0x27f, P6 ;  /* 0x0000027f1e00780c */ /* 0x000fda00037c4470 */
[----:B------:R-:W4:Y:S01]  /*0ab0*/  @!P6 LDC.64 R10, c[0x0][0x270] ;  /* 0x00009c00ff0aeb82 */ /* 0x000f220000000a00 */
[----:B------:R-:W-:Y:S02]  /*0ac0*/  CS2R R4, SRZ ;  /* 0x0000000000047805 */ /* 0x000fe4000001ff00 */
[----:B0-----:R-:W-:Y:S02]  /*0ad0*/  CS2R R6, SRZ ;  /* 0x0000000000067805 */ /* 0x001fe4000001ff00 */
[----:B------:R-:W-:Y:S02]  /*0ae0*/  @!P6 MOV R26, R40 ;  /* 0x00000028001ae202 */ /* 0x000fe40000000f00 */
[----:B------:R-:W-:Y:S01]  /*0af0*/  @!P6 MOV R27, R43 ;  /* 0x0000002b001be202 */ /* 0x000fe20000000f00 */
[----:B------:R0:W5:Y:S01]  /*0b00*/  @!P5 LDG.E.64 R4, desc[UR8][R24.64] ;  /* 0x000000081804d981 */ /* 0x000162000c1e1b00 */
[----:B------:R-:W0:Y:S03]  /*0b10*/  @!P6 LDC.64 R14, c[0x0][0x220] ;  /* 0x00008800ff0eeb82 */ /* 0x000e260000000a00 */
[----:B------:R2:W5:Y:S01]  /*0b20*/  @!P4 LDG.E.64 R6, desc[UR8][R20.64] ;  /* 0x000000081406c981 */ /* 0x000562000c1e1b00 */
[----:B----4-:R-:W-:-:S04]  /*0b30*/  @!P6 IMAD R8, R9, R10, RZ ;  /* 0x0000000a0908e224 */ /* 0x010fc800078e02ff */
[C---:B------:R-:W-:Y:S01]  /*0b40*/  @!P6 IMAD R44, R45.reuse, R11, R8 ;  /* 0x0000000b2d2ce224 */ /* 0x040fe200078e0208 */
[----:B------:R-:W-:Y:S01]  /*0b50*/  CS2R R8, SRZ ;  /* 0x0000000000087805 */ /* 0x000fe2000001ff00 */
[----:B------:R-:W-:Y:S01]  /*0b60*/  @!P6 IMAD.WIDE.U32 R26, R45, R10, R26 ;  /* 0x0000000a2d1ae225 */ /* 0x000fe200078e001a */
[----:B------:R-:W-:Y:S02]  /*0b70*/  CS2R R10, SRZ ;  /* 0x00000000000a7805 */ /* 0x000fe4000001ff00 */
[----:B-1----:R-:W-:Y:S02]  /*0b80*/  CS2R R12, SRZ ;  /* 0x00000000000c7805 */ /* 0x002fe4000001ff00 */
[----:B------:R3:W4:Y:S01]  /*0b90*/  @!P3 LDG.E.64 R8, desc[UR8][R18.64] ;  /* 0x000000081208b981 */ /* 0x000722000c1e1b00 */
[----:B0-----:R-:W-:Y:S02]  /*0ba0*/  @!P6 IADD3 R25, R27, R44, RZ ;  /* 0x0000002c1b19e210 */ /* 0x001fe40007ffe0ff */
[C---:B------:R-:W-:Y:S01]  /*0bb0*/  @!P6 LEA R24, P3, R26.reuse, R14, 0x2 ;  /* 0x0000000e1a18e211 */ /* 0x040fe200078610ff */
[----:B------:R5:W4:Y:S03]  /*0bc0*/  @!P2 LDG.E.64 R10, desc[UR8][R22.64] ;  /* 0x00000008160aa981 */ /* 0x000b26000c1e1b00 */
[----:B------:R-:W-:-:S02]  /*0bd0*/  @!P6 LEA.HI.X R25, R26, R15, R25, 0x2, P3 ;  /* 0x0000000f1a19e211 */ /* 0x000fc400018f1419 */
[----:B------:R-:W-:Y:S01]  /*0be0*/  CS2R R14, SRZ ;  /* 0x00000000000e7805 */ /* 0x000fe2000001ff00 */
[----:B------:R0:W4:Y:S05]  /*0bf0*/  @!P1 LDG.E.64 R12, desc[UR8][R16.64] ;  /* 0x00000008100c9981 */ /* 0x00012a000c1e1b00 */
[----:B------:R-:W4:Y:S01]  /*0c00*/  @!P6 LDG.E.64 R14, desc[UR8][R24.64] ;  /* 0x00000008180ee981 */ /* 0x000f22000c1e1b00 */
[----:B------:R-:W1:Y:S01]  /*0c10*/  S2UR UR6, SR_CgaCtaId ;  /* 0x00000000000679c3 */ /* 0x000e620000008800 */
[----:B------:R-:W-:Y:S01]  /*0c20*/  UMOV UR5, 0x400 ;  /* 0x0000040000057882 */ /* 0x000fe20000000000 */
[----:B------:R-:W-:Y:S01]  /*0c30*/  ISETP.NE.AND P3, PT, R30, RZ, PT ;  /* 0x000000ff1e00720c */ /* 0x000fe20003f65270 */
[----:B------:R-:W-:Y:S01]  /*0c40*/  BSSY B0, `(.L_x_2861) ;  /* 0x000007f000007945 */ /* 0x000fe20003800000 */
[----:B-1----:R-:W-:Y:S01]  /*0c50*/  ULEA UR5, UR6, UR5, 0x18 ;  /* 0x0000000506057291 */ /* 0x002fe2000f8ec03f */
[----:B--2---:R-:W-:Y:S01]  /*0c60*/  FMUL.FTZ R27, R3, R3 ;  /* 0x00000003031b7220 */ /* 0x004fe20000410000 */
[----:B------:R-:W-:Y:S01]  /*0c70*/  FADD.FTZ R21, R2, R3 ;  /* 0x0000000302157221 */ /* 0x000fe20000010000 */
[----:B---3--:R-:W-:Y:S01]  /*0c80*/  FMUL.FTZ R19, R29, R29 ;  /* 0x0000001d1d137220 */ /* 0x008fe20000410000 */
[----:B------:R-:W-:-:S03]  /*0c90*/  FADD.FTZ R18, R28, R29 ;  /* 0x0000001d1c127221 */ /* 0x000fc60000010000 */
[----:B------:R-:W-:Y:S01]  /*0ca0*/  FFMA.FTZ R19, R28, R28, R19 ;  /* 0x0000001c1c137223 */ /* 0x000fe20000010013 */
[----:B------:R-:W-:Y:S01]  /*0cb0*/  FADD.FTZ R18, RZ, R18 ;  /* 0x00000012ff127221 */ /* 0x000fe20000010000 */
[----:B------:R-:W-:Y:S02]  /*0cc0*/  FFMA.FTZ R20, R2, R2, R27 ;  /* 0x0000000202147223 */ /* 0x000fe4000001001b */
[----:B------:R-:W-:Y:S01]  /*0cd0*/  FADD.FTZ R19, RZ, R19 ;  /* 0x00000013ff137221 */ /* 0x000fe20000010000 */
[----:B------:R-:W-:-:S03]  /*0ce0*/  FADD.FTZ R18, R18, R21 ;  /* 0x0000001512127221 */ /* 0x000fc60000010000 */
[----:B------:R-:W-:Y:S02]  /*0cf0*/  FADD.FTZ R19, R19, R20 ;  /* 0x0000001413137221 */ /* 0x000fe40000010000 */
[----:B------:R-:W1:Y:S01]  /*0d00*/  S2R R20, SR_LANEID ;  /* 0x0000000000147919 */ /* 0x000e620000000000 */
[----:B-----5:R-:W-:Y:S01]  /*0d10*/  FMUL.FTZ R23, R5, R5 ;  /* 0x0000000505177220 */ /* 0x020fe20000410000 */
[----:B0-----:R-:W-:-:S03]  /*0d20*/  FADD.FTZ R17, R4, R5 ;  /* 0x0000000504117221 */ /* 0x001fc60000010000 */
[----:B------:R-:W-:Y:S01]  /*0d30*/  FFMA.FTZ R16, R4, R4, R23 ;  /* 0x0000000404107223 */ /* 0x000fe20000010017 */
[----:B------:R-:W-:Y:S01]  /*0d40*/  FMUL.FTZ R21, R7, R7 ;  /* 0x0000000707157220 */ /* 0x000fe20000410000 */
[----:B------:R-:W-:Y:S01]  /*0d50*/  FADD.FTZ R17, R18, R17 ;  /* 0x0000001112117221 */ /* 0x000fe20000010000 */
[C---:B------:R-:W-:Y:S01]  /*0d60*/  FADD.FTZ R18, R6.reuse, R7 ;  /* 0x0000000706127221 */ /* 0x040fe20000010000 */
[----:B------:R-:W-:Y:S01]  /*0d70*/  FADD.FTZ R16, R19, R16 ;  /* 0x0000001013107221 */ /* 0x000fe20000010000 */
[----:B------:R-:W-:Y:S02]  /*0d80*/  FFMA.FTZ R21, R6, R6, R21 ;  /* 0x0000000606157223 */ /* 0x000fe40000010015 */
[----:B------:R-:W-:Y:S02]  /*0d90*/  FADD.FTZ R17, R17, R18 ;  /* 0x0000001211117221 */ /* 0x000fe40000010000 */
[----:B------:R-:W-:Y:S01]  /*0da0*/  FADD.FTZ R16, R16, R21 ;  /* 0x0000001510107221 */ /* 0x000fe20000010000 */
[----:B----4-:R-:W-:Y:S01]  /*0db0*/  FMUL.FTZ R19, R9, R9 ;  /* 0x0000000909137220 */ /* 0x010fe20000410000 */
[----:B------:R-:W-:-:S03]  /*0dc0*/  FADD.FTZ R18, R8, R9 ;  /* 0x0000000908127221 */ /* 0x000fc60000010000 */
[----:B------:R-:W-:Y:S01]  /*0dd0*/  FFMA.FTZ R19, R8, R8, R19 ;  /* 0x0000000808137223 */ /* 0x000fe20000010013 */
[----:B------:R-:W-:Y:S01]  /*0de0*/  FMUL.FTZ R21, R11, R11 ;  /* 0x0000000b0b157220 */ /* 0x000fe20000410000 */
[----:B------:R-:W-:Y:S01]  /*0df0*/  FADD.FTZ R17, R17, R18 ;  /* 0x0000001211117221 */ /* 0x000fe20000010000 */
[----:B------:R-:W-:Y:S01]  /*0e00*/  FADD.FTZ R18, R10, R11 ;  /* 0x0000000b0a127221 */ /* 0x000fe20000010000 */
[----:B------:R-:W-:Y:S01]  /*0e10*/  FADD.FTZ R16, R16, R19 ;  /* 0x0000001310107221 */ /* 0x000fe20000010000 */
        /* <DEDUP_REMOVED lines=14> */
[----:B------:R-:W2:Y:S01]  /*0f00*/  SHFL.DOWN PT, R16, R25, 0x1, 0x1f ;  /* 0x08201f0019107f89 */ /* 0x000ea200000e0000 */
[----:B-1----:R-:W-:-:S13]  /*0f10*/  ISETP.GT.AND P1, PT, R20, 0x1e, PT ;  /* 0x0000001e1400780c */ /* 0x002fda0003f24270 */
[----:B0-----:R-:W-:Y:S01]  /*0f20*/  @!P1 FADD.FTZ R24, R24, R17 ;  /* 0x0000001118189221 */ /* 0x001fe20000010000 */
[----:B--2---:R-:W-:-:S04]  /*0f30*/  @!P1 FADD.FTZ R25, R25, R16 ;  /* 0x0000001019199221 */ /* 0x004fc80000010000 */
        /* <DEDUP_REMOVED lines=12> */
[----:B------:R-:W-:Y:S02]  /*1000*/  ISETP.GT.AND P1, PT, R20, 0x17, PT ;  /* 0x000000171400780c */ /* 0x000fe40003f24270 */
[----:B------:R-:W-:-:S11]  /*1010*/  SHF.R.S32.HI R19, RZ, 0x1f, R30 ;  /* 0x0000001fff137819 */ /* 0x000fd6000001141e */
[----:B0-----:R-:W-:Y:S01]  /*1020*/  @!P1 FADD.FTZ R24, R24, R17 ;  /* 0x0000001118189221 */ /* 0x001fe20000010000 */
[----:B-1----:R-:W-:-:S04]  /*1030*/  @!P1 FADD.FTZ R25, R25, R16 ;  /* 0x0000001019199221 */ /* 0x002fc80000010000 */
[----:B------:R-:W0:Y:S04]  /*1040*/  SHFL.DOWN PT, R17, R24, 0x10, 0x1f ;  /* 0x0a001f0018117f89 */ /* 0x000e2800000e0000 */
[----:B------:R-:W1:Y:S01]  /*1050*/  SHFL.DOWN PT, R16, R25, 0x10, 0x1f ;  /* 0x0a001f0019107f89 */ /* 0x000e6200000e0000 */
[C---:B------:R-:W-:Y:S02]  /*1060*/  ISETP.GT.AND P1, PT, R20.reuse, 0xf, PT ;  /* 0x0000000f1400780c */ /* 0x040fe40003f24270 */
[----:B------:R-:W-:Y:S02]  /*1070*/  LEA.HI R19, R19, R30, RZ, 0x5 ;  /* 0x0000001e13137211 */ /* 0x000fe400078f28ff */
[----:B------:R-:W-:Y:S02]  /*1080*/  ISETP.NE.AND P2, PT, R20, RZ, PT ;  /* 0x000000ff1400720c */ /* 0x000fe40003f45270 */
[----:B------:R-:W-:-:S04]  /*1090*/  SHF.R.S32.HI R19, RZ, 0x5, R19 ;  /* 0x00000005ff137819 */ /* 0x000fc80000011413 */
[----:B------:R-:W-:-:S03]  /*10a0*/  LEA R19, R19, UR5, 0x3 ;  /* 0x0000000513137c11 */ /* 0x000fc6000f8e18ff */
        /* <DEDUP_REMOVED lines=8> */
[----:B0-----:R-:W0:Y:S04]  /*1130*/  LDS.128 R16, [UR5+0x20] ;  /* 0x00002005ff107984 */ /* 0x001e280008000c00 */
[----:B------:R-:W1:Y:S01]  /*1140*/  LDS.128 R20, [UR5+0x30] ;  /* 0x00003005ff147984 */ /* 0x000e620008000c00 */
        /* <DEDUP_REMOVED lines=46> */
.L_x_2862:
[----:B------:R-:W-:Y:S05]  /*1430*/  BSYNC B0 ;  /* 0x0000000000007941 */ /* 0x000fea0003800000 */
.L_x_2861:
        /* <DEDUP_REMOVED lines=9> */
[----:B0-----:R-:W0:Y:S01]  /*14d0*/  LDC.64 R18, c[0x0][0x248] ;  /* 0x00009200ff127b82 */ /* 0x001e220000000a00 */
[----:B-1----:R-:W-:Y:S01]  /*14e0*/  IMAD R26, R23, R20, RZ ;  /* 0x00000014171a7224 */ /* 0x002fe200078e02ff */
[----:B------:R-:W-:-:S02]  /*14f0*/  SEL R44, R22, RZ, !P1 ;  /* 0x000000ff162c7207 */ /* 0x000fc40004800000 */
[----:B------:R-:W-:Y:S01]  /*1500*/  SEL R45, R45, 0xffffffff, !P1 ;  /* 0xffffffff2d2d7807 */ /* 0x000fe20004800000 */
[----:B------:R-:W-:-:S05]  /*1510*/  IMAD R16, R26, R22, RZ ;  /* 0x000000161a107224 */ /* 0x000fca00078e02ff */
[----:B------:R-:W-:Y:S02]  /*1520*/  SHF.L.U32 R27, R16, 0x1, RZ ;  /* 0x00000001101b7819 */ /* 0x000fe400000006ff */
[----:B------:R-:W1:Y:S03]  /*1530*/  LDC.64 R16, c[0x0][0x240] ;  /* 0x00009000ff107b82 */ /* 0x000e660000000a00 */
[----:B0-----:R-:W-:Y:S01]  /*1540*/  IMAD.WIDE R18, R27, 0x4, R18 ;  /* 0x000000041b127825 */ /* 0x001fe200078e0212 */
[----:B------:R-:W-:-:S03]  /*1550*/  ISETP.NE.AND P1, PT, R44, -0x1, PT ;  /* 0xffffffff2c00780c */ /* 0x000fc60003f25270 */
[----:B--2---:R-:W-:-:S04]  /*1560*/  IMAD R27, R20, UR7, R21 ;  /* 0x00000007141b7c24 */ /* 0x004fc8000f8e0215 */
[----:B------:R-:W-:Y:S01]  /*1570*/  IMAD.WIDE.U32 R18, R27, 0x8, R18 ;  /* 0x000000081b127825 */ /* 0x000fe200078e0012 */
[----:B------:R-:W-:-:S04]  /*1580*/  IADD3 R27, R26, R21, RZ ;  /* 0x000000151a1b7210 */ /* 0x000fc80007ffe0ff */
[----:B------:R2:W-:Y:S01]  /*1590*/  STG.E.64 desc[UR8][R18.64], R24 ;  /* 0x0000001812007986 */ /* 0x0005e2000c101b08 */
        /* <DEDUP_REMOVED lines=8> */
.L_x_2865:
[----:B--2---:R-:W2:Y:S04]  /*1620*/  LDG.E.STRONG.GPU R18, desc[UR8][R16.64] ;  /* 0x0000000810127981 */ /* 0x004ea8000c1ef900 */
[----:B--2---:R-:W-:Y:S01]  /*1630*/  CCTL.IVALL ;  /* 0x00000000ff00798f */ /* 0x004fe20002000000 */
[----:B------:R-:W-:Y:S05]  /*1640*/  YIELD ;  /* 0x0000000000007946 */ /* 0x000fea0003800000 */
[----:B------:R-:W-:-:S13]  /*1650*/  ISETP.NE.AND P1, PT, R18, R44, PT ;  /* 0x0000002c1200720c */ /* 0x000fda0003f25270 */
[----:B------:R-:W-:Y:S05]  /*1660*/  @P1 BRA `(.L_x_2865) ;  /* 0xfffffffc00ec1947 */ /* 0x000fea000383ffff */
.L_x_2864:
        /* <DEDUP_REMOVED lines=10> */
[----:B--2---:R-:W-:-:S07]  /*1710*/  IADD3 R26, -R17, R22, RZ ;  /* 0x00000016111a7210 */ /* 0x004fce0007ffe1ff */
.L_x_2867:
[C---:B------:R-:W-:Y:S02]  /*1720*/  ISETP.EQ.OR P1, PT, R23.reuse, UR7, P3 ;  /* 0x0000000717007c0c */ /* 0x040fe40009f22670 */
[----:B------:R-:W-:-:S04]  /*1730*/  IADD3 R20, R23, 0x1, RZ ;  /* 0x0000000117147810 */ /* 0x000fc80007ffe0ff */
[----:B------:R-:W-:-:S07]  /*1740*/  ISETP.EQ.OR P2, PT, R20, UR7, P3 ;  /* 0x0000000714007c0c */ /* 0x000fce0009f42670 */
[----:B0-----:R-:W0:Y:S01]  /*1750*/  @!P1 LDC R19, c[0x0][0x10] ;  /* 0x00000400ff139b82 */ /* 0x001e220000000800 */
[----:B------:R-:W1:Y:S01]  /*1760*/  @!P1 S2R R18, SR_CTAID.Y ;  /* 0x0000000000129919 */ /* 0x000e620000002600 */
[----:B------:R-:W-:-:S06]  /*1770*/  @!P1 LOP3.LUT R44, R32, 0x1, RZ, 0xc0, !PT ;  /* 0x00000001202c9812 */ /* 0x000fcc00078ec0ff */
[----:B------:R-:W2:Y:S08]  /*1780*/  @!P1 LDC.64 R16, c[0x0][0x248] ;  /* 0x00009200ff109b82 */ /* 0x000eb00000000a00 */
[----:B------:R-:W3:Y:S01]  /*1790*/  @!P2 LDC R27, c[0x0][0x10] ;  /* 0x00000400ff1bab82 */ /* 0x000ee20000000800 */
[----:B0-----:R-:W-:-:S04]  /*17a0*/  @!P1 IMAD R21, R19, R44, RZ ;  /* 0x0000002c13159224 */ /* 0x001fc800078e02ff */
[----:B------:R-:W-:-:S05]  /*17b0*/  @!P1 IMAD R21, R21, R22, RZ ;  /* 0x0000001615159224 */ /* 0x000fca00078e02ff */
[----:B------:R-:W-:Y:S01]  /*17c0*/  @!P1 SHF.L.U32 R21, R21, 0x1, RZ ;  /* 0x0000000115159819 */ /* 0x000fe200000006ff */
[----:B-1----:R-:W-:-:S04]  /*17d0*/  @!P1 IMAD R19, R19, R23, R18 ;  /* 0x0000001713139224 */ /* 0x002fc800078e0212 */
[----:B--2---:R-:W-:Y:S02]  /*17e0*/  @!P1 IMAD.WIDE R16, R21, 0x4, R16 ;  /* 0x0000000415109825 */ /* 0x004fe400078e0210 */
[----:B------:R-:W3:Y:S02]  /*17f0*/  @!P2 S2R R21, SR_CTAID.Y ;  /* 0x000000000015a919 */ /* 0x000ee40000002600 */
[----:B------:R-:W-:Y:S02]  /*1800*/  @!P1 IMAD.WIDE.U32 R18, R19, 0x8, R16 ;  /* 0x0000000813129825 */ /* 0x000fe400078e0010 */
[----:B------:R-:W0:Y:S04]  /*1810*/  @!P2 LDC.64 R16, c[0x0][0x248] ;  /* 0x00009200ff10ab82 */ /* 0x000e280000000a00 */
[----:B------:R-:W2:Y:S01]  /*1820*/  @!P1 LDG.E.64 R18, desc[UR8][R18.64] ;  /* 0x0000000812129981 */ /* 0x000ea2000c1e1b00 */
[----:B---3--:R-:W-:Y:S01]  /*1830*/  @!P2 IMAD R21, R20, R27, R21 ;  /* 0x0000001b1415a224 */ /* 0x008fe200078e0215 */
[----:B------:R-:W-:-:S05]  /*1840*/  @!P2 LOP3.LUT R20, R32, 0x1, RZ, 0xc0, !PT ;  /* 0x000000012014a812 */ /* 0x000fca00078ec0ff */
[----:B------:R-:W-:-:S04]  /*1850*/  @!P2 IMAD R27, R27, R20, RZ ;  /* 0x000000141b1ba224 */ /* 0x000fc800078e02ff */
[----:B------:R-:W-:-:S05]  /*1860*/  @!P2 IMAD R27, R27, R22, RZ ;  /* 0x000000161b1ba224 */ /* 0x000fca00078e02ff */
[----:B------:R-:W-:-:S05]  /*1870*/  @!P2 SHF.L.U32 R27, R27, 0x1, RZ ;  /* 0x000000011b1ba819 */ /* 0x000fca00000006ff */
[----:B0-----:R-:W-:-:S04]  /*1880*/  @!P2 IMAD.WIDE R16, R27, 0x4, R16 ;  /* 0x000000041b10a825 */ /* 0x001fc800078e0210 */
[----:B------:R-:W-:-:S06]  /*1890*/  @!P2 IMAD.WIDE.U32 R16, R21, 0x8, R16 ;  /* 0x000000081510a825 */ /* 0x000fcc00078e0010 */
[----:B------:R-:W3:Y:S01]  /*18a0*/  @!P2 LDG.E.64 R16, desc[UR8][R16.64] ;  /* 0x000000081010a981 */ /* 0x000ee2000c1e1b00 */
[----:B------:R-:W-:-:S04]  /*18b0*/  IADD3 R21, R23, 0x2, RZ ;  /* 0x0000000217157810 */ /* 0x000fc80007ffe0ff */
[----:B------:R-:W-:-:S13]  /*18c0*/  ISETP.EQ.OR P4, PT, R21, UR7, P3 ;  /* 0x0000000715007c0c */ /* 0x000fda0009f82670 */
[----:B------:R-:W0:Y:S01]  /*18d0*/  @!P4 S2R R27, SR_CTAID.Y ;  /* 0x00000000001bc919 */ /* 0x000e220000002600 */
[----:B------:R-:W0:Y:S02]  /*18e0*/  @!P4 LDC R20, c[0x0][0x10] ;  /* 0x00000400ff14cb82 */ /* 0x000e240000000800 */
[----:B0-----:R-:W-:Y:S01]  /*18f0*/  @!P4 IMAD R21, R21, R20, R27 ;  /* 0x000000141515c224 */ /* 0x001fe200078e021b */
[----:B------:R-:W-:-:S05]  /*1900*/  @!P4 LOP3.LUT R27, R32, 0x1, RZ, 0xc0, !PT ;  /* 0x00000001201bc812 */ /* 0x000fca00078ec0ff */
[----:B------:R-:W-:Y:S01]  /*1910*/  @!P4 IMAD R27, R20, R27, RZ ;  /* 0x0000001b141bc224 */ /* 0x000fe200078e02ff */
[----:B------:R-:W-:-:S03]  /*1920*/  IADD3 R20, R23, 0x3, RZ ;  /* 0x0000000317147810 */ /* 0x000fc60007ffe0ff */
[----:B------:R-:W-:-:S05]  /*1930*/  @!P4 IMAD R27, R27, R22, RZ ;  /* 0x000000161b1bc224 */ /* 0x000fca00078e02ff */
[----:B------:R-:W-:Y:S01]  /*1940*/  @!P4 SHF.L.U32 R27, R27, 0x1, RZ ;  /* 0x000000011b1bc819 */ /* 0x000fe200000006ff */
[----:B--2---:R-:W-:Y:S01]  /*1950*/  @!P1 FADD.FTZ R24, R24, R18 ;  /* 0x0000001218189221 */ /* 0x004fe20000010000 */
[----:B------:R-:W-:Y:S01]  /*1960*/  @!P1 FADD.FTZ R25, R25, R19 ;  /* 0x0000001319199221 */ /* 0x000fe20000010000 */
[----:B------:R-:W-:Y:S01]  /*1970*/  ISETP.EQ.OR P1, PT, R20, UR7, P3 ;  /* 0x0000000714007c0c */ /* 0x000fe20009f22670 */
[----:B------:R-:W0:-:S12]  /*1980*/  @!P4 LDC.64 R18, c[0x0][0x248] ;  /* 0x00009200ff12cb82 */ /* 0x000e180000000a00 */
[----:B------:R-:W1:Y:S01]  /*1990*/  @!P1 LDC R45, c[0x0][0x10] ;  /* 0x00000400ff2d9b82 */ /* 0x000e620000000800 */
[----:B0-----:R-:W-:Y:S02]  /*19a0*/  @!P4 IMAD.WIDE R18, R27, 0x4, R18 ;  /* 0x000000041b12c825 */ /* 0x001fe400078e0212 */
[----:B------:R-:W1:Y:S02]  /*19b0*/  @!P1 S2R R27, SR_CTAID.Y ;  /* 0x00000000001b9919 */ /* 0x000e640000002600 */
[----:B------:R-:W-:-:S06]  /*19c0*/  @!P4 IMAD.WIDE.U32 R18, R21, 0x8, R18 ;  /* 0x000000081512c825 */ /* 0x000fcc00078e0012 */
[----:B------:R-:W2:Y:S01]  /*19d0*/  @!P4 LDG.E.64 R18, desc[UR8][R18.64] ;  /* 0x000000081212c981 */ /* 0x000ea2000c1e1b00 */
[----:B---3--:R-:W-:Y:S01]  /*19e0*/  @!P2 FADD.FTZ R24, R24, R16 ;  /* 0x000000101818a221 */ /* 0x008fe20000010000 */
[----:B------:R-:W-:Y:S01]  /*19f0*/  @!P1 LOP3.LUT R16, R32, 0x1, RZ, 0xc0, !PT ;  /* 0x0000000120109812 */ /* 0x000fe200078ec0ff */
[----:B-1----:R-:W-:Y:S02]  /*1a00*/  @!P1 IMAD R27, R20, R45, R27 ;  /* 0x0000002d141b9224 */ /* 0x002fe400078e021b */
[----:B------:R-:W0:Y:S02]  /*1a10*/  @!P1 LDC.64 R20, c[0x0][0x248] ;  /* 0x00009200ff149b82 */ /* 0x000e240000000a00 */
[----:B------:R-:W-:-:S04]  /*1a20*/  @!P1 IMAD R45, R45, R16, RZ ;  /* 0x000000102d2d9224 */ /* 0x000fc800078e02ff */
[----:B------:R-:W-:-:S05]  /*1a30*/  @!P1 IMAD R45, R45, R22, RZ ;  /* 0x000000162d2d9224 */ /* 0x000fca00078e02ff */
[----:B------:R-:W-:-:S05]  /*1a40*/  @!P1 SHF.L.U32 R45, R45, 0x1, RZ ;  /* 0x000000012d2d9819 */ /* 0x000fca00000006ff */
[----:B0-----:R-:W-:-:S04]  /*1a50*/  @!P1 IMAD.WIDE R20, R45, 0x4, R20 ;  /* 0x000000042d149825 */ /* 0x001fc800078e0214 */
[----:B------:R-:W-:-:S06]  /*1a60*/  @!P1 IMAD.WIDE.U32 R20, R27, 0x8, R20 ;  /* 0x000000081b149825 */ /* 0x000fcc00078e0014 */
[----:B------:R-:W3:Y:S01]  /*1a70*/  @!P1 LDG.E.64 R20, desc[UR8][R20.64] ;  /* 0x0000000814149981 */ /* 0x000ee2000c1e1b00 */
[----:B------:R-:W-:Y:S01]  /*1a80*/  IADD3 R26, R26, -0x4, RZ ;  /* 0xfffffffc1a1a7810 */ /* 0x000fe20007ffe0ff */
[----:B------:R-:W-:-:S03]  /*1a90*/  @!P2 FADD.FTZ R25, R25, R17 ;  /* 0x000000111919a221 */ /* 0x000fc60000010000 */
[----:B------:R-:W-:Y:S02]  /*1aa0*/  ISETP.NE.AND P2, PT, R26, RZ, PT ;  /* 0x000000ff1a00720c */ /* 0x000fe40003f45270 */
[----:B------:R-:W-:Y:S01]  /*1ab0*/  IADD3 R23, R23, 0x4, RZ ;  /* 0x0000000417177810 */ /* 0x000fe20007ffe0ff */
[----:B--2---:R-:W-:Y:S01]  /*1ac0*/  @!P4 FADD.FTZ R24, R24, R18 ;  /* 0x000000121818c221 */ /* 0x004fe20000010000 */
[----:B------:R-:W-:-:S03]  /*1ad0*/  @!P4 FADD.FTZ R25, R25, R19 ;  /* 0x000000131919c221 */ /* 0x000fc60000010000 */
[----:B---3--:R-:W-:Y:S01]  /*1ae0*/  @!P1 FADD.FTZ R24, R24, R20 ;  /* 0x0000001418189221 */ /* 0x008fe20000010000 */
[----:B------:R-:W-:-:S05]  /*1af0*/  @!P1 FADD.FTZ R25, R25, R21 ;  /* 0x0000001519199221 */ /* 0x000fca0000010000 */
[----:B------:R-:W-:Y:S05]  /*1b00*/  @P2 BRA `(.L_x_2867) ;  /* 0xfffffffc00042947 */ /* 0x000fea000383ffff */
.L_x_2866:
        /* <DEDUP_REMOVED lines=8> */
[----:B0-----:R-:W-:Y:S01]  /*1b90*/  LOP3.LUT R19, R32, 0x1, RZ, 0xc0, !PT ;  /* 0x0000000120137812 */ /* 0x001fe200078ec0ff */
[----:B------:R-:W-:-:S04]  /*1ba0*/  ULDC UR5, c[0x0][0x10] ;  /* 0x0000040000057ab9 */ /* 0x000fc80000000800 */
[----:B------:R-:W-:-:S04]  /*1bb0*/  IMAD R19, R19, UR5, RZ ;  /* 0x0000000513137c24 */ /* 0x000fc8000f8e02ff */
[----:B------:R-:W-:-:S05]  /*1bc0*/  IMAD R19, R19, R22, RZ ;  /* 0x0000001613137224 */ /* 0x000fca00078e02ff */
[----:B------:R-:W-:-:S05]  /*1bd0*/  SHF.L.U32 R19, R19, 0x1, RZ ;  /* 0x0000000113137819 */ /* 0x000fca00000006ff */
[----:B--2---:R-:W-:-:S04]  /*1be0*/  IMAD.WIDE R16, R19, 0x4, R16 ;  /* 0x0000000413107825 */ /* 0x004fc800078e0210 */
[----:B-1----:R-:W-:-:S04]  /*1bf0*/  IMAD R19, R23, UR5, R20 ;  /* 0x0000000517137c24 */ /* 0x002fc8000f8e0214 */
[----:B------:R-:W-:-:S06]  /*1c00*/  IMAD.WIDE.U32 R16, R19, 0x8, R16 ;  /* 0x0000000813107825 */ /* 0x000fcc00078e0010 */
[----:B------:R-:W2:Y:S02]  /*1c10*/  LDG.E.64 R16, desc[UR8][R16.64] ;  /* 0x0000000810107981 */ /* 0x000ea4000c1e1b00 */
[----:B--2---:R-:W-:Y:S01]  /*1c20*/  FADD.FTZ R24, R24, R16 ;  /* 0x0000001018187221 */ /* 0x004fe20000010000 */
[----:B------:R-:W-:-:S07]  /*1c30*/  FADD.FTZ R25, R25, R17 ;  /* 0x0000001119197221 */ /* 0x000fce0000010000 */
.L_x_2869:
[----:B------:R-:W-:Y:S05]  /*1c40*/  BSYNC B0 ;  /* 0x0000000000007941 */ /* 0x000fea0003800000 */
.L_x_2868:
[----:B------:R-:W-:Y:S05]  /*1c50*/  @!P2 BRA `(.L_x_2863) ;  /* 0x00000000007ca947 */ /* 0x000fea0003800000 */
[C---:B------:R-:W-:Y:S02]  /*1c60*/  IADD3 R16, R23.reuse, 0x1, RZ ;  /* 0x0000000117107810 */ /* 0x040fe40007ffe0ff */
[----:B------:R-:W-:Y:S02]  /*1c70*/  IADD3 R23, R23, 0x2, RZ ;  /* 0x0000000217177810 */ /* 0x000fe40007ffe0ff */
[----:B------:R-:W-:Y:S02]  /*1c80*/  ISETP.EQ.OR P2, PT, R16, UR7, P3 ;  /* 0x0000000710007c0c */ /* 0x000fe40009f42670 */
[----:B------:R-:W-:-:S04]  /*1c90*/  ISETP.EQ.OR P1, PT, R23, UR7, P3 ;  /* 0x0000000717007c0c */ /* 0x000fc80009f22670 */
[----:B------:R-:W-:-:S07]  /*1ca0*/  ISETP.EQ.OR P1, PT, R18, 0x2, P1 ;  /* 0x000000021200780c */ /* 0x000fce0000f22670 */
[----:B------:R-:W1:Y:S01]  /*1cb0*/  @!P2 S2R R21, SR_CTAID.Y ;  /* 0x000000000015a919 */ /* 0x000e620000002600 */
[----:B0-----:R-:W1:Y:S01]  /*1cc0*/  @!P2 LDC R19, c[0x0][0x10] ;  /* 0x00000400ff13ab82 */ /* 0x001e620000000800 */
[----:B------:R-:W-:-:S04]  /*1cd0*/  @!P2 LOP3.LUT R18, R32, 0x1, RZ, 0xc0, !PT ;  /* 0x000000012012a812 */ /* 0x000fc800078ec0ff */
[----:B------:R-:W0:Y:S01]  /*1ce0*/  @!P1 S2R R20, SR_CTAID.Y ;  /* 0x0000000000149919 */ /* 0x000e220000002600 */
[----:B------:R-:W-:Y:S02]  /*1cf0*/  @!P1 LOP3.LUT R45, R32, 0x1, RZ, 0xc0, !PT ;  /* 0x00000001202d9812 */ /* 0x000fe400078ec0ff */
[----:B------:R-:W2:Y:S01]  /*1d00*/  @!P1 LDC R26, c[0x0][0x10] ;  /* 0x00000400ff1a9b82 */ /* 0x000ea20000000800 */
[----:B-1----:R-:W-:Y:S02]  /*1d10*/  @!P2 IMAD R21, R16, R19, R21 ;  /* 0x000000131015a224 */ /* 0x002fe400078e0215 */
[----:B------:R-:W-:-:S05]  /*1d20*/  @!P2 IMAD R19, R19, R18, RZ ;  /* 0x000000121313a224 */ /* 0x000fca00078e02ff */
[----:B------:R-:W1:Y:S01]  /*1d30*/  @!P2 LDC.64 R16, c[0x0][0x248] ;  /* 0x00009200ff10ab82 */ /* 0x000e620000000a00 */
[----:B--2---:R-:W-:Y:S02]  /*1d40*/  @!P1 IMAD R45, R26, R45, RZ ;  /* 0x0000002d1a2d9224 */ /* 0x004fe400078e02ff */
[-C--:B------:R-:W-:Y:S02]  /*1d50*/  @!P2 IMAD R27, R19, R22.reuse, RZ ;  /* 0x00000016131ba224 */ /* 0x080fe400078e02ff */
[----:B------:R-:W-:Y:S02]  /*1d60*/  @!P1 IMAD R22, R45, R22, RZ ;  /* 0x000000162d169224 */ /* 0x000fe400078e02ff */
[----:B0-----:R-:W-:Y:S01]  /*1d70*/  @!P1 IMAD R23, R23, R26, R20 ;  /* 0x0000001a17179224 */ /* 0x001fe200078e0214 */
[----:B------:R-:W0:Y:S01]  /*1d80*/  @!P1 LDC.64 R18, c[0x0][0x248] ;  /* 0x00009200ff129b82 */ /* 0x000e220000000a00 */
[----:B------:R-:W-:-:S05]  /*1d90*/  @!P2 SHF.L.U32 R27, R27, 0x1, RZ ;  /* 0x000000011b1ba819 */ /* 0x000fca00000006ff */
[----:B-1----:R-:W-:Y:S01]  /*1da0*/  @!P2 IMAD.WIDE R16, R27, 0x4, R16 ;  /* 0x000000041b10a825 */ /* 0x002fe200078e0210 */
[----:B------:R-:W-:-:S03]  /*1db0*/  @!P1 SHF.L.U32 R27, R22, 0x1, RZ ;  /* 0x00000001161b9819 */ /* 0x000fc600000006ff */
[----:B------:R-:W-:-:S04]  /*1dc0*/  @!P2 IMAD.WIDE.U32 R16, R21, 0x8, R16 ;  /* 0x000000081510a825 */ /* 0x000fc800078e0010 */
[----:B0-----:R-:W-:Y:S02]  /*1dd0*/  @!P1 IMAD.WIDE R18, R27, 0x4, R18 ;  /* 0x000000041b129825 */ /* 0x001fe400078e0212 */
[----:B------:R-:W2:Y:S02]  /*1de0*/  @!P2 LDG.E.64 R16, desc[UR8][R16.64] ;  /* 0x000000081010a981 */ /* 0x000ea4000c1e1b00 */
[----:B------:R-:W-:-:S06]  /*1df0*/  @!P1 IMAD.WIDE.U32 R18, R23, 0x8, R18 ;  /* 0x0000000817129825 */ /* 0x000fcc00078e0012 */
[----:B------:R-:W3:Y:S01]  /*1e00*/  @!P1 LDG.E.64 R18, desc[UR8][R18.64] ;  /* 0x0000000812129981 */ /* 0x000ee2000c1e1b00 */
[----:B--2---:R-:W-:Y:S01]  /*1e10*/  @!P2 FADD.FTZ R24, R24, R16 ;  /* 0x000000101818a221 */ /* 0x004fe20000010000 */
[----:B------:R-:W-:-:S03]  /*1e20*/  @!P2 FADD.FTZ R25, R25, R17 ;  /* 0x000000111919a221 */ /* 0x000fc60000010000 */
[----:B---3--:R-:W-:Y:S01]  /*1e30*/  @!P1 FADD.FTZ R24, R24, R18 ;  /* 0x0000001218189221 */ /* 0x008fe20000010000 */
[----:B------:R-:W-:-:S07]  /*1e40*/  @!P1 FADD.FTZ R25, R25, R19 ;  /* 0x0000001319199221 */ /* 0x000fce0000010000 */
.L_x_2863:
[----:B------:R-:W-:Y:S01]  /*1e50*/  ULDC.64 UR12, c[0x0][0x218] ;  /* 0x00008600000c7ab9 */ /* 0x000fe20000000a00 */
[----:B------:R-:W-:Y:S01]  /*1e60*/  LOP3.LUT P1, RZ, R30, UR7, RZ, 0xfc, !PT ;  /* 0x000000071eff7c12 */ /* 0x000fe2000f82fcff */
[----:B------:R-:W1:Y:S01]  /*1e70*/  S2UR UR6, SR_CgaCtaId ;  /* 0x00000000000679c3 */ /* 0x000e620000008800 */
[----:B------:R-:W-:Y:S01]  /*1e80*/  ISETP.EQ.U32.AND P2, PT, RZ, UR12, PT ;  /* 0x0000000cff007c0c */ /* 0x000fe2000bf42070 */
[----:B------:R-:W-:Y:S01]  /*1e90*/  UMOV UR5, 0x400 ;  /* 0x0000040000057882 */ /* 0x000fe20000000000 */
[----:B------:R-:W-:Y:S01]  /*1ea0*/  IADD3 R0, R39, R0, RZ ;  /* 0x0000000027007210 */ /* 0x000fe20007ffe0ff */
[----:B------:R-:W-:Y:S01]  /*1eb0*/  ULDC.64 UR14, c[0x0][0x278] ;  /* 0x00009e00000e7ab9 */ /* 0x000fe20000000a00 */
[----:B------:R-:W-:-:S03]  /*1ec0*/  ISETP.EQ.OR.EX P1, PT, RZ, UR13, P1, P2 ;  /* 0x0000000dff007c0c */ /* 0x000fc60008f22720 */
[----:B0-2---:R-:W0:Y:S08]  /*1ed0*/  LDC.64 R18, c[0x0][0x228] ;  /* 0x00008a00ff127b82 */ /* 0x005e300000000a00 */
[----:B------:R-:W2:Y:S08]  /*1ee0*/  LDC.64 R16, c[0x0][0x230] ;  /* 0x00008c00ff107b82 */ /* 0x000eb00000000a00 */
[----:B------:R-:W3:Y:S01]  /*1ef0*/  @!P1 LDC.64 R20, c[0x0][0x218] ;  /* 0x00008600ff149b82 */ /* 0x000ee20000000a00 */
[----:B-1----:R-:W-:-:S03]  /*1f00*/  ULEA UR5, UR6, UR5, 0x18 ;  /* 0x0000000506057291 */ /* 0x002fc6000f8ec03f */
[----:B------:R-:W-:Y:S02]  /*1f10*/  ULDC UR6, c[0x0][0x2a4] ;  /* 0x0000a90000067ab9 */ /* 0x000fe40000000800 */
[----:B------:R-:W-:Y:S01]  /*1f20*/  @!P1 FMUL.FTZ R23, R25, UR6 ;  /* 0x0000000619179c20 */ /* 0x000fe20008410000 */
[----:B------:R-:W-:Y:S01]  /*1f30*/  @!P1 FMUL.FTZ R22, R24, UR6 ;  /* 0x0000000618169c20 */ /* 0x000fe20008410000 */
[C---:B0-----:R-:W-:Y:S02]  /*1f40*/  IMAD.WIDE R44, R0.reuse, 0x4, R18 ;  /* 0x00000004002c7825 */ /* 0x041fe400078e0212 */
[----:B------:R-:W-:Y:S02]  /*1f50*/  @!P3 STS.64 [UR5+0xc0], R24 ;  /* 0x0000c018ff00b988 */ /* 0x000fe40008000a05 */
[----:B--2---:R-:W-:-:S04]  /*1f60*/  IMAD.WIDE R18, R0, 0x4, R16 ;  /* 0x0000000400127825 */ /* 0x004fc800078e0210 */
[----:B---3--:R-:W-:-:S05]  /*1f70*/  @!P1 IMAD.WIDE R26, R38, 0x8, R20 ;  /* 0x00000008261a9825 */ /* 0x008fca00078e0214 */
[----:B------:R-:W-:Y:S01]  /*1f80*/  @!P1 STG.E.64 desc[UR8][R26.64], R22 ;  /* 0x000000161a009986 */ /* 0x000fe2000c101b08 */
[----:B------:R-:W-:Y:S06]  /*1f90*/  BAR.SYNC.DEFER_BLOCKING 0x0 ;  /* 0x0000000000007b1d */ /* 0x000fec0000010000 */
[----:B------:R0:W2:Y:S04]  /*1fa0*/  LDG.E.64 R16, desc[UR8][R44.64] ;  /* 0x000000082c107981 */ /* 0x0000a8000c1e1b00 */
[----:B------:R-:W2:Y:S01]  /*1fb0*/  LDG.E.64 R18, desc[UR8][R18.64] ;  /* 0x0000000812127981 */ /* 0x000ea2000c1e1b00 */
[----:B------:R-:W-:-:S02]  /*1fc0*/  ISETP.NE.AND P6, PT, RZ, UR10, PT ;  /* 0x0000000aff007c0c */ /* 0x000fc4000bfc5270 */
[----:B------:R-:W-:Y:S01]  /*1fd0*/  ISETP.GE.U32.AND P2, PT, R34, UR14, PT ;  /* 0x0000000e22007c0c */ /* 0x000fe2000bf46070 */
[----:B------:R-:W1:Y:S03]  /*1fe0*/  LDS.64 R20, [UR5+0xc0] ;  /* 0x0000c005ff147984 */ /* 0x000e660008000a00 */
[----:B------:R-:W-:-:S04]  /*1ff0*/  ISETP.GE.AND.EX P2, PT, R31, UR15, PT, P2 ;  /* 0x0000000f1f007c0c */ /* 0x000fc8000bf46320 */
[----:B------:R-:W-:Y:S01]  /*2000*/  ISETP.GT.U32.OR P2, PT, R30, 0x27f, P2 ;  /* 0x0000027f1e00780c */ /* 0x000fe20001744470 */
[----:B-1----:R-:W-:-:S04]  /*2010*/  FMUL.FTZ R20, R20, UR6 ;  /* 0x0000000614147c20 */ /* 0x002fc80008410000 */
[C---:B------:R-:W-:Y:S01]  /*2020*/  FMUL.FTZ R0, R20.reuse, R20 ;  /* 0x0000001414007220 */ /* 0x040fe20000410000 */
[C---:B------:R-:W-:Y:S01]  /*2030*/  FADD.FTZ R29, -R20.reuse, R29 ;  /* 0x0000001d141d7221 */ /* 0x040fe20000010100 */
[C---:B------:R-:W-:Y:S01]  /*2040*/  FADD.FTZ R7, -R20.reuse, R7 ;  /* 0x0000000714077221 */ /* 0x040fe20000010100 */
[C---:B------:R-:W-:Y:S01]  /*2050*/  FADD.FTZ R5, -R20.reuse, R5 ;  /* 0x0000000514057221 */ /* 0x040fe20000010100 */
[----:B------:R-:W-:Y:S01]  /*2060*/  FFMA.FTZ R0, R21, UR6, -R0 ;  /* 0x0000000615007c23 */ /* 0x000fe20008010800 */
[C---:B------:R-:W-:Y:S01]  /*2070*/  FADD.FTZ R9, -R20.reuse, R9 ;  /* 0x0000000914097221 */ /* 0x040fe20000010100 */
[C---:B------:R-:W-:Y:S01]  /*2080*/  FADD.FTZ R12, -R20.reuse, R12 ;  /* 0x0000000c140c7221 */ /* 0x040fe20000010100 */
[C---:B------:R-:W-:Y:S01]  /*2090*/  FADD.FTZ R23, -R20.reuse, R2 ;  /* 0x0000000214177221 */ /* 0x040fe20000010100 */
[----:B------:R-:W-:Y:S01]  /*20a0*/  FADD.FTZ R3, -R20, R3 ;  /* 0x0000000314037221 */ /* 0x000fe20000010100 */
[----:B------:R-:W-:Y:S01]  /*20b0*/  FSETP.GTU.FTZ.AND P1, PT, R0, RZ, PT ;  /* 0x000000ff0000720b */ /* 0x000fe20003f3c000 */
[C---:B------:R-:W-:Y:S01]  /*20c0*/  FADD.FTZ R25, -R20.reuse, R4 ;  /* 0x0000000414197221 */ /* 0x040fe20000010100 */
[C---:B------:R-:W-:Y:S01]  /*20d0*/  FADD.FTZ R27, -R20.reuse, R6 ;  /* 0x00000006141b7221 */ /* 0x040fe20000010100 */
[C---:B0-----:R-:W-:Y:S01]  /*20e0*/  FADD.FTZ R45, -R20.reuse, R8 ;  /* 0x00000008142d7221 */ /* 0x041fe20000010100 */
[C---:B------:R-:W-:Y:S01]  /*20f0*/  FADD.FTZ R10, -R20.reuse, R10 ;  /* 0x0000000a140a7221 */ /* 0x040fe20000010100 */
[C---:B------:R-:W-:Y:S01]  /*2100*/  FADD.FTZ R11, -R20.reuse, R11 ;  /* 0x0000000b140b7221 */ /* 0x040fe20000010100 */
[C---:B------:R-:W-:Y:S01]  /*2110*/  FADD.FTZ R13, -R20.reuse, R13 ;  /* 0x0000000d140d7221 */ /* 0x040fe20000010100 */
[C---:B------:R-:W-:Y:S01]  /*2120*/  FADD.FTZ R14, -R20.reuse, R14 ;  /* 0x0000000e140e7221 */ /* 0x040fe20000010100 */
[----:B------:R-:W-:-:S05]  /*2130*/  FADD.FTZ R15, -R20, R15 ;  /* 0x0000000f140f7221 */ /* 0x000fca0000010100 */
[----:B------:R-:W0:Y:S02]  /*2140*/  @P1 LDC R21, c[0x0][0x238] ;  /* 0x00008e00ff151b82 */ /* 0x000e240000000800 */
[----:B0-----:R-:W-:Y:S01]  /*2150*/  @P1 FADD.FTZ R24, R0, R21 ;  /* 0x0000001500181221 */ /* 0x001fe20000010000 */
[----:B------:R-:W-:Y:S01]  /*2160*/  MOV R0, 0x3f800000 ;  /* 0x3f80000000007802 */ /* 0x000fe20000000f00 */
[----:B------:R-:W-:-:S05]  /*2170*/  FADD.FTZ R21, -R20, R28 ;  /* 0x0000001c14157221 */ /* 0x000fca0000010100 */
        /* <DEDUP_REMOVED lines=33> */
.L_x_2870:
        /* <DEDUP_REMOVED lines=13> */
.L_x_2872:
[----:B------:R-:W-:Y:S05]  /*2460*/  BSYNC B0 ;  /* 0x0000000000007941 */ /* 0x000fea0003800000 */
.L_x_2871:
        /* <DEDUP_REMOVED lines=13> */
.L_x_2873:
        /* <DEDUP_REMOVED lines=13> */
.L_x_2875:
[----:B------:R-:W-:Y:S05]  /*2610*/  BSYNC B0 ;  /* 0x0000000000007941 */ /* 0x000fea0003800000 */
.L_x_2874:
[----:B-1----:R-:W-:Y:S01]  /*2620*/  FFMA.FTZ R2, R16, R25, R18 ;  /* 0x0000001910027223 */ /* 0x002fe20000010012 */
        /* <DEDUP_REMOVED lines=12> */
.L_x_2876:
        /* <DEDUP_REMOVED lines=13> */
.L_x_2878:
[----:B------:R-:W-:Y:S05]  /*27c0*/  BSYNC B0 ;  /* 0x0000000000007941 */ /* 0x000fea0003800000 */
.L_x_2877:
[C---:B------:R-:W-:Y:S01]  /*27d0*/  IADD3 R33, R37.reuse, 0x60, RZ ;  /* 0x0000006025217810 */ /* 0x040fe20007ffe0ff */
[C-C-:B------:R-:W-:Y:S01]  /*27e0*/  FFMA.FTZ R6, R16.reuse, R5, R18.reuse ;  /* 0x0000000510067223 */ /* 0x140fe20000010012 */
[C---:B------:R-:W-:Y:S01]  /*27f0*/  IADD3 R13, R37.reuse, 0x80, RZ ;  /* 0x00000080250d7810 */ /* 0x040fe20007ffe0ff */
[C-C-:B0-----:R-:W-:Y:S01]  /*2800*/  FFMA.FTZ R10, R16.reuse, R7, R18.reuse ;  /* 0x00000007100a7223 */ /* 0x141fe20000010012 */
[C---:B------:R-:W-:Y:S01]  /*2810*/  IADD3 R21, R37.reuse, 0xa0, RZ ;  /* 0x000000a025157810 */ /* 0x040fe20007ffe0ff */
[C-C-:B-1----:R-:W-:Y:S01]  /*2820*/  FFMA.FTZ R2, R16.reuse, R27, R18.reuse ;  /* 0x0000001b10027223 */ /* 0x142fe20000010012 */
[C---:B------:R-:W-:Y:S01]  /*2830*/  IADD3 R23, R37.reuse, 0xc0, RZ ;  /* 0x000000c025177810 */ /* 0x040fe20007ffe0ff */
[C-C-:B------:R-:W-:Y:S01]  /*2840*/  FFMA.FTZ R4, R16.reuse, R45, R18.reuse ;  /* 0x0000002d10047223 */ /* 0x140fe20000010012 */
[----:B------:R-:W-:Y:S01]  /*2850*/  IADD3 R24, R37, 0xe0, RZ ;  /* 0x000000e025187810 */ /* 0x000fe20007ffe0ff */
[----:B------:R-:W-:Y:S01]  /*2860*/  FFMA.FTZ R14, R16, R9, R18 ;  /* 0x00000009100e7223 */ /* 0x000fe20000010012 */
[----:B------:R-:W-:Y:S01]  /*2870*/  ISETP.GE.U32.AND P5, PT, R33, UR14, PT ;  /* 0x0000000e21007c0c */ /* 0x000fe2000bfa6070 */
[--C-:B------:R-:W-:Y:S01]  /*2880*/  FFMA.FTZ R5, R17, R20, R19.reuse ;  /* 0x0000001411057223 */ /* 0x100fe20000010013 */
[----:B------:R-:W-:Y:S01]  /*2890*/  ISETP.GE.U32.AND P1, PT, R13, UR14, PT ;  /* 0x0000000e0d007c0c */ /* 0x000fe2000bf26070 */
[--C-:B------:R-:W-:Y:S01]  /*28a0*/  FFMA.FTZ R7, R17, R22, R19.reuse ;  /* 0x0000001611077223 */ /* 0x100fe20000010013 */
[----:B------:R-:W-:Y:S01]  /*28b0*/  ISETP.GE.U32.AND P2, PT, R21, UR14, PT ;  /* 0x0000000e15007c0c */ /* 0x000fe2000bf46070 */
[--C-:B------:R-:W-:Y:S01]  /*28c0*/  FFMA.FTZ R11, R17, R12, R19.reuse ;  /* 0x0000000c110b7223 */ /* 0x100fe20000010013 */
[----:B------:R-:W-:Y:S01]  /*28d0*/  ISETP.GE.U32.AND P3, PT, R23, UR14, PT ;  /* 0x0000000e17007c0c */ /* 0x000fe2000bf66070 */
[C-C-:B------:R-:W-:Y:S01]  /*28e0*/  FFMA.FTZ R15, R17.reuse, R0, R19.reuse ;  /* 0x00000000110f7223 */ /* 0x140fe20000010013 */
[----:B------:R-:W-:Y:S01]  /*28f0*/  ISETP.GE.U32.AND P4, PT, R24, UR14, PT ;  /* 0x0000000e18007c0c */ /* 0x000fe2000bf86070 */
[----:B------:R-:W-:Y:S01]  /*2900*/  FFMA.FTZ R3, R17, R8, R19 ;  /* 0x0000000811037223 */ /* 0x000fe20000010013 */
[----:B------:R-:W-:-:S02]  /*2910*/  SHF.R.S32.HI R25, RZ, 0x1f, R33 ;  /* 0x0000001fff197819 */ /* 0x000fc40000011421 */
        /* <DEDUP_REMOVED lines=25> */
.L_x_2879:
[----:B------:R-:W-:Y:S04]  /*2ab0*/  BSSY B0, `(.L_x_2880) ;  /* 0x000000d000007945 */ /* 0x000fe80003800000 */
[----:B------:R-:W-:Y:S05]  /*2ac0*/  @P5 BRA `(.L_x_2881) ;  /* 0x00000000002c5947 */ /* 0x000fea0003800000 */
[----:B------:R-:W-:Y:S01]  /*2ad0*/  ULDC.64 UR12, c[0x0][0x270] ;  /* 0x00009c00000c7ab9 */ /* 0x000fe20000000a00 */
[----:B------:R-:W-:Y:S01]  /*2ae0*/  MOV R8, R40 ;  /* 0x0000002800087202 */ /* 0x000fe20000000f00 */
[----:B------:R-:W-:Y:S01]  /*2af0*/  IMAD R0, R25, UR12, RZ ;  /* 0x0000000c19007c24 */ /* 0x000fe2000f8e02ff */
[----:B------:R-:W-:-:S03]  /*2b00*/  MOV R9, R43 ;  /* 0x0000002b00097202 */ /* 0x000fc60000000f00 */
[----:B------:R-:W-:-:S04]  /*2b10*/  IMAD.WIDE.U32 R8, R33, UR12, R8 ;  /* 0x0000000c21087c25 */ /* 0x000fc8000f8e0008 */
[----:B------:R-:W-:Y:S01]  /*2b20*/  IMAD R33, R33, UR13, R0 ;  /* 0x0000000d21217c24 */ /* 0x000fe2000f8e0200 */
[----:B------:R-:W-:Y:S02]  /*2b30*/  ULDC.64 UR12, c[0x0][0x210] ;  /* 0x00008400000c7ab9 */ /* 0x000fe40000000a00 */
[----:B------:R-:W-:Y:S02]  /*2b40*/  LEA R16, P5, R8, UR12, 0x2 ;  /* 0x0000000c08107c11 */ /* 0x000fe4000f8a10ff */
[----:B------:R-:W-:-:S04]  /*2b50*/  IADD3 R33, R9, R33, RZ ;  /* 0x0000002109217210 */ /* 0x000fc80007ffe0ff */
[----:B------:R-:W-:-:S05]  /*2b60*/  LEA.HI.X R17, R8, UR13, R33, 0x2, P5 ;  /* 0x0000000d08117c11 */ /* 0x000fca000a8f1421 */
[----:B------:R0:W-:Y:S02]  /*2b70*/  STG.E.64 desc[UR8][R16.64], R2 ;  /* 0x0000000210007986 */ /* 0x0001e4000c101b08 */
.L_x_2881:
[----:B------:R-:W-:Y:S05]  /*2b80*/  BSYNC B0 ;  /* 0x0000000000007941 */ /* 0x000fea0003800000 */
.L_x_2880:
        /* <DEDUP_REMOVED lines=11> */
.L_x_2882:
[----:B------:R-:W-:Y:S04]  /*2c40*/  BSSY B0, `(.L_x_2883) ;  /* 0x000000d000007945 */ /* 0x000fe80003800000 */
[----:B------:R-:W-:Y:S05]  /*2c50*/  @P1 BRA `(.L_x_2884) ;  /* 0x00000000002c1947 */ /* 0x000fea0003800000 */
[----:B------:R-:W-:Y:S01]  /*2c60*/  ULDC.64 UR12, c[0x0][0x270] ;  /* 0x00009c00000c7ab9 */ /* 0x000fe20000000a00 */
[----:B0-----:R-:W-:Y:S01]  /*2c70*/  MOV R2, R40 ;  /* 0x0000002800027202 */ /* 0x001fe20000000f00 */
        /* <DEDUP_REMOVED lines=9> */
.L_x_2884:
[----:B------:R-:W-:Y:S05]  /*2d10*/  BSYNC B0 ;  /* 0x0000000000007941 */ /* 0x000fea0003800000 */
.L_x_2883:
[----:B------:R-:W-:Y:S05]  /*2d20*/  @!P6 BRA `(.L_x_2885) ;  /* 0x000000000028e947 */ /* 0x000fea0003800000 */
        /* <DEDUP_REMOVED lines=10> */
.L_x_2885:
        /* <DEDUP_REMOVED lines=9> */
[----:B-1----:R-:W-:Y:S02]  /*2e60*/  LEA R4, P1, R2, UR12, 0x2 ;  /* 0x0000000c02047c11 */ /* 0x002fe4000f8210ff */
[----:B------:R-:W-:-:S04]  /*2e70*/  IADD3 R21, R3, R21, RZ ;  /* 0x0000001503157210 */ /* 0x000fc80007ffe0ff */
[----:B------:R-:W-:-:S05]  /*2e80*/  LEA.HI.X R5, R2, UR13, R21, 0x2, P1 ;  /* 0x0000000d02057c11 */ /* 0x000fca00088f1415 */
[----:B------:R2:W-:Y:S02]  /*2e90*/  STG.E.64 desc[UR8][R4.64], R6 ;  /* 0x0000000604007986 */ /* 0x0005e4000c101b08 */
.L_x_2887:
[----:B------:R-:W-:Y:S05]  /*2ea0*/  BSYNC B0 ;  /* 0x0000000000007941 */ /* 0x000fea0003800000 */
.L_x_2886:
[----:B------:R-:W-:Y:S05]  /*2eb0*/  @!P6 BRA `(.L_x_2888) ;  /* 0x000000000028e947 */ /* 0x000fea0003800000 */
[----:B------:R-:W-:Y:S01]  /*2ec0*/  FMUL.FTZ R0, R10, -1.4426950216293334961 ;  /* 0xbfb8aa3b0a007820 */ /* 0x000fe20000410000 */
[----:B-12---:R-:W-:-:S05]  /*2ed0*/  FMUL.FTZ R4, R11, -1.4426950216293334961 ;  /* 0xbfb8aa3b0b047820 */ /* 0x006fca0000410000 */
        /* <DEDUP_REMOVED lines=8> */
.L_x_2888:
[----:B------:R-:W-:Y:S04]  /*2f60*/  BSSY B0, `(.L_x_2889) ;  /* 0x000000d000007945 */ /* 0x000fe80003800000 */
[----:B------:R-:W-:Y:S05]  /*2f70*/  @P3 BRA `(.L_x_2890) ;  /* 0x00000000002c3947 */ /* 0x000fea0003800000 */
[----:B------:R-:W-:Y:S01]  /*2f80*/  ULDC.64 UR12, c[0x0][0x270] ;  /* 0x00009c00000c7ab9 */ /* 0x000fe20000000a00 */
[----:B0-----:R-:W-:Y:S01]  /*2f90*/  MOV R2, R40 ;  /* 0x0000002800027202 */ /* 0x001fe20000000f00 */
[----:B------:R-:W-:Y:S01]  /*2fa0*/  IMAD R0, R29, UR12, RZ ;  /* 0x0000000c1d007c24 */ /* 0x000fe2000f8e02ff */
[----:B------:R-:W-:-:S03]  /*2fb0*/  MOV R3, R43 ;  /* 0x0000002b00037202 */ /* 0x000fc60000000f00 */
[----:B-12---:R-:W-:-:S04]  /*2fc0*/  IMAD.WIDE.U32 R4, R23, UR12, R2 ;  /* 0x0000000c17047c25 */ /* 0x006fc8000f8e0002 */
[----:B------:R-:W-:Y:S01]  /*2fd0*/  IMAD R23, R23, UR13, R0 ;  /* 0x0000000d17177c24 */ /* 0x000fe2000f8e0200 */
[----:B------:R-:W-:Y:S02]  /*2fe0*/  ULDC.64 UR12, c[0x0][0x210] ;  /* 0x00008400000c7ab9 */ /* 0x000fe40000000a00 */
[----:B------:R-:W-:Y:S02]  /*2ff0*/  LEA R2, P1, R4, UR12, 0x2 ;  /* 0x0000000c04027c11 */ /* 0x000fe4000f8210ff */
[----:B------:R-:W-:-:S04]  /*3000*/  IADD3 R23, R5, R23, RZ ;  /* 0x0000001705177210 */ /* 0x000fc80007ffe0ff */
[----:B------:R-:W-:-:S05]  /*3010*/  LEA.HI.X R3, R4, UR13, R23, 0x2, P1 ;  /* 0x0000000d04037c11 */ /* 0x000fca00088f1417 */
[----:B------:R3:W-:Y:S02]  /*3020*/  STG.E.64 desc[UR8][R2.64], R10 ;  /* 0x0000000a02007986 */ /* 0x0007e4000c101b08 */
.L_x_2890:
[----:B------:R-:W-:Y:S05]  /*3030*/  BSYNC B0 ;  /* 0x0000000000007941 */ /* 0x000fea0003800000 */
.L_x_2889:
[----:B------:R-:W-:Y:S05]  /*3040*/  @!P6 BRA `(.L_x_2891) ;  /* 0x000000000028e947 */ /* 0x000fea0003800000 */
[----:B------:R-:W-:Y:S01]  /*3050*/  FMUL.FTZ R0, R14, -1.4426950216293334961 ;  /* 0xbfb8aa3b0e007820 */ /* 0x000fe20000410000 */
[----:B-12---:R-:W-:-:S05]  /*3060*/  FMUL.FTZ R4, R15, -1.4426950216293334961 ;  /* 0xbfb8aa3b0f047820 */ /* 0x006fca0000410000 */
[----:B------:R-:W0:Y:S08]  /*3070*/  MUFU.EX2 R0, R0 ;  /* 0x0000000000007308 */ /* 0x000e300000000800 */
[----:B------:R-:W1:Y:S01]  /*3080*/  MUFU.EX2 R4, R4 ;  /* 0x0000000400047308 */ /* 0x000e620000000800 */
[----:B0--3--:R-:W-:-:S07]  /*3090*/  FADD.FTZ R2, R0, 1 ;  /* 0x3f80000000027421 */ /* 0x009fce0000010000 */
[----:B------:R-:W0:Y:S01]  /*30a0*/  MUFU.RCP R3, R2 ;  /* 0x0000000200037308 */ /* 0x000e220000001000 */
[----:B-1----:R-:W-:-:S07]  /*30b0*/  FADD.FTZ R5, R4, 1 ;  /* 0x3f80000004057421 */ /* 0x002fce0000010000 */
[----:B------:R-:W1:Y:S01]  /*30c0*/  MUFU.RCP R6, R5 ;  /* 0x0000000500067308 */ /* 0x000e620000001000 */
[----:B0-----:R-:W-:Y:S01]  /*30d0*/  FMUL.FTZ R14, R14, R3 ;  /* 0x000000030e0e7220 */ /* 0x001fe20000410000 */
[----:B-1----:R-:W-:-:S07]  /*30e0*/  FMUL.FTZ R15, R15, R6 ;  /* 0x000000060f0f7220 */ /* 0x002fce0000410000 */
.L_x_2891:
        /* <DEDUP_REMOVED lines=8> */
[----:B0--3--:R-:W-:Y:S02]  /*3170*/  LEA R2, P1, R40, UR12, 0x2 ;  /* 0x0000000c28027c11 */ /* 0x009fe4000f8210ff */
[----:B------:R-:W-:-:S04]  /*3180*/  IADD3 R31, R41, R31, RZ ;  /* 0x0000001f291f7210 */ /* 0x000fc80007ffe0ff */
[----:B------:R-:W-:-:S05]  /*3190*/  LEA.HI.X R3, R40, UR13, R31, 0x2, P1 ;  /* 0x0000000d28037c11 */ /* 0x000fca00088f141f */
[----:B------:R4:W-:Y:S02]  /*31a0*/  STG.E.64 desc[UR8][R2.64], R14 ;  /* 0x0000000e02007986 */ /* 0x0009e4000c101b08 */
.L_x_2893:
[----:B------:R-:W-:Y:S05]  /*31b0*/  BSYNC B0 ;  /* 0x0000000000007941 */ /* 0x000fea0003800000 */
.L_x_2892:
[----:B0--34-:R-:W0:Y:S01]  /*31c0*/  LDC R3, c[0x0][0x10] ;  /* 0x00000400ff037b82 */ /* 0x019e220000000800 */
[----:B------:R-:W-:Y:S02]  /*31d0*/  IADD3 R32, R32, 0x1, RZ ;  /* 0x0000000120207810 */ /* 0x000fe40007ffe0ff */
[----:B0-----:R-:W-:-:S04]  /*31e0*/  IADD3 R38, R3, R38, RZ ;  /* 0x0000002603267210 */ /* 0x001fc80007ffe0ff */
[----:B------:R-:W-:-:S13]  /*31f0*/  ISETP.GE.AND P1, PT, R38, UR4, PT ;  /* 0x0000000426007c0c */ /* 0x000fda000bf26270 */
[----:B------:R-:W-:Y:S05]  /*3200*/  @!P1 BRA `(.L_x_2894) ;  /* 0xffffffcc00e09947 */ /* 0x000fea000383ffff */
[----:B------:R-:W-:Y:S05]  /*3210*/  EXIT ;  /* 0x000000000000794d */ /* 0x000fea0003800000 */
.L_x_2895:
        /* <DEDUP_REMOVED lines=14> */
.L_x_3286:


//--------------------- .text._Z35group_norm_nhwc_fwd_one_pass_kernelI11Fp32IOFp32WLi512ELi40ELi640EEv26Group_norm_nhwc_fwd_params --------------------------
	.section	.text._Z35group_norm_nhwc_fwd_one_pass_kernelI11Fp32IOFp32WLi512ELi40ELi640EEv26Group_norm_nhwc_fwd_params,"ax",@progbits
	.align	128
        .global         _Z35group_norm_nhwc_fwd_one_pass_kernelI11Fp32IOFp32WLi512ELi40ELi640EEv26Group_norm_nhwc_fwd_params
        .type           _Z35group_norm_nhwc_fwd_one_pass_kernelI11Fp32IOFp32WLi512ELi40ELi640EEv26Group_norm_nhwc_fwd_params,@function
        .size           _Z35group_norm_nhwc_fwd_one_pass_kernelI11Fp32IOFp32WLi512ELi40ELi640EEv26Group_norm_nhwc_fwd_params,(.L_x_3287 - _Z35group_norm_nhwc_fwd_one_pass_kernelI11Fp32IOFp32WLi512ELi40ELi640EEv26Group_norm_nhwc_fwd_params)
        .other          _Z35group_norm_nhwc_fwd_one_pass_kernelI11Fp32IOFp32WLi512ELi40ELi640EEv26Group_norm_nhwc_fwd_params,@"STO_CUDA_ENTRY STV_DEFAULT"
_Z35group_norm_nhwc_fwd_one_pass_kernelI11Fp32IOFp32WLi512ELi40ELi640EEv26Group_norm_nhwc_fwd_params:
.text._Z35group_norm_nhwc_fwd_one_pass_kernelI11Fp32IOFp32WLi512ELi40ELi640EEv26Group_norm_nhwc_fwd_params:
        /* <DEDUP_REMOVED lines=39> */
[----:B------:R-:W-:Y:S02]  /*0270*/  ISETP.LT.U32.AND P0, PT, R0, 0x280, !P0 ;  /* 0x000002800000780c */ /* 0x000fe40004701070 */
[C---:B------:R-:W-:Y:S02]  /*0280*/  IADD3 R73, R83.reuse, 0x140, RZ ;  /* 0x0000014053497810 */ /* 0x040fe40007ffe0ff */
[C---:B------:R-:W-:Y:S02]  /*0290*/  IADD3 R72, R83.reuse, 0x160, RZ ;  /* 0x0000016053487810 */ /* 0x040fe40007ffe0ff */
[C---:B------:R-:W-:Y:S02]  /*02a0*/  IADD3 R6, R83.reuse, 0x180, RZ ;  /* 0x0000018053067810 */ /* 0x040fe40007ffe0ff */
[----:B------:R-:W-:-:S02]  /*02b0*/  IADD3 R7, R83, 0x1a0, RZ ;  /* 0x000001a053077810 */ /* 0x000fc40007ffe0ff */
[C---:B------:R-:W-:Y:S02]  /*02c0*/  IADD3 R8, R83.reuse, 0x1c0, RZ ;  /* 0x000001c053087810 */ /* 0x040fe40007ffe0ff */
[----:B0-----:R-:W-:-:S07]  /*02d0*/  IADD3 R9, R83, 0x1e0, RZ ;  /* 0x000001e053097810 */ /* 0x001fce0007ffe0ff */
.L_x_2953:
[----:B0-----:R-:W0:Y:S01]  /*02e0*/  LDC R17, c[0x0][0x288] ;  /* 0x0000a200ff117b82 */ /* 0x001e220000000800 */
[----:B------:R-:W-:Y:S01]  /*02f0*/  ULDC.64 UR14, c[0x0][0x278] ;  /* 0x00009e00000e7ab9 */ /* 0x000fe20000000a00 */
[----:B------:R-:W-:Y:S01]  /*0300*/  SHF.R.S32.HI R16, RZ, 0x1f, R85 ;  /* 0x0000001fff107819 */ /* 0x000fe20000011455 */
[----:B------:R-:W-:Y:S01]  /*0310*/  ULDC.64 UR12, c[0x0][0x280] ;  /* 0x0000a000000c7ab9 */ /* 0x000fe20000000a00 */
[----:B------:R-:W-:Y:S02]  /*0320*/  ISETP.GE.U32.AND P4, PT, R81, UR14, PT ;  /* 0x0000000e51007c0c */ /* 0x000fe4000bf86070 */
[----:B------:R-:W-:Y:S02]  /*0330*/  ISETP.GE.U32.AND P5, PT, R80, UR14, PT ;  /* 0x0000000e50007c0c */ /* 0x000fe4000bfa6070 */
[----:B------:R-:W1:Y:S01]  /*0340*/  @P0 LDC.64 R26, c[0x0][0x270] ;  /* 0x00009c00ff1a0b82 */ /* 0x000e620000000a00 */
[----:B------:R-:W-:-:S07]  /*0350*/  SHF.R.S32.HI R62, RZ, 0x1f, R78 ;  /* 0x0000001fff3e7819 */ /* 0x000fce000001144e */
        /* <DEDUP_REMOVED lines=11> */
[----:B------:R-:W-:-:S04]  /*0410*/  LOP3.LUT R10, R84, R17, RZ, 0x3c, !PT ;  /* 0x00000011540a7212 */ /* 0x000fc800078e3cff */
[----:B------:R-:W-:Y:S01]  /*0420*/  ISETP.GE.AND P3, PT, R10, RZ, PT ;  /* 0x000000ff0a00720c */ /* 0x000fe20003f66270 */
[----:B------:R-:W-:Y:S01]  /*0430*/  IMAD.HI.U32 R11, R11, R14, RZ ;  /* 0x0000000e0b0b7227 */ /* 0x000fe200078e00ff */
[----:B------:R-:W-:-:S04]  /*0440*/  SHF.R.S32.HI R10, RZ, 0x1f, R82 ;  /* 0x0000001fff0a7819 */ /* 0x000fc80000011452 */
        /* <DEDUP_REMOVED lines=11> */
[----:B------:R-:W-:Y:S02]  /*0500*/  MOV R13, R11 ;  /* 0x0000000b000d7202 */ /* 0x000fe40000000f00 */
[----:B------:R-:W-:Y:S02]  /*0510*/  SHF.R.S32.HI R11, RZ, 0x1f, R81 ;  /* 0x0000001fff0b7819 */ /* 0x000fe40000011451 */
[----:B------:R-:W-:Y:S02]  /*0520*/  @!P3 IADD3 R13, -R13, RZ, RZ ;  /* 0x000000ff0d0db210 */ /* 0x000fe40007ffe1ff */
[----:B------:R-:W-:Y:S01]  /*0530*/  @!P2 LOP3.LUT R13, RZ, R17, RZ, 0x33, !PT ;  /* 0x00000011ff0da212 */ /* 0x000fe200078e33ff */
[----:B------:R-:W0:Y:S01]  /*0540*/  @!P5 LDC.64 R18, c[0x0][0x270] ;  /* 0x00009c00ff12db82 */ /* 0x000e220000000a00 */
[----:B------:R-:W-:Y:S02]  /*0550*/  ISETP.GE.U32.AND P2, PT, R82, UR14, PT ;  /* 0x0000000e52007c0c */ /* 0x000fe4000bf46070 */
[----:B------:R-:W-:-:S02]  /*0560*/  IADD3 R87, -R13, RZ, RZ ;  /* 0x000000ff0d577210 */ /* 0x000fc40007ffe1ff */
[----:B------:R-:W-:Y:S02]  /*0570*/  ISETP.GE.AND.EX P2, PT, R10, UR15, PT, P2 ;  /* 0x0000000f0a007c0c */ /* 0x000fe4000bf46320 */
[----:B------:R-:W-:Y:S01]  /*0580*/  ISETP.GE.AND.EX P4, PT, R11, UR15, PT, P4 ;  /* 0x0000000f0b007c0c */ /* 0x000fe2000bf86340 */
[----:B------:R-:W-:Y:S01]  /*0590*/  IMAD R87, R17, R87, R84 ;  /* 0x0000005711577224 */ /* 0x000fe200078e0254 */
[C---:B------:R-:W-:Y:S02]  /*05a0*/  ISETP.GT.U32.OR P2, PT, R0.reuse, 0x27f, P2 ;  /* 0x0000027f0000780c */ /* 0x040fe40001744470 */
[----:B------:R-:W-:Y:S01]  /*05b0*/  SHF.R.S32.HI R14, RZ, 0x1f, R13 ;  /* 0x0000001fff0e7819 */ /* 0x000fe2000001140d */
[----:B------:R-:W-:Y:S01]  /*05c0*/  IMAD R87, R87, 0x28, RZ ;  /* 0x0000002857577824 */ /* 0x000fe200078e02ff */
[----:B------:R-:W-:Y:S02]  /*05d0*/  ISETP.GT.U32.OR P4, PT, R0, 0x27f, P4 ;  /* 0x0000027f0000780c */ /* 0x000fe40002784470 */
[----:B------:R-:W-:Y:S01]  /*05e0*/  ISETP.GE.U32.AND P3, PT, R79, UR14, PT ;  /* 0x0000000e4f007c0c */ /* 0x000fe2000bf66070 */
[----:B------:R-:W-:Y:S01]  /*05f0*/  IMAD R14, R14, UR12, RZ ;  /* 0x0000000c0e0e7c24 */ /* 0x000fe2000f8e02ff */
[----:B------:R-:W-:-:S03]  /*0600*/  IADD3 R88, P1, R85, R87, RZ ;  /* 0x0000005755587210 */ /* 0x000fc60007f3e0ff */
[----:B------:R-:W-:Y:S01]  /*0610*/  IMAD R91, R13, UR13, R14 ;  /* 0x0000000d0d5b7c24 */ /* 0x000fe2000f8e020e */
[----:B------:R-:W-:Y:S01]  /*0620*/  LEA.HI.X.SX32 R89, R87, R16, 0x1, P1 ;  /* 0x0000001057597211 */ /* 0x000fe200008f0eff */
[----:B------:R-:W3:Y:S01]  /*0630*/  @!P2 LDC.64 R22, c[0x0][0x270] ;  /* 0x00009c00ff16ab82 */ /* 0x000ee20000000a00 */
[----:B-1----:R-:W-:Y:S02]  /*0640*/  @P0 IMAD R14, R3, R26, RZ ;  /* 0x0000001a030e0224 */ /* 0x002fe400078e02ff */
[----:B------:R-:W-:Y:S01]  /*0650*/  IMAD.WIDE.U32 R88, R13, UR12, R88 ;  /* 0x0000000c0d587c25 */ /* 0x000fe2000f8e0058 */
[----:B------:R-:W-:-:S04]  /*0660*/  SHF.R.S32.HI R13, RZ, 0x1f, R79 ;  /* 0x0000001fff0d7819 */ /* 0x000fc8000001144f */
[----:B------:R-:W1:Y:S01]  /*0670*/  @!P4 LDC.64 R24, c[0x0][0x270] ;  /* 0x00009c00ff18cb82 */ /* 0x000e620000000a00 */
[----:B------:R-:W-:Y:S01]  /*0680*/  ISETP.GE.AND.EX P3, PT, R13, UR15, PT, P3 ;  /* 0x0000000f0d007c0c */ /* 0x000fe2000bf66330 */
[----:B------:R-:W-:Y:S01]  /*0690*/  @P0 IMAD R15, R83, R27, R14 ;  /* 0x0000001b530f0224 */ /* 0x000fe200078e020e */
[----:B------:R-:W-:Y:S02]  /*06a0*/  IADD3 R91, R89, R91, RZ ;  /* 0x0000005b595b7210 */ /* 0x000fe40007ffe0ff */
[----:B------:R-:W-:Y:S02]  /*06b0*/  ISETP.GT.U32.OR P3, PT, R0, 0x27f, P3 ;  /* 0x0000027f0000780c */ /* 0x000fe40001f64470 */
[----:B------:R-:W-:Y:S01]  /*06c0*/  @P0 MOV R90, R88 ;  /* 0x00000058005a0202 */ /* 0x000fe20000000f00 */
[----:B------:R-:W4:Y:S01]  /*06d0*/  @!P2 LDC.64 R20, c[0x0][0x220] ;  /* 0x00008800ff14ab82 */ /* 0x000f220000000a00 */
[----:B------:R-:W-:-:S03]  /*06e0*/  @!P2 MOV R29, R91 ;  /* 0x0000005b001da202 */ /* 0x000fc60000000f00 */
[----:B------:R-:W-:-:S04]  /*06f0*/  @P0 IMAD.WIDE.U32 R26, R83, R26, R90 ;  /* 0x0000001a531a0225 */ /* 0x000fc800078e005a */
[----:B------:R-:W5:Y:S01]  /*0700*/  @!P4 LDC.64 R16, c[0x0][0x220] ;  /* 0x00008800ff10cb82 */ /* 0x000f620000000a00 */
[----:B------:R-:W-:Y:S01]  /*0710*/  @P0 IADD3 R27, R27, R15, RZ ;  /* 0x0000000f1b1b0210 */ /* 0x000fe20007ffe0ff */
[----:B---3--:R-:W-:Y:S01]  /*0720*/  @!P2 IMAD R28, R10, R22, RZ ;  /* 0x000000160a1ca224 */ /* 0x008fe200078e02ff */
[----:B--2---:R-:W-:-:S03]  /*0730*/  @P0 LEA R38, P1, R26, R38, 0x2 ;  /* 0x000000261a260211 */ /* 0x004fc600078210ff */
[----:B------:R-:W-:Y:S01]  /*0740*/  @!P2 IMAD R31, R82, R23, R28 ;  /* 0x00000017521fa224 */ /* 0x000fe200078e021c */
[----:B------:R-:W-:Y:S01]  /*0750*/  @P0 LEA.HI.X R39, R26, R39, R27, 0x2, P1 ;  /* 0x000000271a270211 */ /* 0x000fe200008f141b */
[----:B------:R-:W2:Y:S01]  /*0760*/  @!P3 LDC.64 R14, c[0x0][0x270] ;  /* 0x00009c00ff0ebb82 */ /* 0x000ea20000000a00 */
[----:B------:R-:W-:Y:S01]  /*0770*/  @!P2 MOV R28, R88 ;  /* 0x00000058001ca202 */ /* 0x000fe20000000f00 */
[----:B-1----:R-:W-:Y:S01]  /*0780*/  @!P4 IMAD R30, R11, R24, RZ ;  /* 0x000000180b1ec224 */ /* 0x002fe200078e02ff */
[----:B------:R-:W-:Y:S02]  /*0790*/  ISETP.GE.U32.AND P1, PT, R78, UR14, PT ;  /* 0x0000000e4e007c0c */ /* 0x000fe4000bf26070 */
[----:B------:R-:W-:Y:S01]  /*07a0*/  @!P4 MOV R23, R91 ;  /* 0x0000005b0017c202 */ /* 0x000fe20000000f00 */
[----:B------:R-:W-:Y:S01]  /*07b0*/  @!P2 IMAD.WIDE.U32 R28, R82, R22, R28 ;  /* 0x00000016521ca225 */ /* 0x000fe200078e001c */
[----:B------:R-:W-:Y:S01]  /*07c0*/  @!P4 MOV R22, R88 ;  /* 0x000000580016c202 */ /* 0x000fe20000000f00 */
[----:B------:R-:W1:Y:S01]  /*07d0*/  @!P5 LDC.64 R26, c[0x0][0x220] ;  /* 0x00008800ff1adb82 */ /* 0x000e620000000a00 */
[----:B------:R-:W-:Y:S01]  /*07e0*/  ISETP.GE.AND.EX P1, PT, R62, UR15, PT, P1 ;  /* 0x0000000f3e007c0c */ /* 0x000fe2000bf26310 */
[----:B------:R-:W-:Y:S01]  /*07f0*/  @!P4 IMAD R33, R81, R25, R30 ;  /* 0x000000195121c224 */ /* 0x000fe200078e021e */
[----:B------:R-:W-:Y:S01]  /*0800*/  @!P2 IADD3 R29, R29, R31, RZ ;  /* 0x0000001f1d1da210 */ /* 0x000fe20007ffe0ff */
[----:B0-----:R-:W-:Y:S01]  /*0810*/  @!P5 IMAD R30, R12, R18, RZ ;  /* 0x000000120c1ed224 */ /* 0x001fe200078e02ff */
[----:B----4-:R-:W-:Y:S01]  /*0820*/  @!P2 LEA R20, P6, R28, R20, 0x2 ;  /* 0x000000141c14a211 */ /* 0x010fe200078c10ff */
[----:B------:R-:W-:Y:S01]  /*0830*/  @!P4 IMAD.WIDE.U32 R22, R81, R24, R22 ;  /* 0x000000185116c225 */ /* 0x000fe200078e0016 */
[----:B------:R-:W-:Y:S01]  /*0840*/  @!P5 MOV R31, R91 ;  /* 0x0000005b001fd202 */ /* 0x000fe20000000f00 */
[----:B------:R-:W0:Y:S01]  /*0850*/  @!P3 LDC.64 R24, c[0x0][0x220] ;  /* 0x00008800ff18bb82 */ /* 0x000e220000000a00 */
[----:B------:R-:W-:Y:S01]  /*0860*/  ISETP.GT.U32.OR P1, PT, R0, 0x27f, P1 ;  /* 0x0000027f0000780c */ /* 0x000fe20000f24470 */
[----:B------:R-:W-:Y:S01]  /*0870*/  @!P5 IMAD R35, R80, R19, R30 ;  /* 0x000000135023d224 */ /* 0x000fe200078e021e */
[----:B------:R-:W-:-:S02]  /*0880*/  @!P5 MOV R30, R88 ;  /* 0x00000058001ed202 */ /* 0x000fc40000000f00 */
[----:B------:R-:W-:Y:S02]  /*0890*/  @!P2 LEA.HI.X R21, R28, R21, R29, 0x2, P6 ;  /* 0x000000151c15a211 */ /* 0x000fe400030f141d */
[----:B------:R-:W-:Y:S01]  /*08a0*/  @!P4 IADD3 R23, R23, R33, RZ ;  /* 0x000000211717c210 */ /* 0x000fe20007ffe0ff */
[----:B------:R-:W-:Y:S01]  /*08b0*/  @!P5 IMAD.WIDE.U32 R18, R80, R18, R30 ;  /* 0x000000125012d225 */ /* 0x000fe200078e001e */
[C---:B-----5:R-:W-:Y:S02]  /*08c0*/  @!P4 LEA R28, P6, R22.reuse, R16, 0x2 ;  /* 0x00000010161cc211 */ /* 0x060fe400078c10ff */
[----:B------:R-:W-:Y:S01]  /*08d0*/  @!P3 MOV R30, R88 ;  /* 0x00000058001eb202 */ /* 0x000fe20000000f00 */
[-C--:B--2---:R-:W-:Y:S01]  /*08e0*/  @!P3 IMAD R16, R13, R14.reuse, RZ ;  /* 0x0000000e0d10b224 */ /* 0x084fe200078e02ff */
[----:B------:R-:W-:Y:S01]  /*08f0*/  @!P3 MOV R31, R91 ;  /* 0x0000005b001fb202 */ /* 0x000fe20000000f00 */
[----:B------:R-:W2:Y:S01]  /*0900*/  @!P1 LDC.64 R36, c[0x0][0x220] ;  /* 0x00008800ff249b82 */ /* 0x000ea20000000a00 */
[----:B------:R-:W-:Y:S01]  /*0910*/  @!P4 LEA.HI.X R29, R22, R17, R23, 0x2, P6 ;  /* 0x00000011161dc211 */ /* 0x000fe200030f1417 */
[----:B------:R-:W-:Y:S01]  /*0920*/  @!P3 IMAD R17, R79, R15, R16 ;  /* 0x0000000f4f11b224 */ /* 0x000fe200078e0210 */
[----:B------:R-:W-:Y:S01]  /*0930*/  @!P5 IADD3 R15, R19, R35, RZ ;  /* 0x00000023130fd210 */ /* 0x000fe20007ffe0ff */
[----:B------:R-:W-:Y:S01]  /*0940*/  @!P3 IMAD.WIDE.U32 R30, R79, R14, R30 ;  /* 0x0000000e4f1eb225 */ /* 0x000fe200078e001e */
[----:B-1----:R-:W-:-:S03]  /*0950*/  @!P5 LEA R26, P6, R18, R26, 0x2 ;  /* 0x0000001a121ad211 */ /* 0x002fc600078c10ff */
[----:B------:R-:W1:Y:S01]  /*0960*/  @!P1 LDC.64 R22, c[0x0][0x270] ;  /* 0x00009c00ff169b82 */ /* 0x000e620000000a00 */
[----:B------:R-:W-:Y:S02]  /*0970*/  @!P5 LEA.HI.X R27, R18, R27, R15, 0x2, P6 ;  /* 0x0000001b121bd211 */ /* 0x000fe400030f140f */
[----:B------:R-:W-:Y:S02]  /*0980*/  CS2R R14, SRZ ;  /* 0x00000000000e7805 */ /* 0x000fe4000001ff00 */
[----:B------:R-:W-:Y:S02]  /*0990*/  @!P3 IADD3 R18, R31, R17, RZ ;  /* 0x000000111f12b210 */ /* 0x000fe40007ffe0ff */
[----:B------:R-:W-:Y:S02]  /*09a0*/  CS2R R16, SRZ ;  /* 0x0000000000107805 */ /* 0x000fe4000001ff00 */
[----:B------:R-:W-:Y:S02]  /*09b0*/  SHF.R.S32.HI R63, RZ, 0x1f, R77 ;  /* 0x0000001fff3f7819 */ /* 0x000fe4000001144d */
[----:B------:R-:W-:Y:S01]  /*09c0*/  SHF.R.S32.HI R64, RZ, 0x1f, R76 ;  /* 0x0000001fff407819 */ /* 0x000fe2000001144c */
[----:B------:R3:W4:Y:S01]  /*09d0*/  @!P2 LDG.E.64 R14, desc[UR8][R20.64] ;  /* 0x00000008140ea981 */ /* 0x000722000c1e1b00 */
[----:B------:R-:W-:-:S02]  /*09e0*/  ISETP.GE.U32.AND P2, PT, R76, UR14, PT ;  /* 0x0000000e4c007c0c */ /* 0x000fc4000bf46070 */
[----:B0-----:R-:W-:Y:S01]  /*09f0*/  @!P3 LEA R24, P6, R30, R24, 0x2 ;  /* 0x000000181e18b211 */ /* 0x001fe200078c10ff */
[----:B------:R0:W5:Y:S01]  /*0a00*/  @!P4 LDG.E.64 R16, desc[UR8][R28.64] ;  /* 0x000000081c10c981 */ /* 0x000162000c1e1b00 */
[----:B------:R-:W-:Y:S02]  /*0a10*/  ISETP.GE.U32.AND P4, PT, R77, UR14, PT ;  /* 0x0000000e4d007c0c */ /* 0x000fe4000bf86070 */
[----:B------:R-:W-:Y:S02]  /*0a20*/  ISETP.GE.AND.EX P2, PT, R64, UR15, PT, P2 ;  /* 0x0000000f40007c0c */ /* 0x000fe4000bf46320 */
[----:B------:R-:W-:Y:S02]  /*0a30*/  ISETP.GE.AND.EX P4, PT, R63, UR15, PT, P4 ;  /* 0x0000000f3f007c0c */ /* 0x000fe4000bf86340 */
[----:B------:R-:W-:Y:S02]  /*0a40*/  @!P3 LEA.HI.X R25, R30, R25, R18, 0x2, P6 ;  /* 0x000000191e19b211 */ /* 0x000fe400030f1412 */
[----:B------:R-:W-:-:S02]  /*0a50*/  CS2R R18, SRZ ;  /* 0x0000000000127805 */ /* 0x000fc4000001ff00 */
[C---:B------:R-:W-:Y:S02]  /*0a60*/  ISETP.GT.U32.OR P4, PT, R0.reuse, 0x27f, P4 ;  /* 0x0000027f0000780c */ /* 0x040fe40002784470 */
[----:B------:R-:W-:Y:S02]  /*0a70*/  ISETP.GT.U32.OR P2, PT, R0, 0x27f, P2 ;  /* 0x0000027f0000780c */ /* 0x000fe40001744470 */
[----:B---3--:R-:W-:Y:S02]  /*0a80*/  CS2R R20, SRZ ;  /* 0x0000000000147805 */ /* 0x008fe4000001ff00 */
[----:B------:R-:W-:Y:S01]  /*0a90*/  SHF.R.S32.HI R65, RZ, 0x1f, R75 ;  /* 0x0000001fff417819 */ /* 0x000fe2000001144b */
[----:B------:R3:W5:Y:S01]  /*0aa0*/  @!P5 LDG.E.64 R18, desc[UR8][R26.64] ;  /* 0x000000081a12d981 */ /* 0x000762000c1e1b00 */
[----:B------:R-:W-:Y:S01]  /*0ab0*/  ISETP.GE.U32.AND P5, PT, R75, UR14, PT ;  /* 0x0000000e4b007c0c */ /* 0x000fe2000bfa6070 */
[----:B-1----:R-:W-:Y:S01]  /*0ac0*/  @!P1 IMAD R30, R62, R22, RZ ;  /* 0x000000163e1e9224 */ /* 0x002fe200078e02ff */
[----:B0-----:R-:W-:Y:S01]  /*0ad0*/  @!P1 MOV R28, R88 ;  /* 0x00000058001c9202 */ /* 0x001fe20000000f00 */
[----:B------:R0:W5:Y:S01]  /*0ae0*/  @!P3 LDG.E.64 R20, desc[UR8][R24.64] ;  /* 0x000000081814b981 */ /* 0x000162000c1e1b00 */
[----:B------:R-:W-:-:S02]  /*0af0*/  @!P1 MOV R29, R91 ;  /* 0x0000005b001d9202 */ /* 0x000fc40000000f00 */
[----:B------:R-:W-:Y:S01]  /*0b00*/  ISETP.GE.AND.EX P3, PT, R65, UR15, PT, P5 ;  /* 0x0000000f41007c0c */ /* 0x000fe2000bf66350 */
[C---:B------:R-:W-:Y:S02]  /*0b10*/  @!P1 IMAD R33, R78.reuse, R23, R30 ;  /* 0x000000174e219224 */ /* 0x040fe400078e021e */
[----:B------:R-:W-:Y:S01]  /*0b20*/  @!P1 IMAD.WIDE.U32 R28, R78, R22, R28 ;  /* 0x000000164e1c9225 */ /* 0x000fe200078e001c */
[----:B------:R-:W1:Y:S01]  /*0b30*/  @!P2 LDC.64 R30, c[0x0][0x270] ;  /* 0x00009c00ff1eab82 */ /* 0x000e620000000a00 */
[----:B------:R-:W-:-:S07]  /*0b40*/  ISETP.GT.U32.OR P3, PT, R0, 0x27f, P3 ;  /* 0x0000027f0000780c */ /* 0x000fce0001f64470 */
[----:B------:R-:W1:Y:S01]  /*0b50*/  @!P4 LDC.64 R22, c[0x0][0x270] ;  /* 0x00009c00ff16cb82 */ /* 0x000e620000000a00 */
[----:B------:R-:W-:Y:S02]  /*0b60*/  SHF.R.S32.HI R66, RZ, 0x1f, R74 ;  /* 0x0000001fff427819 */ /* 0x000fe4000001144a */
[----:B------:R-:W-:Y:S02]  /*0b70*/  ISETP.GE.U32.AND P5, PT, R74, UR14, PT ;  /* 0x0000000e4a007c0c */ /* 0x000fe4000bfa6070 */
[----:B---3--:R-:W-:Y:S02]  /*0b80*/  @!P1 IADD3 R26, R29, R33, RZ ;  /* 0x000000211d1a9210 */ /* 0x008fe40007ffe0ff */
[----:B--2---:R-:W-:Y:S01]  /*0b90*/  @!P1 LEA R36, P6, R28, R36, 0x2 ;  /* 0x000000241c249211 */ /* 0x004fe200078c10ff */
[----:B0-----:R-:W0:Y:S01]  /*0ba0*/  @!P4 LDC.64 R24, c[0x0][0x220] ;  /* 0x00008800ff18cb82 */ /* 0x001e220000000a00 */
[----:B------:R-:W-:Y:S02]  /*0bb0*/  ISETP.GE.AND.EX P5, PT, R66, UR15, PT, P5 ;  /* 0x0000000f42007c0c */ /* 0x000fe4000bfa6350 */
[----:B------:R-:W-:-:S02]  /*0bc0*/  @!P1 LEA.HI.X R37, R28, R37, R26, 0x2, P6 ;  /* 0x000000251c259211 */ /* 0x000fc400030f141a */
[----:B------:R-:W-:-:S03]  /*0bd0*/  ISETP.GT.U32.OR P5, PT, R0, 0x27f, P5 ;  /* 0x0000027f0000780c */ /* 0x000fc60002fa4470 */
[----:B------:R-:W2:Y:S01]  /*0be0*/  @!P3 LDC.64 R26, c[0x0][0x270] ;  /* 0x00009c00ff1abb82 */ /* 0x000ea20000000a00 */
[----:B------:R-:W-:Y:S02]  /*0bf0*/  @!P4 MOV R44, R88 ;  /* 0x00000058002cc202 */ /* 0x000fe40000000f00 */
[----:B------:R-:W-:-:S05]  /*0c00*/  @!P4 MOV R45, R91 ;  /* 0x0000005b002dc202 */ /* 0x000fca0000000f00 */
[----:B------:R-:W3:Y:S01]  /*0c10*/  @!P2 LDC.64 R28, c[0x0][0x220] ;  /* 0x00008800ff1cab82 */ /* 0x000ee20000000a00 */
[----:B-1----:R-:W-:Y:S02]  /*0c20*/  @!P4 IMAD R34, R63, R22, RZ ;  /* 0x000000163f22c224 */ /* 0x002fe400078e02ff */
[----:B------:R-:W-:Y:S02]  /*0c30*/  @!P2 IMAD R35, R64, R30, RZ ;  /* 0x0000001e4023a224 */ /* 0x000fe400078e02ff */
[C---:B------:R-:W-:Y:S02]  /*0c40*/  @!P4 IMAD R41, R77.reuse, R23, R34 ;  /* 0x000000174d29c224 */ /* 0x040fe400078e0222 */
[----:B------:R-:W-:Y:S01]  /*0c50*/  @!P4 IMAD.WIDE.U32 R44, R77, R22, R44 ;  /* 0x000000164d2cc225 */ /* 0x000fe200078e002c */
[----:B------:R-:W1:Y:S01]  /*0c60*/  @!P5 LDC.64 R32, c[0x0][0x270] ;  /* 0x00009c00ff20db82 */ /* 0x000e620000000a00 */
[----:B------:R-:W-:Y:S02]  /*0c70*/  CS2R R22, SRZ ;  /* 0x0000000000167805 */ /* 0x000fe4000001ff00 */
[----:B------:R-:W-:Y:S01]  /*0c80*/  @!P2 IMAD R47, R76, R31, R35 ;  /* 0x0000001f4c2fa224 */ /* 0x000fe200078e0223 */
[----:B------:R-:W-:-:S02]  /*0c90*/  @!P2 MOV R42, R88 ;  /* 0x00000058002aa202 */ /* 0x000fc40000000f00 */
[----:B------:R-:W-:Y:S01]  /*0ca0*/  @!P2 MOV R43, R91 ;  /* 0x0000005b002ba202 */ /* 0x000fe20000000f00 */
[----:B------:R3:W5:Y:S01]  /*0cb0*/  @!P1 LDG.E.64 R22, desc[UR8][R36.64] ;  /* 0x0000000824169981 */ /* 0x000762000c1e1b00 */
[----:B------:R-:W1:Y:S01]  /*0cc0*/  @!P3 LDC.64 R34, c[0x0][0x220] ;  /* 0x00008800ff22bb82 */ /* 0x000e620000000a00 */
[----:B------:R-:W-:Y:S02]  /*0cd0*/  SHF.R.S32.HI R67, RZ, 0x1f, R73 ;  /* 0x0000001fff437819 */ /* 0x000fe40000011449 */
[----:B------:R-:W-:Y:S02]  /*0ce0*/  ISETP.GE.U32.AND P6, PT, R73, UR14, PT ;  /* 0x0000000e49007c0c */ /* 0x000fe4000bfc6070 */
[----:B0-----:R-:W-:Y:S01]  /*0cf0*/  @!P4 LEA R40, P1, R44, R24, 0x2 ;  /* 0x000000182c28c211 */ /* 0x001fe200078210ff */
[----:B--2---:R-:W-:Y:S01]  /*0d00*/  @!P3 IMAD R24, R65, R26, RZ ;  /* 0x0000001a4118b224 */ /* 0x004fe200078e02ff */
[----:B------:R-:W-:Y:S01]  /*0d10*/  @!P4 IADD3 R41, R45, R41, RZ ;  /* 0x000000292d29c210 */ /* 0x000fe20007ffe0ff */
[----:B---3--:R-:W0:Y:S01]  /*0d20*/  @!P5 LDC.64 R36, c[0x0][0x220] ;  /* 0x00008800ff24db82 */ /* 0x008e220000000a00 */
[----:B------:R-:W-:Y:S01]  /*0d30*/  @!P2 IMAD.WIDE.U32 R42, R76, R30, R42 ;  /* 0x0000001e4c2aa225 */ /* 0x000fe200078e002a */
[----:B------:R-:W-:-:S02]  /*0d40*/  ISETP.GE.AND.EX P6, PT, R67, UR15, PT, P6 ;  /* 0x0000000f43007c0c */ /* 0x000fc4000bfc6360 */
[----:B------:R-:W-:Y:S01]  /*0d50*/  @!P4 LEA.HI.X R41, R44, R25, R41, 0x2, P1 ;  /* 0x000000192c29c211 */ /* 0x000fe200008f1429 */
[----:B------:R-:W-:Y:S01]  /*0d60*/  @!P3 IMAD R45, R75, R27, R24 ;  /* 0x0000001b4b2db224 */ /* 0x000fe200078e0218 */
[----:B------:R-:W-:Y:S02]  /*0d70*/  @!P3 MOV R24, R88 ;  /* 0x000000580018b202 */ /* 0x000fe40000000f00 */
[----:B------:R-:W-:Y:S02]  /*0d80*/  @!P3 MOV R25, R91 ;  /* 0x0000005b0019b202 */ /* 0x000fe40000000f00 */
[----:B------:R-:W-:Y:S02]  /*0d90*/  ISETP.GT.U32.OR P6, PT, R0, 0x27f, P6 ;  /* 0x0000027f0000780c */ /* 0x000fe400037c4470 */
[----:B------:R-:W-:Y:S02]  /*0da0*/  @!P2 IADD3 R27, R43, R47, RZ ;  /* 0x0000002f2b1ba210 */ /* 0x000fe40007ffe0ff */
[----:B------:R-:W-:Y:S01]  /*0db0*/  @!P2 LEA R28, P1, R42, R28, 0x2 ;  /* 0x0000001c2a1ca211 */ /* 0x000fe200078210ff */
[----:B------:R-:W-:Y:S01]  /*0dc0*/  @!P3 IMAD.WIDE.U32 R24, R75, R26, R24 ;  /* 0x0000001a4b18b225 */ /* 0x000fe200078e0018 */
[----:B------:R-:W-:-:S02]  /*0dd0*/  @!P5 MOV R26, R88 ;  /* 0x00000058001ad202 */ /* 0x000fc40000000f00 */
[----:B------:R-:W-:Y:S02]  /*0de0*/  @!P2 LEA.HI.X R29, R42, R29, R27, 0x2, P1 ;  /* 0x0000001d2a1da211 */ /* 0x000fe400008f141b */
[----:B------:R-:W-:Y:S01]  /*0df0*/  @!P5 MOV R27, R91 ;  /* 0x0000005b001bd202 */ /* 0x000fe20000000f00 */
[-C--:B-1----:R-:W-:Y:S01]  /*0e00*/  @!P5 IMAD R43, R66, R32.reuse, RZ ;  /* 0x00000020422bd224 */ /* 0x082fe200078e02ff */
[----:B------:R-:W-:Y:S01]  /*0e10*/  @!P3 IADD3 R25, R25, R45, RZ ;  /* 0x0000002d1919b210 */ /* 0x000fe20007ffe0ff */
[----:B------:R-:W1:Y:S01]  /*0e20*/  @!P6 LDC.64 R30, c[0x0][0x270] ;  /* 0x00009c00ff1eeb82 */ /* 0x000e620000000a00 */
[----:B------:R-:W-:Y:S01]  /*0e30*/  @!P5 IMAD.WIDE.U32 R26, R74, R32, R26 ;  /* 0x000000204a1ad225 */ /* 0x000fe200078e001a */
[----:B------:R-:W-:-:S03]  /*0e40*/  @!P3 LEA R32, P1, R24, R34, 0x2 ;  /* 0x000000221820b211 */ /* 0x000fc600078210ff */
[----:B------:R-:W-:Y:S01]  /*0e50*/  @!P5 IMAD R43, R74, R33, R43 ;  /* 0x000000214a2bd224 */ /* 0x000fe200078e022b */
[----:B------:R-:W-:Y:S02]  /*0e60*/  @!P3 LEA.HI.X R33, R24, R35, R25, 0x2, P1 ;  /* 0x000000231821b211 */ /* 0x000fe400008f1419 */
[----:B0-----:R-:W-:Y:S02]  /*0e70*/  @!P5 LEA R36, P1, R26, R36, 0x2 ;  /* 0x000000241a24d211 */ /* 0x001fe400078210ff */
[----:B------:R-:W-:-:S04]  /*0e80*/  @!P5 IADD3 R24, R27, R43, RZ ;  /* 0x0000002b1b18d210 */ /* 0x000fc80007ffe0ff */
[----:B------:R-:W-:Y:S02]  /*0e90*/  @!P5 LEA.HI.X R37, R26, R37, R24, 0x2, P1 ;  /* 0x000000251a25d211 */ /* 0x000fe400008f1418 */
[----:B------:R-:W-:Y:S02]  /*0ea0*/  CS2R R26, SRZ ;  /* 0x00000000001a7805 */ /* 0x000fe4000001ff00 */
[----:B------:R-:W-:Y:S02]  /*0eb0*/  SHF.R.S32.HI R68, RZ, 0x1f, R72 ;  /* 0x0000001fff447819 */ /* 0x000fe40000011448 */
[----:B------:R-:W-:Y:S02]  /*0ec0*/  ISETP.GE.U32.AND P1, PT, R72, UR14, PT ;  /* 0x0000000e48007c0c */ /* 0x000fe4000bf26070 */
[----:B------:R0:W2:Y:S01]  /*0ed0*/  @!P2 LDG.E.64 R26, desc[UR8][R28.64] ;  /* 0x000000081c1aa981 */ /* 0x0000a2000c1e1b00 */
[----:B------:R-:W-:Y:S02]  /*0ee0*/  CS2R R24, SRZ ;  /* 0x0000000000187805 */ /* 0x000fe4000001ff00 */
[----:B------:R-:W-:-:S02]  /*0ef0*/  ISETP.GE.AND.EX P1, PT, R68, UR15, PT, P1 ;  /* 0x0000000f44007c0c */ /* 0x000fc4000bf26310 */
[----:B------:R-:W-:Y:S01]  /*0f00*/  SHF.R.S32.HI R69, RZ, 0x1f, R6 ;  /* 0x0000001fff457819 */ /* 0x000fe20000011406 */
[----:B0-----:R-:W0:Y:S01]  /*0f10*/  @!P6 LDC.64 R28, c[0x0][0x220] ;  /* 0x00008800ff1ceb82 */ /* 0x001e220000000a00 */
[----:B------:R-:W-:Y:S01]  /*0f20*/  ISETP.GE.U32.AND P2, PT, R6, UR14, PT ;  /* 0x0000000e06007c0c */ /* 0x000fe2000bf46070 */
[----:B------:R-:W3:Y:S01]  /*0f30*/  @!P4 LDG.E.64 R24, desc[UR8][R40.64] ;  /* 0x000000082818c981 */ /* 0x000ee2000c1e1b00 */
[----:B------:R-:W-:Y:S01]  /*0f40*/  ISETP.GT.U32.OR P1, PT, R0, 0x27f, P1 ;  /* 0x0000027f0000780c */ /* 0x000fe20000f24470 */
[----:B-1----:R-:W-:Y:S01]  /*0f50*/  @!P6 IMAD R34, R67, R30, RZ ;  /* 0x0000001e4322e224 */ /* 0x002fe200078e02ff */
[----:B------:R-:W-:Y:S02]  /*0f60*/  SHF.R.S32.HI R70, RZ, 0x1f, R7 ;  /* 0x0000001fff467819 */ /* 0x000fe40000011407 */
[----:B------:R-:W-:Y:S02]  /*0f70*/  ISETP.GE.U32.AND P4, PT, R7, UR14, PT ;  /* 0x0000000e07007c0c */ /* 0x000fe4000bf86070 */
[----:B------:R-:W-:Y:S01]  /*0f80*/  ISETP.GE.AND.EX P2, PT, R69, UR15, PT, P2 ;  /* 0x0000000f45007c0c */ /* 0x000fe2000bf46320 */
[----:B------:R-:W-:Y:S01]  /*0f90*/  @!P6 IMAD R43, R73, R31, R34 ;  /* 0x0000001f492be224 */ /* 0x000fe200078e0222 */
[----:B------:R-:W-:-:S02]  /*0fa0*/  CS2R R44, SRZ ;  /* 0x00000000002c7805 */ /* 0x000fc4000001ff00 */
[----:B------:R-:W-:Y:S02]  /*0fb0*/  ISETP.GE.AND.EX P4, PT, R70, UR15, PT, P4 ;  /* 0x0000000f46007c0c */ /* 0x000fe4000bf86340 */
[----:B------:R-:W-:Y:S02]  /*0fc0*/  @!P6 MOV R34, R88 ;  /* 0x000000580022e202 */ /* 0x000fe40000000f00 */
[----:B------:R-:W-:Y:S02]  /*0fd0*/  @!P6 MOV R35, R91 ;  /* 0x0000005b0023e202 */ /* 0x000fe40000000f00 */
[----:B------:R-:W-:Y:S02]  /*0fe0*/  CS2R R48, SRZ ;  /* 0x0000000000307805 */ /* 0x000fe4000001ff00 */
[C---:B------:R-:W-:Y:S01]  /*0ff0*/  ISETP.GT.U32.OR P2, PT, R0.reuse, 0x27f, P2 ;  /* 0x0000027f0000780c */ /* 0x040fe20001744470 */
[----:B------:R1:W2:Y:S01]  /*1000*/  @!P3 LDG.E.64 R44, desc[UR8][R32.64] ;  /* 0x00000008202cb981 */ /* 0x0002a2000c1e1b00 */
[----:B------:R-:W-:Y:S01]  /*1010*/  ISETP.GT.U32.OR P4, PT, R0, 0x27f, P4 ;  /* 0x0000027f0000780c */ /* 0x000fe20002784470 */
[----:B------:R-:W-:Y:S01]  /*1020*/  @!P6 IMAD.WIDE.U32 R34, R73, R30, R34 ;  /* 0x0000001e4922e225 */ /* 0x000fe200078e0022 */
[----:B------:R-:W-:Y:S01]  /*1030*/  SHF.R.S32.HI R71, RZ, 0x1f, R8 ;  /* 0x0000001fff477819 */ /* 0x000fe20000011408 */
[----:B------:R0:W2:Y:S01]  /*1040*/  @!P5 LDG.E.64 R48, desc[UR8][R36.64] ;  /* 0x000000082430d981 */ /* 0x0000a2000c1e1b00 */
[----:B------:R-:W-:-:S02]  /*1050*/  ISETP.GE.U32.AND P3, PT, R8, UR14, PT ;  /* 0x0000000e08007c0c */ /* 0x000fc4000bf66070 */
[----:B------:R-:W-:Y:S01]  /*1060*/  @!P6 IADD3 R35, R35, R43, RZ ;  /* 0x0000002b2323e210 */ /* 0x000fe20007ffe0ff */
[----:B-1----:R-:W1:Y:S01]  /*1070*/  @!P1 LDC.64 R32, c[0x0][0x270] ;  /* 0x00009c00ff209b82 */ /* 0x002e620000000a00 */
[----:B------:R-:W-:Y:S02]  /*1080*/  ISETP.GE.AND.EX P3, PT, R71, UR15, PT, P3 ;  /* 0x0000000f47007c0c */ /* 0x000fe4000bf66330 */
[----:B0-----:R-:W-:Y:S02]  /*1090*/  @!P6 LEA R42, P5, R34, R28, 0x2 ;  /* 0x0000001c222ae211 */ /* 0x001fe400078a10ff */
[----:B------:R-:W-:Y:S02]  /*10a0*/  CS2R R46, SRZ ;  /* 0x00000000002e7805 */ /* 0x000fe4000001ff00 */
[----:B------:R-:W-:Y:S02]  /*10b0*/  ISETP.GT.U32.OR P3, PT, R0, 0x27f, P3 ;  /* 0x0000027f0000780c */ /* 0x000fe40001f64470 */
[----:B------:R-:W-:Y:S01]  /*10c0*/  @!P6 LEA.HI.X R43, R34, R29, R35, 0x2, P5 ;  /* 0x0000001d222be211 */ /* 0x000fe200028f1423 */
[----:B------:R-:W0:Y:S01]  /*10d0*/  @!P2 LDC.64 R30, c[0x0][0x270] ;  /* 0x00009c00ff1eab82 */ /* 0x000e220000000a00 */
[----:B------:R-:W-:Y:S01]  /*10e0*/  SHF.R.S32.HI R86, RZ, 0x1f, R9 ;  /* 0x0000001fff567819 */ /* 0x000fe20000011409 */
[----:B------:R1:W3:Y:S06]  /*10f0*/  @P0 LDG.E.64 R46, desc[UR8][R38.64] ;  /* 0x00000008262e0981 */ /* 0x0002ec000c1e1b00 */
[----:B------:R-:W4:Y:S01]  /*1100*/  @!P1 LDC.64 R28, c[0x0][0x220] ;  /* 0x00008800ff1c9b82 */ /* 0x000f220000000a00 */
[----:B------:R-:W-:-:S07]  /*1110*/  ISETP.GE.U32.AND P5, PT, R9, UR14, PT ;  /* 0x0000000e09007c0c */ /* 0x000fce000bfa6070 */
[----:B------:R-:W4:Y:S01]  /*1120*/  @!P4 LDC.64 R36, c[0x0][0x270] ;  /* 0x00009c00ff24cb82 */ /* 0x000f220000000a00 */
[----:B------:R-:W-:Y:S02]  /*1130*/  ISETP.GE.AND.EX P5, PT, R86, UR15, PT, P5 ;  /* 0x0000000f56007c0c */ /* 0x000fe4000bfa6350 */
[----:B------:R-:W-:Y:S02]  /*1140*/  @!P1 MOV R54, R88 ;  /* 0x0000005800369202 */ /* 0x000fe40000000f00 */
[----:B------:R-:W-:-:S03]  /*1150*/  ISETP.GT.U32.OR P5, PT, R0, 0x27f, P5 ;  /* 0x0000027f0000780c */ /* 0x000fc60002fa4470 */
[----:B-1----:R-:W1:Y:S01]  /*1160*/  @!P3 LDC.64 R38, c[0x0][0x270] ;  /* 0x00009c00ff26bb82 */ /* 0x002e620000000a00 */
[-C--:B------:R-:W-:Y:S01]  /*1170*/  @!P1 MOV R55, R91.reuse ;  /* 0x0000005b00379202 */ /* 0x080fe20000000f00 */
[----:B------:R-:W-:Y:S01]  /*1180*/  @!P1 IMAD R57, R68, R32, RZ ;  /* 0x0000002044399224 */ /* 0x000fe200078e02ff */
[----:B------:R-:W-:Y:S02]  /*1190*/  CS2R R50, SRZ ;  /* 0x0000000000327805 */ /* 0x000fe4000001ff00 */
[----:B------:R-:W-:Y:S01]  /*11a0*/  @!P2 MOV R52, R88 ;  /* 0x000000580034a202 */ /* 0x000fe20000000f00 */
[C---:B------:R-:W-:Y:S02]  /*11b0*/  @!P1 IMAD.WIDE.U32 R54, R72.reuse, R32, R54 ;  /* 0x0000002048369225 */ /* 0x040fe400078e0036 */
[----:B------:R-:W1:Y:S01]  /*11c0*/  @!P2 LDC.64 R40, c[0x0][0x220] ;  /* 0x00008800ff28ab82 */ /* 0x000e620000000a00 */
[----:B------:R-:W-:Y:S01]  /*11d0*/  @!P2 MOV R53, R91 ;  /* 0x0000005b0035a202 */ /* 0x000fe20000000f00 */
[----:B------:R-:W-:Y:S01]  /*11e0*/  @!P1 IMAD R57, R72, R33, R57 ;  /* 0x0000002148399224 */ /* 0x000fe200078e0239 */
[----:B------:R4:W2:Y:S01]  /*11f0*/  @!P6 LDG.E.64 R50, desc[UR8][R42.64] ;  /* 0x000000082a32e981 */ /* 0x0008a2000c1e1b00 */
[----:B0-----:R-:W-:-:S04]  /*1200*/  @!P2 IMAD R59, R69, R30, RZ ;  /* 0x0000001e453ba224 */ /* 0x001fc800078e02ff */
[----:B------:R-:W0:Y:S01]  /*1210*/  @!P4 LDC.64 R34, c[0x0][0x220] ;  /* 0x00008800ff22cb82 */ /* 0x000e220000000a00 */
[----:B------:R-:W-:Y:S01]  /*1220*/  @!P1 IADD3 R57, R55, R57, RZ ;  /* 0x0000003937399210 */ /* 0x000fe20007ffe0ff */
[----:B------:R-:W-:Y:S01]  /*1230*/  @!P2 IMAD R59, R6, R31, R59 ;  /* 0x0000001f063ba224 */ /* 0x000fe200078e023b */
[----:B----4-:R-:W-:Y:S01]  /*1240*/  @!P1 LEA R42, P6, R54, R28, 0x2 ;  /* 0x0000001c362a9211 */ /* 0x010fe200078c10ff */
[----:B------:R-:W-:Y:S02]  /*1250*/  @!P4 IMAD R28, R70, R36, RZ ;  /* 0x00000024461cc224 */ /* 0x000fe400078e02ff */
[----:B------:R-:W-:Y:S02]  /*1260*/  @!P2 IMAD.WIDE.U32 R52, R6, R30, R52 ;  /* 0x0000001e0634a225 */ /* 0x000fe400078e0034 */
[----:B------:R-:W4:Y:S01]  /*1270*/  @!P3 LDC.64 R32, c[0x0][0x220] ;  /* 0x00008800ff20bb82 */ /* 0x000f220000000a00 */
[----:B------:R-:W-:Y:S01]  /*1280*/  @!P1 LEA.HI.X R43, R54, R29, R57, 0x2, P6 ;  /* 0x0000001d362b9211 */ /* 0x000fe200030f1439 */
[----:B------:R-:W-:Y:S01]  /*1290*/  @!P4 IMAD R55, R7, R37, R28 ;  /* 0x000000250737c224 */ /* 0x000fe200078e021c */
[----:B------:R-:W-:-:S05]  /*12a0*/  @!P4 MOV R28, R88 ;  /* 0x00000058001cc202 */ /* 0x000fca0000000f00 */
[----:B------:R-:W4:Y:S01]  /*12b0*/  @!P5 LDC.64 R30, c[0x0][0x270] ;  /* 0x00009c00ff1edb82 */ /* 0x000f220000000a00 */
[-C--:B------:R-:W-:Y:S01]  /*12c0*/  @!P4 MOV R29, R91.reuse ;  /* 0x0000005b001dc202 */ /* 0x080fe20000000f00 */
[----:B-1----:R-:W-:Y:S02]  /*12d0*/  @!P3 IMAD R54, R71, R38, RZ ;  /* 0x000000264736b224 */ /* 0x002fe400078e02ff */
[----:B------:R-:W-:Y:S01]  /*12e0*/  @!P4 IMAD.WIDE.U32 R36, R7, R36, R28 ;  /* 0x000000240724c225 */ /* 0x000fe200078e001c */
[----:B------:R-:W-:Y:S02]  /*12f0*/  @!P3 MOV R28, R88 ;  /* 0x00000058001cb202 */ /* 0x000fe40000000f00 */
[----:B------:R-:W-:Y:S01]  /*1300*/  @!P3 MOV R29, R91 ;  /* 0x0000005b001db202 */ /* 0x000fe20000000f00 */
[----:B------:R-:W-:Y:S01]  /*1310*/  @!P3 IMAD R57, R8, R39, R54 ;  /* 0x000000270839b224 */ /* 0x000fe200078e0236 */
[----:B------:R-:W-:Y:S02]  /*1320*/  @!P2 IADD3 R59, R53, R59, RZ ;  /* 0x0000003b353ba210 */ /* 0x000fe40007ffe0ff */
[----:B------:R-:W-:Y:S01]  /*1330*/  @!P2 LEA R40, P6, R52, R40, 0x2 ;  /* 0x000000283428a211 */ /* 0x000fe200078c10ff */
[----:B------:R-:W-:-:S02]  /*1340*/  @!P3 IMAD.WIDE.U32 R38, R8, R38, R28 ;  /* 0x000000260826b225 */ /* 0x000fc400078e001c */
[----:B------:R-:W1:Y:S01]  /*1350*/  @!P5 LDC.64 R28, c[0x0][0x220] ;  /* 0x00008800ff1cdb82 */ /* 0x000e620000000a00 */
[----:B------:R-:W-:Y:S02]  /*1360*/  @!P2 LEA.HI.X R41, R52, R41, R59, 0x2, P6 ;  /* 0x000000293429a211 */ /* 0x000fe400030f143b */
[----:B------:R-:W-:Y:S02]  /*1370*/  @!P4 IADD3 R37, R37, R55, RZ ;  /* 0x000000372525c210 */ /* 0x000fe40007ffe0ff */
[----:B0-----:R-:W-:Y:S02]  /*1380*/  @!P4 LEA R34, P6, R36, R34, 0x2 ;  /* 0x000000222422c211 */ /* 0x001fe400078c10ff */
[----:B------:R-:W-:Y:S01]  /*1390*/  CS2R R52, SRZ ;  /* 0x0000000000347805 */ /* 0x000fe2000001ff00 */
[----:B----4-:R-:W-:Y:S01]  /*13a0*/  @!P5 IMAD R54, R86, R30, RZ ;  /* 0x0000001e5636d224 */ /* 0x010fe200078e02ff */
[----:B------:R-:W-:Y:S02]  /*13b0*/  @!P4 LEA.HI.X R35, R36, R35, R37, 0x2, P6 ;  /* 0x000000232423c211 */ /* 0x000fe400030f1425 */
[----:B------:R-:W-:-:S02]  /*13c0*/  @!P3 IADD3 R36, R39, R57, RZ ;  /* 0x000000392724b210 */ /* 0x000fc40007ffe0ff */
[----:B------:R-:W4:Y:S01]  /*13d0*/  @!P1 LDG.E.64 R52, desc[UR8][R42.64] ;  /* 0x000000082a349981 */ /* 0x000f22000c1e1b00 */
[C---:B------:R-:W-:Y:S01]  /*13e0*/  @!P3 LEA R32, P6, R38.reuse, R32, 0x2 ;  /* 0x000000202620b211 */ /* 0x040fe200078c10ff */
[C---:B------:R-:W-:Y:S01]  /*13f0*/  @!P5 IMAD R31, R9.reuse, R31, R54 ;  /* 0x0000001f091fd224 */ /* 0x040fe200078e0236 */
[----:B------:R-:W-:Y:S02]  /*1400*/  CS2R R54, SRZ ;  /* 0x0000000000367805 */ /* 0x000fe4000001ff00 */
[----:B------:R-:W-:Y:S02]  /*1410*/  @!P5 MOV R37, R91 ;  /* 0x0000005b0025d202 */ /* 0x000fe40000000f00 */
[----:B------:R-:W-:Y:S02]  /*1420*/  @!P3 LEA.HI.X R33, R38, R33, R36, 0x2, P6 ;  /* 0x000000212621b211 */ /* 0x000fe400030f1424 */
[----:B------:R-:W-:Y:S02]  /*1430*/  @!P5 MOV R36, R88 ;  /* 0x000000580024d202 */ /* 0x000fe40000000f00 */
[----:B------:R-:W-:Y:S01]  /*1440*/  CS2R R56, SRZ ;  /* 0x0000000000387805 */ /* 0x000fe2000001ff00 */
[----:B------:R-:W4:Y:S02]  /*1450*/  @!P2 LDG.E.64 R54, desc[UR8][R40.64] ;  /* 0x000000082836a981 */ /* 0x000f24000c1e1b00 */
[----:B------:R-:W-:Y:S01]  /*1460*/  @!P5 IMAD.WIDE.U32 R36, R9, R30, R36 ;  /* 0x0000001e0924d225 */ /* 0x000fe200078e0024 */
[----:B------:R-:W-:-:S02]  /*1470*/  CS2R R58, SRZ ;  /* 0x00000000003a7805 */ /* 0x000fc4000001ff00 */
[----:B------:R0:W4:Y:S02]  /*1480*/  @!P4 LDG.E.64 R56, desc[UR8][R34.64] ;  /* 0x000000082238c981 */ /* 0x000124000c1e1b00 */
[----:B------:R-:W-:Y:S02]  /*1490*/  @!P5 IADD3 R30, R37, R31, RZ ;  /* 0x0000001f251ed210 */ /* 0x000fe40007ffe0ff */
[C---:B-1----:R-:W-:Y:S02]  /*14a0*/  @!P5 LEA R28, P1, R36.reuse, R28, 0x2 ;  /* 0x0000001c241cd211 */ /* 0x042fe400078210ff */
[----:B------:R-:W-:Y:S01]  /*14b0*/  CS2R R60, SRZ ;  /* 0x00000000003c7805 */ /* 0x000fe2000001ff00 */
[----:B------:R-:W4:Y:S01]  /*14c0*/  @!P3 LDG.E.64 R58, desc[UR8][R32.64] ;  /* 0x00000008203ab981 */ /* 0x000f22000c1e1b00 */
[----:B------:R-:W-:-:S05]  /*14d0*/  @!P5 LEA.HI.X R29, R36, R29, R30, 0x2, P1 ;  /* 0x0000001d241dd211 */ /* 0x000fca00008f141e */
[----:B------:R5:W4:Y:S01]  /*14e0*/  @!P5 LDG.E.64 R60, desc[UR8][R28.64] ;  /* 0x000000081c3cd981 */ /* 0x000b22000c1e1b00 */
[----:B0-----:R-:W-:Y:S01]  /*14f0*/  FADD.FTZ R35, R14, R15 ;  /* 0x0000000f0e237221 */ /* 0x001fe20000010000 */
[----:B------:R-:W-:Y:S01]  /*1500*/  FMUL.FTZ R37, R15, R15 ;  /* 0x0000000f0f257220 */ /* 0x000fe20000410000 */
[----:B-----5:R-:W-:Y:S01]  /*1510*/  FADD.FTZ R29, R16, R17 ;  /* 0x00000011101d7221 */ /* 0x020fe20000010000 */
[----:B------:R-:W-:Y:S02]  /*1520*/  FMUL.FTZ R33, R17, R17 ;  /* 0x0000001111217220 */ /* 0x000fe40000410000 */
[----:B------:R-:W-:Y:S02]  /*1530*/  FFMA.FTZ R34, R14, R14, R37 ;  /* 0x0000000e0e227223 */ /* 0x000fe40000010025 */
[----:B------:R-:W-:Y:S01]  /*1540*/  FFMA.FTZ R28, R16, R16, R33 ;  /* 0x00000010101c7223 */ /* 0x000fe20000010021 */
[----:B------:R-:W-:-:S04]  /*1550*/  FMUL.FTZ R33, R19, R19 ;  /* 0x0000001313217220 */ /* 0x000fc80000410000 */
[----:B------:R-:W-:Y:S01]  /*1560*/  FFMA.FTZ R33, R18, R18, R33 ;  /* 0x0000001212217223 */ /* 0x000fe20000010021 */
[----:B------:R-:W-:Y:S01]  /*1570*/  ISETP.GT.AND P1, PT, R2, 0x1e, PT ;  /* 0x0000001e0200780c */ /* 0x000fe20003f24270 */
[----:B---3--:R-:W-:Y:S01]  /*1580*/  FADD.FTZ R30, R46, R47 ;  /* 0x0000002f2e1e7221 */ /* 0x008fe20000010000 */
[----:B------:R-:W-:-:S03]  /*1590*/  FMUL.FTZ R31, R47, R47 ;  /* 0x0000002f2f1f7220 */ /* 0x000fc60000410000 */
[----:B------:R-:W-:Y:S01]  /*15a0*/  FADD.FTZ R30, RZ, R30 ;  /* 0x0000001eff1e7221 */ /* 0x000fe20000010000 */
[----:B------:R-:W-:-:S03]  /*15b0*/  FFMA.FTZ R31, R46, R46, R31 ;  /* 0x0000002e2e1f7223 */ /* 0x000fc6000001001f */
[----:B------:R-:W-:Y:S01]  /*15c0*/  FADD.FTZ R30, R30, R35 ;  /* 0x000000231e1e7221 */ /* 0x000fe20000010000 */
[----:B------:R-:W-:-:S03]  /*15d0*/  FADD.FTZ R31, RZ, R31 ;  /* 0x0000001fff1f7221 */ /* 0x000fc60000010000 */
[----:B------:R-:W-:Y:S01]  /*15e0*/  FADD.FTZ R29, R30, R29 ;  /* 0x0000001d1e1d7221 */ /* 0x000fe20000010000 */
[----:B------:R-:W-:Y:S01]  /*15f0*/  FADD.FTZ R30, R18, R19 ;  /* 0x00000013121e7221 */ /* 0x000fe20000010000 */
[----:B------:R-:W-:-:S03]  /*1600*/  FADD.FTZ R31, R31, R34 ;  /* 0x000000221f1f7221 */ /* 0x000fc60000010000 */
[----:B------:R-:W-:Y:S01]  /*1610*/  FADD.FTZ R29, R29, R30 ;  /* 0x0000001e1d1d7221 */ /* 0x000fe20000010000 */
[----:B------:R-:W-:Y:S01]  /*1620*/  FADD.FTZ R30, R20, R21 ;  /* 0x00000015141e7221 */ /* 0x000fe20000010000 */
[----:B------:R-:W-:Y:S01]  /*1630*/  FADD.FTZ R28, R31, R28 ;  /* 0x0000001c1f1c7221 */ /* 0x000fe20000010000 */
[----:B------:R-:W-:Y:S02]  /*1640*/  FMUL.FTZ R31, R21, R21 ;  /* 0x00000015151f7220 */ /* 0x000fe40000410000 */
[----:B------:R-:W-:Y:S01]  /*1650*/  FADD.FTZ R29, R29, R30 ;  /* 0x0000001e1d1d7221 */ /* 0x000fe20000010000 */
[----:B------:R-:W-:Y:S01]  /*1660*/  FADD.FTZ R28, R28, R33 ;  /* 0x000000211c1c7221 */ /* 0x000fe20000010000 */
[----:B------:R-:W-:Y:S01]  /*1670*/  FADD.FTZ R30, R22, R23 ;  /* 0x00000017161e7221 */ /* 0x000fe20000010000 */
[----:B------:R-:W-:Y:S01]  /*1680*/  FFMA.FTZ R31, R20, R20, R31 ;  /* 0x00000014141f7223 */ /* 0x000fe2000001001f */
[----:B------:R-:W-:Y:S02]  /*1690*/  FMUL.FTZ R33, R23, R23 ;  /* 0x0000001717217220 */ /* 0x000fe40000410000 */
[----:B------:R-:W-:Y:S01]  /*16a0*/  FADD.FTZ R29, R29, R30 ;  /* 0x0000001e1d1d7221 */ /* 0x000fe20000010000 */
[----:B------:R-:W-:Y:S01]  /*16b0*/  FADD.FTZ R28, R28, R31 ;  /* 0x0000001f1c1c7221 */ /* 0x000fe20000010000 */
[----:B------:R-:W-:Y:S01]  /*16c0*/  FFMA.FTZ R33, R22, R22, R33 ;  /* 0x0000001616217223 */ /* 0x000fe20000010021 */
[----:B------:R-:W-:Y:S01]  /*16d0*/  FADD.FTZ R30, R24, R25 ;  /* 0x00000019181e7221 */ /* 0x000fe20000010000 */
[----:B------:R-:W-:-:S02]  /*16e0*/  FMUL.FTZ R31, R25, R25 ;  /* 0x00000019191f7220 */ /* 0x000fc40000410000 */
[----:B------:R-:W-:Y:S01]  /*16f0*/  FADD.FTZ R28, R28, R33 ;  /* 0x000000211c1c7221 */ /* 0x000fe20000010000 */
[----:B------:R-:W-:Y:S01]  /*1700*/  FADD.FTZ R29, R29, R30 ;  /* 0x0000001e1d1d7221 */ /* 0x000fe20000010000 */
[----:B------:R-:W-:Y:S01]  /*1710*/  FFMA.FTZ R31, R24, R24, R31 ;  /* 0x00000018181f7223 */ /* 0x000fe2000001001f */
[----:B--2---:R-:W-:Y:S01]  /*1720*/  FMUL.FTZ R33, R27, R27 ;  /* 0x0000001b1b217220 */ /* 0x004fe20000410000 */
[----:B------:R-:W-:Y:S02]  /*1730*/  FADD.FTZ R30, R26, R27 ;  /* 0x0000001b1a1e7221 */ /* 0x000fe40000010000 */
[----:B------:R-:W-:Y:S01]  /*1740*/  FADD.FTZ R28, R28, R31 ;  /* 0x0000001f1c1c7221 */ /* 0x000fe20000010000 */
[----:B------:R-:W-:Y:S01]  /*1750*/  FFMA.FTZ R33, R26, R26, R33 ;  /* 0x0000001a1a217223 */ /* 0x000fe20000010021 */
[----:B------:R-:W-:Y:S01]  /*1760*/  FADD.FTZ R29, R29, R30 ;  /* 0x0000001e1d1d7221 */ /* 0x000fe20000010000 */
[----:B------:R-:W-:Y:S01]  /*1770*/  FMUL.FTZ R31, R45, R45 ;  /* 0x0000002d2d1f7220 */ /* 0x000fe20000410000 */
[----:B------:R-:W-:Y:S01]  /*1780*/  FADD.FTZ R30, R44, R45 ;  /* 0x0000002d2c1e7221 */ /* 0x000fe20000010000 */
[----:B------:R-:W-:Y:S01]  /*1790*/  FADD.FTZ R28, R28, R33 ;  /* 0x000000211c1c7221 */ /* 0x000fe20000010000 */
[----:B------:R-:W-:Y:S01]  /*17a0*/  FMUL.FTZ R33, R49, R49 ;  /* 0x0000003131217220 */ /* 0x000fe20000410000 */
[----:B------:R-:W-:Y:S01]  /*17b0*/  FFMA.FTZ R31, R44, R44, R31 ;  /* 0x0000002c2c1f7223 */ /* 0x000fe2000001001f */
[----:B------:R-:W-:Y:S01]  /*17c0*/  FADD.FTZ R29, R29, R30 ;  /* 0x0000001e1d1d7221 */ /* 0x000fe20000010000 */
        /* <DEDUP_REMOVED lines=9> */
[----:B------:R-:W-:Y:S01]  /*1860*/  FADD.FTZ R28, R28, R31 ;  /* 0x0000001f1c1c7221 */ /* 0x000fe20000010000 */
[----:B----4-:R-:W-:Y:S01]  /*1870*/  FMUL.FTZ R33, R53, R53 ;  /* 0x0000003535217220 */ /* 0x010fe20000410000 */
[----:B------:R-:W-:-:S03]  /*1880*/  FADD.FTZ R30, R52, R53 ;  /* 0x00000035341e7221 */ /* 0x000fc60000010000 */
[----:B------:R-:W-:Y:S01]  /*1890*/  FFMA.FTZ R33, R52, R52, R33 ;  /* 0x0000003434217223 */ /* 0x000fe20000010021 */
[----:B------:R-:W-:Y:S01]  /*18a0*/  FADD.FTZ R29, R29, R30 ;  /* 0x0000001e1d1d7221 */ /* 0x000fe20000010000 */
[----:B------:R-:W-:Y:S01]  /*18b0*/  FMUL.FTZ R31, R55, R55 ;  /* 0x00000037371f7220 */ /* 0x000fe20000410000 */
[----:B------:R-:W-:Y:S01]  /*18c0*/  FADD.FTZ R30, R54, R55 ;  /* 0x00000037361e7221 */ /* 0x000fe20000010000 */
[----:B------:R-:W-:Y:S02]  /*18d0*/  FADD.FTZ R28, R28, R33 ;  /* 0x000000211c1c7221 */ /* 0x000fe40000010000 */
[----:B------:R-:W-:Y:S01]  /*18e0*/  FFMA.FTZ R31, R54, R54, R31 ;  /* 0x00000036361f7223 */ /* 0x000fe2000001001f */
[----:B------:R-:W-:Y:S01]  /*18f0*/  FMUL.FTZ R33, R57, R57 ;  /* 0x0000003939217220 */ /* 0x000fe20000410000 */
[----:B------:R-:W-:Y:S01]  /*1900*/  FADD.FTZ R29, R29, R30 ;  /* 0x0000001e1d1d7221 */ /* 0x000fe20000010000 */
[----:B------:R-:W-:Y:S01]  /*1910*/  FADD.FTZ R30, R56, R57 ;  /* 0x00000039381e7221 */ /* 0x000fe20000010000 */
[----:B------:R-:W-:Y:S01]  /*1920*/  FADD.FTZ R28, R28, R31 ;  /* 0x0000001f1c1c7221 */ /* 0x000fe20000010000 */
[----:B------:R-:W-:Y:S01]  /*1930*/  FFMA.FTZ R33, R56, R56, R33 ;  /* 0x0000003838217223 */ /* 0x000fe20000010021 */
[----:B------:R-:W-:Y:S01]  /*1940*/  FMUL.FTZ R31, R59, R59 ;  /* 0x0000003b3b1f7220 */ /* 0x000fe20000410000 */
[----:B------:R-:W-:-:S02]  /*1950*/  FADD.FTZ R29, R29, R30 ;  /* 0x0000001e1d1d7221 */ /* 0x000fc40000010000 */
[----:B------:R-:W-:Y:S01]  /*1960*/  FADD.FTZ R28, R28, R33 ;  /* 0x000000211c1c7221 */ /* 0x000fe20000010000 */
[C---:B------:R-:W-:Y:S01]  /*1970*/  FADD.FTZ R30, R58.reuse, R59 ;  /* 0x0000003b3a1e7221 */ /* 0x040fe20000010000 */
[----:B------:R-:W-:Y:S01]  /*1980*/  FFMA.FTZ R31, R58, R58, R31 ;  /* 0x0000003a3a1f7223 */ /* 0x000fe2000001001f */
[----:B------:R-:W-:Y:S02]  /*1990*/  FMUL.FTZ R33, R61, R61 ;  /* 0x0000003d3d217220 */ /* 0x000fe40000410000 */
[----:B------:R-:W-:Y:S01]  /*19a0*/  FADD.FTZ R29, R29, R30 ;  /* 0x0000001e1d1d7221 */ /* 0x000fe20000010000 */
        /* <DEDUP_REMOVED lines=51> */
[----:B0-----:R-:W-:Y:S02]  /*1ce0*/  FADD.FTZ R40, R36, R39 ;  /* 0x0000002724287221 */ /* 0x001fe40000010000 */
[----:B------:R-:W0:Y:S01]  /*1cf0*/  LDS.128 R36, [UR5+0x60] ;  /* 0x00006005ff247984 */ /* 0x000e220008000c00 */
[----:B---3--:R-:W-:Y:S01]  /*1d00*/  FADD.FTZ R93, R43, R28 ;  /* 0x0000001c2b5d7221 */ /* 0x008fe20000010000 */
[----:B------:R-:W-:Y:S02]  /*1d10*/  FADD.FTZ R28, R40, R29 ;  /* 0x0000001d281c7221 */ /* 0x000fe40000010000 */
[----:B------:R-:W2:Y:S01]  /*1d20*/  LDS.128 R40, [UR5+0x70] ;  /* 0x00007005ff287984 */ /* 0x000ea20008000c00 */
[----:B------:R-:W-:Y:S01]  /*1d30*/  FADD.FTZ R93, R93, R30 ;  /* 0x0000001e5d5d7221 */ /* 0x000fe20000010000 */
[----:B------:R-:W-:-:S04]  /*1d40*/  FADD.FTZ R28, R28, R31 ;  /* 0x0000001f1c1c7221 */ /* 0x000fc80000010000 */
[----:B-1----:R-:W-:Y:S01]  /*1d50*/  FADD.FTZ R28, R28, R33 ;  /* 0x000000211c1c7221 */ /* 0x002fe20000010000 */
[----:B------:R-:W-:-:S03]  /*1d60*/  FADD.FTZ R93, R93, R32 ;  /* 0x000000205d5d7221 */ /* 0x000fc60000010000 */
[----:B------:R-:W-:Y:S01]  /*1d70*/  FADD.FTZ R28, R28, R35 ;  /* 0x000000231c1c7221 */ /* 0x000fe20000010000 */
[----:B------:R-:W-:-:S03]  /*1d80*/  FADD.FTZ R93, R93, R34 ;  /* 0x000000225d5d7221 */ /* 0x000fc60000010000 */
[----:B0-----:R-:W-:Y:S01]  /*1d90*/  FADD.FTZ R32, R28, R37 ;  /* 0x000000251c207221 */ /* 0x001fe20000010000 */
[----:B------:R-:W-:Y:S01]  /*1da0*/  FADD.FTZ R93, R93, R36 ;  /* 0x000000245d5d7221 */ /* 0x000fe20000010000 */
[----:B------:R-:W0:Y:S02]  /*1db0*/  LDS.128 R28, [UR5+0x80] ;  /* 0x00008005ff1c7984 */ /* 0x000e240008000c00 */
[----:B------:R-:W-:Y:S01]  /*1dc0*/  FADD.FTZ R32, R32, R39 ;  /* 0x0000002720207221 */ /* 0x000fe20000010000 */
[----:B------:R-:W-:-:S03]  /*1dd0*/  FADD.FTZ R93, R93, R38 ;  /* 0x000000265d5d7221 */ /* 0x000fc60000010000 */
[----:B--2---:R-:W-:Y:S01]  /*1de0*/  FADD.FTZ R36, R32, R41 ;  /* 0x0000002920247221 */ /* 0x004fe20000010000 */
[----:B------:R-:W-:Y:S01]  /*1df0*/  FADD.FTZ R93, R93, R40 ;  /* 0x000000285d5d7221 */ /* 0x000fe20000010000 */
[----:B------:R-:W1:Y:S03]  /*1e00*/  LDS.128 R32, [UR5+0x90] ;  /* 0x00009005ff207984 */ /* 0x000e660008000c00 */
[----:B------:R-:W-:Y:S01]  /*1e10*/  FADD.FTZ R93, R93, R42 ;  /* 0x0000002a5d5d7221 */ /* 0x000fe20000010000 */
[----:B------:R-:W-:Y:S01]  /*1e20*/  FADD.FTZ R42, R36, R43 ;  /* 0x0000002b242a7221 */ /* 0x000fe20000010000 */
[----:B------:R-:W-:Y:S04]  /*1e30*/  LDS.64 R40, [UR5+0xb0] ;  /* 0x0000b005ff287984 */ /* 0x000fe80008000a00 */
[----:B------:R-:W2:Y:S01]  /*1e40*/  LDS.128 R36, [UR5+0xa0] ;  /* 0x0000a005ff247984 */ /* 0x000ea20008000c00 */
        /* <DEDUP_REMOVED lines=14> */
.L_x_2897:
[----:B------:R-:W-:Y:S05]  /*1f30*/  BSYNC B0 ;  /* 0x0000000000007941 */ /* 0x000fea0003800000 */
.L_x_2896:
        /* <DEDUP_REMOVED lines=28> */
.L_x_2900:
[----:B-1----:R-:W2:Y:S04]  /*2100*/  LDG.E.STRONG.GPU R30, desc[UR8][R28.64] ;  /* 0x000000081c1e7981 */ /* 0x002ea8000c1ef900 */
[----:B--2---:R-:W-:Y:S01]  /*2110*/  CCTL.IVALL ;  /* 0x00000000ff00798f */ /* 0x004fe20002000000 */
[----:B------:R-:W-:Y:S05]  /*2120*/  YIELD ;  /* 0x0000000000007946 */ /* 0x000fea0003800000 */
[----:B------:R-:W-:-:S13]  /*2130*/  ISETP.NE.AND P1, PT, R30, R33, PT ;  /* 0x000000211e00720c */ /* 0x000fda0003f25270 */
[----:B------:R-:W-:Y:S05]  /*2140*/  @P1 BRA `(.L_x_2900) ;  /* 0xfffffffc00ec1947 */ /* 0x000fea000383ffff */
.L_x_2899:
        /* <DEDUP_REMOVED lines=11> */
.L_x_2902:
[C---:B------:R-:W-:Y:S02]  /*2200*/  IADD3 R29, R36.reuse, 0x1, RZ ;  /* 0x00000001241d7810 */ /* 0x040fe40007ffe0ff */
[C---:B------:R-:W-:Y:S02]  /*2210*/  ISETP.EQ.OR P1, PT, R36.reuse, UR7, P3 ;  /* 0x0000000724007c0c */ /* 0x040fe40009f22670 */
        /* <DEDUP_REMOVED lines=8> */
[----:B------:R-:W3:Y:S08]  /*22a0*/  @!P2 LDC R92, c[0x0][0x10] ;  /* 0x00000400ff5cab82 */ /* 0x000ef00000000800 */
[----:B------:R-:W4:Y:S01]  /*22b0*/  @!P2 LDC.64 R34, c[0x0][0x248] ;  /* 0x00009200ff22ab82 */ /* 0x000f220000000a00 */
[----:B-1----:R-:W-:-:S04]  /*22c0*/  @!P1 IMAD R39, R39, R33, RZ ;  /* 0x0000002127279224 */ /* 0x002fc800078e02ff */
[----:B------:R-:W-:Y:S02]  /*22d0*/  @!P1 IMAD R39, R39, R37, RZ ;  /* 0x0000002527279224 */ /* 0x000fe400078e02ff */
[----:B--2---:R-:W-:-:S03]  /*22e0*/  @!P1 IMAD R33, R33, R36, R30 ;  /* 0x0000002421219224 */ /* 0x004fc600078e021e */
[----:B------:R-:W-:Y:S01]  /*22f0*/  @!P1 SHF.L.U32 R39, R39, 0x1, RZ ;  /* 0x0000000127279819 */ /* 0x000fe200000006ff */
[----:B------:R-:W1:Y:S01]  /*2300*/  @!P4 LDC R30, c[0x0][0x10] ;  /* 0x00000400ff1ecb82 */ /* 0x000e620000000800 */
[-C--:B---3--:R-:W-:Y:S02]  /*2310*/  @!P2 IMAD R32, R29, R92.reuse, R32 ;  /* 0x0000005c1d20a224 */ /* 0x088fe400078e0220 */
[----:B------:R-:W-:Y:S02]  /*2320*/  @!P2 IMAD R92, R31, R92, RZ ;  /* 0x0000005c1f5ca224 */ /* 0x000fe400078e02ff */
[----:B------:R-:W1:Y:S03]  /*2330*/  @!P4 S2R R31, SR_CTAID.Y ;  /* 0x00000000001fc919 */ /* 0x000e660000002600 */
[----:B------:R-:W2:Y:S01]  /*2340*/  @!P1 LDC.64 R28, c[0x0][0x248] ;  /* 0x00009200ff1c9b82 */ /* 0x000ea20000000a00 */
[----:B------:R-:W-:-:S05]  /*2350*/  @!P2 IMAD R92, R92, R37, RZ ;  /* 0x000000255c5ca224 */ /* 0x000fca00078e02ff */
[----:B------:R-:W-:-:S05]  /*2360*/  @!P2 SHF.L.U32 R43, R92, 0x1, RZ ;  /* 0x000000015c2ba819 */ /* 0x000fca00000006ff */
[----:B----4-:R-:W-:-:S04]  /*2370*/  @!P2 IMAD.WIDE R34, R43, 0x4, R34 ;  /* 0x000000042b22a825 */ /* 0x010fc800078e0222 */
[----:B------:R-:W-:-:S04]  /*2380*/  @!P2 IMAD.WIDE.U32 R34, R32, 0x8, R34 ;  /* 0x000000082022a825 */ /* 0x000fc800078e0022 */
[----:B--2---:R-:W-:Y:S01]  /*2390*/  @!P1 IMAD.WIDE R28, R39, 0x4, R28 ;  /* 0x00000004271c9825 */ /* 0x004fe200078e021c */
[----:B------:R-:W-:-:S04]  /*23a0*/  IADD3 R39, R36, 0x3, RZ ;  /* 0x0000000324277810 */ /* 0x000fc80007ffe0ff */
[----:B------:R-:W-:Y:S01]  /*23b0*/  ISETP.EQ.OR P5, PT, R39, UR7, P3 ;  /* 0x0000000727007c0c */ /* 0x000fe20009fa2670 */
[----:B------:R-:W-:Y:S01]  /*23c0*/  @!P1 IMAD.WIDE.U32 R28, R33, 0x8, R28 ;  /* 0x00000008211c9825 */ /* 0x000fe200078e001c */
[----:B------:R-:W-:-:S03]  /*23d0*/  @!P4 LOP3.LUT R33, R4, 0x1, RZ, 0xc0, !PT ;  /* 0x000000010421c812 */ /* 0x000fc600078ec0ff */
[-C--:B-1----:R-:W-:Y:S02]  /*23e0*/  @!P4 IMAD R42, R42, R30.reuse, R31 ;  /* 0x0000001e2a2ac224 */ /* 0x082fe400078e021f */
        /* <DEDUP_REMOVED lines=16> */
[----:B------:R1:W2:Y:S02]  /*24f0*/  @!P2 LDG.E.64 R30, desc[UR8][R34.64] ;  /* 0x00000008221ea981 */ /* 0x0002a4000c1e1b00 */
[----:B-1----:R-:W-:Y:S02]  /*2500*/  @!P5 IMAD.WIDE.U32 R34, R39, 0x8, R32 ;  /* 0x000000082722d825 */ /* 0x002fe400078e0020 */
        /* <DEDUP_REMOVED lines=14> */
.L_x_2901:
        /* <DEDUP_REMOVED lines=19> */
.L_x_2904:
[----:B------:R-:W-:Y:S05]  /*2720*/  BSYNC B0 ;  /* 0x0000000000007941 */ /* 0x000fea0003800000 */
.L_x_2903:
        /* <DEDUP_REMOVED lines=13> */
[----:B-1----:R-:W-:-:S02]  /*2800*/  @!P2 IMAD R35, R35, R32, R28 ;  /* 0x000000202323a224 */ /* 0x002fc400078e021c */
[----:B------:R-:W-:-:S05]  /*2810*/  @!P2 IMAD R32, R29, R32, RZ ;  /* 0x000000201d20a224 */ /* 0x000fca00078e02ff */
[----:B------:R-:W1:Y:S01]  /*2820*/  @!P1 LDC.64 R28, c[0x0][0x248] ;  /* 0x00009200ff1c9b82 */ /* 0x000e620000000a00 */
[-C--:B---3--:R-:W-:Y:S02]  /*2830*/  @!P1 IMAD R38, R33, R36.reuse, RZ ;  /* 0x0000002421269224 */ /* 0x088fe400078e02ff */
        /* <DEDUP_REMOVED lines=15> */
.L_x_2898:
        /* <DEDUP_REMOVED lines=20> */
[----:B-1----:R1:W2:Y:S04]  /*2a70*/  LDG.E.64 R28, desc[UR8][R32.64] ;  /* 0x00000008201c7981 */ /* 0x0022a8000c1e1b00 */
[----:B------:R-:W2:Y:S01]  /*2a80*/  LDG.E.64 R30, desc[UR8][R30.64] ;  /* 0x000000081e1e7981 */ /* 0x000ea2000c1e1b00 */
[----:B------:R-:W-:-:S03]  /*2a90*/  ISETP.NE.AND P5, PT, RZ, UR10, PT ;  /* 0x0000000aff007c0c */ /* 0x000fc6000bfa5270 */
[----:B-1----:R-:W1:Y:S02]  /*2aa0*/  LDS.64 R32, [UR5+0xc0] ;  /* 0x0000c005ff207984 */ /* 0x002e640008000a00 */
[----:B-1----:R-:W-:-:S04]  /*2ab0*/  FMUL.FTZ R32, R32, UR6 ;  /* 0x0000000620207c20 */ /* 0x002fc80008410000 */
[C---:B------:R-:W-:Y:S01]  /*2ac0*/  FMUL.FTZ R36, R32.reuse, R32 ;  /* 0x0000002020247220 */ /* 0x040fe20000410000 */
[C---:B------:R-:W-:Y:S01]  /*2ad0*/  FADD.FTZ R46, -R32.reuse, R46 ;  /* 0x0000002e202e7221 */ /* 0x040fe20000010100 */
[C---:B------:R-:W-:Y:S01]  /*2ae0*/  FADD.FTZ R34, -R32.reuse, R47 ;  /* 0x0000002f20227221 */ /* 0x040fe20000010100 */
[----:B------:R-:W-:Y:S01]  /*2af0*/  FADD.FTZ R35, -R32, R14 ;  /* 0x0000000e20237221 */ /* 0x000fe20000010100 */
[----:B------:R-:W-:Y:S01]  /*2b00*/  FFMA.FTZ R36, R33, UR6, -R36 ;  /* 0x0000000621247c23 */ /* 0x000fe20008010824 */
[----:B------:R-:W-:-:S04]  /*2b10*/  MOV R33, 0x3f800000 ;  /* 0x3f80000000217802 */ /* 0x000fc80000000f00 */
[----:B------:R-:W-:-:S13]  /*2b20*/  FSETP.GTU.FTZ.AND P1, PT, R36, RZ, PT ;  /* 0x000000ff2400720b */ /* 0x000fda0003f3c000 */
[----:B------:R-:W1:Y:S02]  /*2b30*/  @P1 LDC R37, c[0x0][0x238] ;  /* 0x00008e00ff251b82 */ /* 0x000e640000000800 */
[----:B-1----:R-:W-:Y:S01]  /*2b40*/  @P1 FADD.FTZ R36, R36, R37 ;  /* 0x0000002524241221 */ /* 0x002fe20000010000 */
[----:B------:R-:W-:-:S03]  /*2b50*/  FADD.FTZ R37, -R32, R15 ;  /* 0x0000000f20257221 */ /* 0x000fc60000010100 */
[----:B------:R-:W1:Y:S02]  /*2b60*/  @P1 MUFU.RSQ R33, R36 ;  /* 0x0000002400211308 */ /* 0x000e640000001400 */
[-C--:B-1----:R-:W-:Y:S01]  /*2b70*/  FMUL.FTZ R39, R46, R33.reuse ;  /* 0x000000212e277220 */ /* 0x082fe20000410000 */
[----:B------:R-:W-:-:S03]  /*2b80*/  FMUL.FTZ R34, R34, R33 ;  /* 0x0000002122227220 */ /* 0x000fc60000410000 */
        /* <DEDUP_REMOVED lines=13> */
.L_x_2905:
[----:B------:R-:W-:Y:S04]  /*2c60*/  BSSY B0, `(.L_x_2906) ;  /* 0x000000d000007945 */ /* 0x000fe80003800000 */
[----:B------:R-:W-:Y:S05]  /*2c70*/  @!P0 BRA `(.L_x_2907) ;  /* 0x00000000002c8947 */ /* 0x000fea0003800000 */
[----:B------:R-:W-:Y:S01]  /*2c80*/  ULDC.64 UR12, c[0x0][0x270] ;  /* 0x00009c00000c7ab9 */ /* 0x000fe20000000a00 */
[----:B------:R-:W-:Y:S01]  /*2c90*/  MOV R38, R88 ;  /* 0x0000005800267202 */ /* 0x000fe20000000f00 */
[----:B------:R-:W-:Y:S01]  /*2ca0*/  IMAD R34, R3, UR12, RZ ;  /* 0x0000000c03227c24 */ /* 0x000fe2000f8e02ff */
[----:B------:R-:W-:-:S03]  /*2cb0*/  MOV R39, R91 ;  /* 0x0000005b00277202 */ /* 0x000fc60000000f00 */
[C---:B0-----:R-:W-:Y:S02]  /*2cc0*/  IMAD R41, R83.reuse, UR13, R34 ;  /* 0x0000000d53297c24 */ /* 0x041fe4000f8e0222 */
[----:B------:R-:W-:Y:S01]  /*2cd0*/  IMAD.WIDE.U32 R38, R83, UR12, R38 ;  /* 0x0000000c53267c25 */ /* 0x000fe2000f8e0026 */
[----:B------:R-:W-:Y:S02]  /*2ce0*/  ULDC.64 UR12, c[0x0][0x210] ;  /* 0x00008400000c7ab9 */ /* 0x000fe40000000a00 */
[----:B------:R-:W-:Y:S02]  /*2cf0*/  LEA R40, P1, R38, UR12, 0x2 ;  /* 0x0000000c26287c11 */ /* 0x000fe4000f8210ff */
[----:B------:R-:W-:-:S04]  /*2d00*/  IADD3 R41, R39, R41, RZ ;  /* 0x0000002927297210 */ /* 0x000fc80007ffe0ff */
[----:B------:R-:W-:-:S05]  /*2d10*/  LEA.HI.X R41, R38, UR13, R41, 0x2, P1 ;  /* 0x0000000d26297c11 */ /* 0x000fca00088f1429 */
[----:B------:R1:W-:Y:S02]  /*2d20*/  STG.E.64 desc[UR8][R40.64], R14 ;  /* 0x0000000e28007986 */ /* 0x0003e4000c101b08 */
.L_x_2907:
[----:B------:R-:W-:Y:S05]  /*2d30*/  BSYNC B0 ;  /* 0x0000000000007941 */ /* 0x000fea0003800000 */
.L_x_2906:
[----:B------:R-:W-:Y:S01]  /*2d40*/  ULDC.64 UR12, c[0x0][0x278] ;  /* 0x00009e00000c7ab9 */ /* 0x000fe20000000a00 */
[----:B------:R-:W-:Y:S01]  /*2d50*/  FADD.FTZ R34, -R32, R18 ;  /* 0x0000001220227221 */ /* 0x000fe20000010100 */
[----:B------:R-:W-:Y:S01]  /*2d60*/  ISETP.GE.U32.AND P6, PT, R82, UR12, PT ;  /* 0x0000000c52007c0c */ /* 0x000fe2000bfc6070 */
[-C--:B------:R-:W-:Y:S01]  /*2d70*/  FMUL.FTZ R35, R35, R33.reuse ;  /* 0x0000002123237220 */ /* 0x080fe20000410000 */
[----:B------:R-:W-:Y:S01]  /*2d80*/  ISETP.GE.U32.AND P1, PT, R81, UR12, PT ;  /* 0x0000000c51007c0c */ /* 0x000fe2000bf26070 */
[----:B------:R-:W-:Y:S01]  /*2d90*/  FMUL.FTZ R18, R37, R33 ;  /* 0x0000002125127220 */ /* 0x000fe20000410000 */
[----:B------:R-:W-:Y:S01]  /*2da0*/  ISETP.GE.U32.AND P2, PT, R80, UR12, PT ;  /* 0x0000000c50007c0c */ /* 0x000fe2000bf46070 */
[C---:B------:R-:W-:Y:S01]  /*2db0*/  FADD.FTZ R16, -R32.reuse, R16 ;  /* 0x0000001020107221 */ /* 0x040fe20000010100 */
[----:B------:R-:W-:Y:S01]  /*2dc0*/  ISETP.GE.U32.AND P3, PT, R79, UR12, PT ;  /* 0x0000000c4f007c0c */ /* 0x000fe2000bf66070 */
[----:B------:R-:W-:Y:S01]  /*2dd0*/  FADD.FTZ R17, -R32, R17 ;  /* 0x0000001120117221 */ /* 0x000fe20000010100 */
[----:B------:R-:W-:Y:S01]  /*2de0*/  ISETP.GE.U32.AND P4, PT, R78, UR12, PT ;  /* 0x0000000c4e007c0c */ /* 0x000fe2000bf86070 */
[----:B------:R-:W-:Y:S01]  /*2df0*/  FADD.FTZ R36, -R32, R19 ;  /* 0x0000001320247221 */ /* 0x000fe20000010100 */
[----:B------:R-:W-:Y:S01]  /*2e00*/  ISETP.GE.AND.EX P6, PT, R10, UR13, PT, P6 ;  /* 0x0000000d0a007c0c */ /* 0x000fe2000bfc6360 */
[C---:B------:R-:W-:Y:S01]  /*2e10*/  FADD.FTZ R38, -R32.reuse, R20 ;  /* 0x0000001420267221 */ /* 0x040fe20000010100 */
[----:B------:R-:W-:Y:S01]  /*2e20*/  ISETP.GE.AND.EX P1, PT, R11, UR13, PT, P1 ;  /* 0x0000000d0b007c0c */ /* 0x000fe2000bf26310 */
[----:B------:R-:W-:Y:S01]  /*2e30*/  FADD.FTZ R39, -R32, R21 ;  /* 0x0000001520277221 */ /* 0x000fe20000010100 */
[----:B------:R-:W-:Y:S01]  /*2e40*/  ISETP.GE.AND.EX P2, PT, R12, UR13, PT, P2 ;  /* 0x0000000d0c007c0c */ /* 0x000fe2000bf46320 */
[C---:B------:R-:W-:Y:S01]  /*2e50*/  FADD.FTZ R22, -R32.reuse, R22 ;  /* 0x0000001620167221 */ /* 0x040fe20000010100 */
[----:B------:R-:W-:Y:S01]  /*2e60*/  ISETP.GE.AND.EX P3, PT, R13, UR13, PT, P3 ;  /* 0x0000000d0d007c0c */ /* 0x000fe2000bf66330 */
[----:B------:R-:W-:Y:S01]  /*2e70*/  FADD.FTZ R23, -R32, R23 ;  /* 0x0000001720177221 */ /* 0x000fe20000010100 */
[----:B------:R-:W-:Y:S01]  /*2e80*/  ISETP.GE.AND.EX P4, PT, R62, UR13, PT, P4 ;  /* 0x0000000d3e007c0c */ /* 0x000fe2000bf86340 */
        /* <DEDUP_REMOVED lines=18> */
[----:B------:R-:W-:Y:S01]  /*2fb0*/  FADD.FTZ R60, -R32, R60 ;  /* 0x0000003c203c7221 */ /* 0x000fe20000010100 */
[----:B------:R-:W-:Y:S01]  /*2fc0*/  ISETP.GT.U32.OR P6, PT, R0, 0x27f, P6 ;  /* 0x0000027f0000780c */ /* 0x000fe200037c4470 */
[----:B------:R-:W-:Y:S01]  /*2fd0*/  FADD.FTZ R32, -R32, R61 ;  /* 0x0000003d20207221 */ /* 0x000fe20000010100 */
[----:B------:R-:W-:Y:S01]  /*2fe0*/  ISETP.GT.U32.OR P1, PT, R0, 0x27f, P1 ;  /* 0x0000027f0000780c */ /* 0x000fe20000f24470 */
[----:B-1----:R-:W-:Y:S01]  /*2ff0*/  FFMA.FTZ R14, R28, R35, R30 ;  /* 0x000000231c0e7223 */ /* 0x002fe2000001001e */
[C---:B------:R-:W-:Y:S01]  /*3000*/  ISETP.GT.U32.OR P2, PT, R0.reuse, 0x27f, P2 ;  /* 0x0000027f0000780c */ /* 0x040fe20001744470 */
[----:B------:R-:W-:Y:S01]  /*3010*/  FFMA.FTZ R15, R29, R18, R31 ;  /* 0x000000121d0f7223 */ /* 0x000fe2000001001f */
[----:B------:R-:W-:-:S02]  /*3020*/  ISETP.GT.U32.OR P3, PT, R0, 0x27f, P3 ;  /* 0x0000027f0000780c */ /* 0x000fc40001f64470 */
[----:B------:R-:W-:Y:S01]  /*3030*/  ISETP.GT.U32.OR P4, PT, R0, 0x27f, P4 ;  /* 0x0000027f0000780c */ /* 0x000fe20002784470 */
[----:B------:R-:W-:-:S12]  /*3040*/  @!P5 BRA `(.L_x_2908) ;  /* 0x000000000028d947 */ /* 0x000fd80003800000 */
[----:B------:R-:W-:Y:S01]  /*3050*/  FMUL.FTZ R18, R14, -1.4426950216293334961 ;  /* 0xbfb8aa3b0e127820 */ /* 0x000fe20000410000 */
[----:B------:R-:W-:-:S05]  /*3060*/  FMUL.FTZ R20, R15, -1.4426950216293334961 ;  /* 0xbfb8aa3b0f147820 */ /* 0x000fca0000410000 */
[----:B------:R-:W1:Y:S08]  /*3070*/  MUFU.EX2 R18, R18 ;  /* 0x0000001200127308 */ /* 0x000e700000000800 */
[----:B------:R-:W2:Y:S01]  /*3080*/  MUFU.EX2 R20, R20 ;  /* 0x0000001400147308 */ /* 0x000ea20000000800 */
[----:B-1----:R-:W-:-:S07]  /*3090*/  FADD.FTZ R19, R18, 1 ;  /* 0x3f80000012137421 */ /* 0x002fce0000010000 */
[----:B------:R-:W1:Y:S01]  /*30a0*/  MUFU.RCP R19, R19 ;  /* 0x0000001300137308 */ /* 0x000e620000001000 */
[----:B--2---:R-:W-:-:S07]  /*30b0*/  FADD.FTZ R21, R20, 1 ;  /* 0x3f80000014157421 */ /* 0x004fce0000010000 */
[----:B0-----:R-:W0:Y:S01]  /*30c0*/  MUFU.RCP R40, R21 ;  /* 0x0000001500287308 */ /* 0x001e220000001000 */
[----:B-1----:R-:W-:Y:S01]  /*30d0*/  FMUL.FTZ R14, R14, R19 ;  /* 0x000000130e0e7220 */ /* 0x002fe20000410000 */
[----:B0-----:R-:W-:-:S07]  /*30e0*/  FMUL.FTZ R15, R15, R40 ;  /* 0x000000280f0f7220 */ /* 0x001fce0000410000 */
.L_x_2908:
        /* <DEDUP_REMOVED lines=13> */
.L_x_2910:
[----:B------:R-:W-:Y:S05]  /*31c0*/  BSYNC B0 ;  /* 0x0000000000007941 */ /* 0x000fea0003800000 */
.L_x_2909:
[-C--:B-1----:R-:W-:Y:S01]  /*31d0*/  FMUL.FTZ R15, R16, R33.reuse ;  /* 0x00000021100f7220 */ /* 0x082fe20000410000 */
        /* <DEDUP_REMOVED lines=16> */
.L_x_2911:
        /* <DEDUP_REMOVED lines=13> */
.L_x_2913:
[----:B------:R-:W-:Y:S05]  /*33b0*/  BSYNC B0 ;  /* 0x0000000000007941 */ /* 0x000fea0003800000 */
.L_x_2912:
[----:B------:R-:W-:Y:S01]  /*33c0*/  FFMA.FTZ R10, R28, R19, R30 ;  /* 0x000000131c0a7223 */ /* 0x000fe2000001001e */
[----:B------:R-:W-:Y:S01]  /*33d0*/  FFMA.FTZ R11, R29, R36, R31 ;  /* 0x000000241d0b7223 */ /* 0x000fe2000001001f */
[----:B------:R-:W-:Y:S06]  /*33e0*/  @!P5 BRA `(.L_x_2914) ;  /* 0x000000000028d947 */ /* 0x000fec0003800000 */
        /* <DEDUP_REMOVED lines=10> */
.L_x_2914:
[----:B------:R-:W-:Y:S04]  /*3490*/  BSSY B0, `(.L_x_2915) ;  /* 0x000000d000007945 */ /* 0x000fe80003800000 */
[----:B------:R-:W-:Y:S05]  /*34a0*/  @P2 BRA `(.L_x_2916) ;  /* 0x00000000002c2947 */ /* 0x000fea0003800000 */
[----:B------:R-:W-:Y:S01]  /*34b0*/  ULDC.64 UR14, c[0x0][0x270] ;  /* 0x00009c00000e7ab9 */ /* 0x000fe20000000a00 */
[----:B-1----:R-:W-:Y:S01]  /*34c0*/  MOV R14, R88 ;  /* 0x00000058000e7202 */ /* 0x002fe20000000f00 */
        /* <DEDUP_REMOVED lines=9> */
.L_x_2916:
[----:B------:R-:W-:Y:S05]  /*3560*/  BSYNC B0 ;  /* 0x0000000000007941 */ /* 0x000fea0003800000 */
.L_x_2915:
[-C--:B--2---:R-:W-:Y:S01]  /*3570*/  FMUL.FTZ R11, R38, R33.reuse ;  /* 0x00000021260b7220 */ /* 0x084fe20000410000 */
[-C--:B------:R-:W-:Y:S01]  /*3580*/  FMUL.FTZ R12, R39, R33.reuse ;  /* 0x00000021270c7220 */ /* 0x080fe20000410000 */
[-C--:B------:R-:W-:Y:S01]  /*3590*/  FMUL.FTZ R19, R22, R33.reuse ;  /* 0x0000002116137220 */ /* 0x080fe20000410000 */
[----:B------:R-:W-:Y:S01]  /*35a0*/  FMUL.FTZ R20, R23, R33 ;  /* 0x0000002117147220 */ /* 0x000fe20000410000 */
[----:B------:R-:W-:Y:S01]  /*35b0*/  FFMA.FTZ R10, R28, R11, R30 ;  /* 0x0000000b1c0a7223 */ /* 0x000fe2000001001e */
[----:B------:R-:W-:Y:S01]  /*35c0*/  FFMA.FTZ R11, R29, R12, R31 ;  /* 0x0000000c1d0b7223 */ /* 0x000fe2000001001f */
[----:B------:R-:W-:Y:S06]  /*35d0*/  @!P5 BRA `(.L_x_2917) ;  /* 0x000000000028d947 */ /* 0x000fec0003800000 */
        /* <DEDUP_REMOVED lines=10> */
.L_x_2917:
[----:B------:R-:W-:Y:S04]  /*3680*/  BSSY B0, `(.L_x_2918) ;  /* 0x000000d000007945 */ /* 0x000fe80003800000 */
[----:B------:R-:W-:Y:S05]  /*3690*/  @P3 BRA `(.L_x_2919) ;  /* 0x00000000002c3947 */ /* 0x000fea0003800000 */
[----:B------:R-:W-:Y:S01]  /*36a0*/  ULDC.64 UR14, c[0x0][0x270] ;  /* 0x00009c00000e7ab9 */ /* 0x000fe20000000a00 */
[----:B------:R-:W-:Y:S01]  /*36b0*/  MOV R12, R88 ;  /* 0x00000058000c7202 */ /* 0x000fe20000000f00 */
[----:B-1----:R-:W-:Y:S01]  /*36c0*/  IMAD R14, R13, UR14, RZ ;  /* 0x0000000e0d0e7c24 */ /* 0x002fe2000f8e02ff */
        /* <DEDUP_REMOVED lines=8> */
.L_x_2919:
[----:B------:R-:W-:Y:S05]  /*3750*/  BSYNC B0 ;  /* 0x0000000000007941 */ /* 0x000fea0003800000 */
.L_x_2918:
[----:B--2---:R-:W-:Y:S01]  /*3760*/  FFMA.FTZ R10, R28, R19, R30 ;  /* 0x000000131c0a7223 */ /* 0x004fe2000001001e */
        /* <DEDUP_REMOVED lines=12> */
.L_x_2920:
        /* <DEDUP_REMOVED lines=13> */
.L_x_2922:
[----:B------:R-:W-:Y:S05]  /*3900*/  BSYNC B0 ;  /* 0x0000000000007941 */ /* 0x000fea0003800000 */
.L_x_2921:
[----:B------:R-:W-:Y:S01]  /*3910*/  ISETP.GE.U32.AND P6, PT, R77, UR12, PT ;  /* 0x0000000c4d007c0c */ /* 0x000fe2000bfc6070 */
[-C--:B--2---:R-:W-:Y:S01]  /*3920*/  FMUL.FTZ R11, R24, R33.reuse ;  /* 0x00000021180b7220 */ /* 0x084fe20000410000 */
[----:B------:R-:W-:Y:S01]  /*3930*/  ISETP.GE.U32.AND P1, PT, R76, UR12, PT ;  /* 0x0000000c4c007c0c */ /* 0x000fe2000bf26070 */
[-C--:B------:R-:W-:Y:S01]  /*3940*/  FMUL.FTZ R12, R25, R33.reuse ;  /* 0x00000021190c7220 */ /* 0x080fe20000410000 */
[----:B------:R-:W-:Y:S01]  /*3950*/  ISETP.GE.U32.AND P2, PT, R75, UR12, PT ;  /* 0x0000000c4b007c0c */ /* 0x000fe2000bf46070 */
[-C--:B------:R-:W-:Y:S01]  /*3960*/  FMUL.FTZ R39, R26, R33.reuse ;  /* 0x000000211a277220 */ /* 0x080fe20000410000 */
[----:B------:R-:W-:Y:S01]  /*3970*/  ISETP.GE.U32.AND P3, PT, R74, UR12, PT ;  /* 0x0000000c4a007c0c */ /* 0x000fe2000bf66070 */
[----:B------:R-:W-:Y:S01]  /*3980*/  FMUL.FTZ R36, R27, R33 ;  /* 0x000000211b247220 */ /* 0x000fe20000410000 */
[----:B------:R-:W-:Y:S01]  /*3990*/  ISETP.GE.U32.AND P4, PT, R73, UR12, PT ;  /* 0x0000000c49007c0c */ /* 0x000fe2000bf86070 */
[----:B------:R-:W-:Y:S01]  /*39a0*/  FFMA.FTZ R10, R28, R11, R30 ;  /* 0x0000000b1c0a7223 */ /* 0x000fe2000001001e */
        /* <DEDUP_REMOVED lines=9> */
[-C--:B-1----:R-:W-:Y:S01]  /*3a40*/  FMUL.FTZ R17, R50, R33.reuse ;  /* 0x0000002132117220 */ /* 0x082fe20000410000 */
[C---:B------:R-:W-:Y:S01]  /*3a50*/  ISETP.GT.U32.OR P6, PT, R0.reuse, 0x27f, P6 ;  /* 0x0000027f0000780c */ /* 0x040fe200037c4470 */
[-C--:B------:R-:W-:Y:S01]  /*3a60*/  FMUL.FTZ R16, R51, R33.reuse ;  /* 0x0000002133107220 */ /* 0x080fe20000410000 */
[----:B------:R-:W-:Y:S01]  /*3a70*/  ISETP.GT.U32.OR P1, PT, R0, 0x27f, P1 ;  /* 0x0000027f0000780c */ /* 0x000fe20000f24470 */
[-C--:B------:R-:W-:Y:S01]  /*3a80*/  FMUL.FTZ R19, R52, R33.reuse ;  /* 0x0000002134137220 */ /* 0x080fe20000410000 */
[C---:B------:R-:W-:Y:S01]  /*3a90*/  ISETP.GT.U32.OR P2, PT, R0.reuse, 0x27f, P2 ;  /* 0x0000027f0000780c */ /* 0x040fe20001744470 */
[-C--:B------:R-:W-:Y:S01]  /*3aa0*/  FMUL.FTZ R18, R53, R33.reuse ;  /* 0x0000002135127220 */ /* 0x080fe20000410000 */
[----:B------:R-:W-:Y:S01]  /*3ab0*/  ISETP.GT.U32.OR P3, PT, R0, 0x27f, P3 ;  /* 0x0000027f0000780c */ /* 0x000fe20001f64470 */
        /* <DEDUP_REMOVED lines=21> */
.L_x_2923:
        /* <DEDUP_REMOVED lines=13> */
.L_x_2925:
[----:B------:R-:W-:Y:S05]  /*3ce0*/  BSYNC B0 ;  /* 0x0000000000007941 */ /* 0x000fea0003800000 */
.L_x_2924:
[----:B-1----:R-:W-:Y:S01]  /*3cf0*/  FFMA.FTZ R10, R28, R39, R30 ;  /* 0x000000271c0a7223 */ /* 0x002fe2000001001e */
        /* <DEDUP_REMOVED lines=12> */
.L_x_2926:
        /* <DEDUP_REMOVED lines=13> */
.L_x_2928:
[----:B------:R-:W-:Y:S05]  /*3e90*/  BSYNC B0 ;  /* 0x0000000000007941 */ /* 0x000fea0003800000 */
.L_x_2927:
        /* <DEDUP_REMOVED lines=13> */
.L_x_2929:
        /* <DEDUP_REMOVED lines=13> */
.L_x_2931:
[----:B------:R-:W-:Y:S05]  /*4040*/  BSYNC B0 ;  /* 0x0000000000007941 */ /* 0x000fea0003800000 */
.L_x_2930:
        /* <DEDUP_REMOVED lines=13> */
.L_x_2932:
        /* <DEDUP_REMOVED lines=13> */
.L_x_2934:
[----:B------:R-:W-:Y:S05]  /*41f0*/  BSYNC B0 ;  /* 0x0000000000007941 */ /* 0x000fea0003800000 */
.L_x_2933:
        /* <DEDUP_REMOVED lines=13> */
.L_x_2935:
        /* <DEDUP_REMOVED lines=13> */
.L_x_2937:
[----:B------:R-:W-:Y:S05]  /*43a0*/  BSYNC B0 ;  /* 0x0000000000007941 */ /* 0x000fea0003800000 */
.L_x_2936:
[----:B------:R-:W-:Y:S01]  /*43b0*/  ISETP.GE.U32.AND P6, PT, R72, UR12, PT ;  /* 0x0000000c48007c0c */ /* 0x000fe2000bfc6070 */
[--C-:B------:R-:W-:Y:S01]  /*43c0*/  FFMA.FTZ R26, R28, R27, R30.reuse ;  /* 0x0000001b1c1a7223 */ /* 0x100fe2000001001e */
[----:B------:R-:W-:Y:S01]  /*43d0*/  ISETP.GE.U32.AND P1, PT, R6, UR12, PT ;  /* 0x0000000c06007c0c */ /* 0x000fe2000bf26070 */
[C-C-:B-1----:R-:W-:Y:S01]  /*43e0*/  FFMA.FTZ R10, R28.reuse, R19, R30.reuse ;  /* 0x000000131c0a7223 */ /* 0x142fe2000001001e */
        /* <DEDUP_REMOVED lines=9> */
[C-C-:B------:R-:W-:Y:S01]  /*4480*/  FFMA.FTZ R15, R29.reuse, R22, R31.reuse ;  /* 0x000000161d0f7223 */ /* 0x140fe2000001001f */
[----:B------:R-:W-:Y:S01]  /*4490*/  ISETP.GE.AND.EX P2, PT, R70, UR13, PT, P2 ;  /* 0x0000000d46007c0c */ /* 0x000fe2000bf46320 */
[--C-:B------:R-:W-:Y:S01]  /*44a0*/  FFMA.FTZ R17, R29, R24, R31.reuse ;  /* 0x000000181d117223 */ /* 0x100fe2000001001f */
[----:B------:R-:W-:Y:S01]  /*44b0*/  ISETP.GE.AND.EX P3, PT, R71, UR13, PT, P3 ;  /* 0x0000000d47007c0c */ /* 0x000fe2000bf66330 */
[C-C-:B------:R-:W-:Y:S01]  /*44c0*/  FFMA.FTZ R27, R29.reuse, R32, R31.reuse ;  /* 0x000000201d1b7223 */ /* 0x140fe2000001001f */
        /* <DEDUP_REMOVED lines=18> */
.L_x_2938:
        /* <DEDUP_REMOVED lines=13> */
.L_x_2940:
[----:B------:R-:W-:Y:S05]  /*46c0*/  BSYNC B0 ;  /* 0x0000000000007941 */ /* 0x000fea0003800000 */
.L_x_2939:
        /* <DEDUP_REMOVED lines=11> */
.L_x_2941:
        /* <DEDUP_REMOVED lines=13> */
.L_x_2943:
[----:B------:R-:W-:Y:S05]  /*4850*/  BSYNC B0 ;  /* 0x0000000000007941 */ /* 0x000fea0003800000 */
.L_x_2942:
[----:B------:R-:W-:Y:S05]  /*4860*/  @!P5 BRA `(.L_x_2944) ;  /* 0x000000000028d947 */ /* 0x000fea0003800000 */
[----:B-12---:R-:W-:Y:S01]  /*4870*/  FMUL.FTZ R10, R14, -1.4426950216293334961 ;  /* 0xbfb8aa3b0e0a7820 */ /* 0x006fe20000410000 */
        /* <DEDUP_REMOVED lines=9> */
.L_x_2944:
[----:B------:R-:W-:Y:S04]  /*4910*/  BSSY B0, `(.L_x_2945) ;  /* 0x000000d000007945 */ /* 0x000fe80003800000 */
[----:B------:R-:W-:Y:S05]  /*4920*/  @P2 BRA `(.L_x_2946) ;  /* 0x00000000002c2947 */ /* 0x000fea0003800000 */
[----:B------:R-:W-:Y:S01]  /*4930*/  ULDC.64 UR12, c[0x0][0x270] ;  /* 0x00009c00000c7ab9 */ /* 0x000fe20000000a00 */
[----:B-12---:R-:W-:Y:S01]  /*4940*/  MOV R10, R88 ;  /* 0x00000058000a7202 */ /* 0x006fe20000000f00 */
        /* <DEDUP_REMOVED lines=9> */
.L_x_2946:
[----:B------:R-:W-:Y:S05]  /*49e0*/  BSYNC B0 ;  /* 0x0000000000007941 */ /* 0x000fea0003800000 */
.L_x_2945:
[----:B------:R-:W-:Y:S05]  /*49f0*/  @!P5 BRA `(.L_x_2947) ;  /* 0x000000000028d947 */ /* 0x000fea0003800000 */
[----:B-123--:R-:W-:Y:S01]  /*4a00*/  FMUL.FTZ R10, R16, -1.4426950216293334961 ;  /* 0xbfb8aa3b100a7820 */ /* 0x00efe20000410000 */
        /* <DEDUP_REMOVED lines=9> */
.L_x_2947:
[----:B------:R-:W-:Y:S04]  /*4aa0*/  BSSY B0, `(.L_x_2948) ;  /* 0x000000d000007945 */ /* 0x000fe80003800000 */
[----:B------:R-:W-:Y:S05]  /*4ab0*/  @P3 BRA `(.L_x_2949) ;  /* 0x00000000002c3947 */ /* 0x000fea0003800000 */
[----:B------:R-:W-:Y:S01]  /*4ac0*/  ULDC.64 UR12, c[0x0][0x270] ;  /* 0x00009c00000c7ab9 */ /* 0x000fe20000000a00 */
[----:B-123--:R-:W-:Y:S01]  /*4ad0*/  MOV R10, R88 ;  /* 0x00000058000a7202 */ /* 0x00efe20000000f00 */
        /* <DEDUP_REMOVED lines=9> */
.L_x_2949:
[----:B------:R-:W-:Y:S05]  /*4b70*/  BSYNC B0 ;  /* 0x0000000000007941 */ /* 0x000fea0003800000 */
.L_x_2948:
[----:B------:R-:W-:Y:S05]  /*4b80*/  @!P5 BRA `(.L_x_2950) ;  /* 0x000000000028d947 */ /* 0x000fea0003800000 */
[----:B-1234-:R-:W-:Y:S01]  /*4b90*/  FMUL.FTZ R10, R26, -1.4426950216293334961 ;  /* 0xbfb8aa3b1a0a7820 */ /* 0x01efe20000410000 */
        /* <DEDUP_REMOVED lines=9> */
.L_x_2950:
[----:B------:R-:W-:Y:S04]  /*4c30*/  BSSY B0, `(.L_x_2951) ;  /* 0x000000c000007945 */ /* 0x000fe80003800000 */
[----:B------:R-:W-:Y:S05]  /*4c40*/  @P4 BRA `(.L_x_2952) ;  /* 0x0000000000284947 */ /* 0x000fea0003800000 */
[----:B------:R-:W-:Y:S01]  /*4c50*/  ULDC.64 UR12, c[0x0][0x270] ;  /* 0x00009c00000c7ab9 */ /* 0x000fe20000000a00 */
[----:B------:R-:W-:Y:S01]  /*4c60*/  MOV R89, R91 ;  /* 0x0000005b00597202 */ /* 0x000fe20000000f00 */
[----:B------:R-:W-:Y:S02]  /*4c70*/  IMAD R86, R86, UR12, RZ ;  /* 0x0000000c56567c24 */ /* 0x000fe4000f8e02ff */
[----:B------:R-:W-:-:S04]  /*4c80*/  IMAD.WIDE.U32 R88, R9, UR12, R88 ;  /* 0x0000000c09587c25 */ /* 0x000fc8000f8e0058 */
[----:B-1234-:R-:W-:Y:S01]  /*4c90*/  IMAD R11, R9, UR13, R86 ;  /* 0x0000000d090b7c24 */ /* 0x01efe2000f8e0256 */
[----:B------:R-:W-:Y:S02]  /*4ca0*/  ULDC.64 UR12, c[0x0][0x210] ;  /* 0x00008400000c7ab9 */ /* 0x000fe40000000a00 */
[----:B------:R-:W-:Y:S02]  /*4cb0*/  LEA R10, P1, R88, UR12, 0x2 ;  /* 0x0000000c580a7c11 */ /* 0x000fe4000f8210ff */
[----:B------:R-:W-:-:S04]  /*4cc0*/  IADD3 R11, R89, R11, RZ ;  /* 0x0000000b590b7210 */ /* 0x000fc80007ffe0ff */
[----:B------:R-:W-:-:S05]  /*4cd0*/  LEA.HI.X R11, R88, UR13, R11, 0x2, P1 ;  /* 0x0000000d580b7c11 */ /* 0x000fca00088f140b */
[----:B------:R1:W-:Y:S02]  /*4ce0*/  STG.E.64 desc[UR8][R10.64], R26 ;  /* 0x0000001a0a007986 */ /* 0x0003e4000c101b08 */
.L_x_2952:
[----:B------:R-:W-:Y:S05]  /*4cf0*/  BSYNC B0 ;  /* 0x0000000000007941 */ /* 0x000fea0003800000 */
.L_x_2951:
[----:B-1234-:R-:W1:Y:S01]  /*4d00*/  LDC R11, c[0x0][0x10] ;  /* 0x00000400ff0b7b82 */ /* 0x01ee620000000800 */
[----:B------:R-:W-:Y:S02]  /*4d10*/  IADD3 R4, R4, 0x1, RZ ;  /* 0x0000000104047810 */ /* 0x000fe40007ffe0ff */
[----:B-1----:R-:W-:-:S04]  /*4d20*/  IADD3 R84, R11, R84, RZ ;  /* 0x000000540b547210 */ /* 0x002fc80007ffe0ff */
[----:B------:R-:W-:-:S13]  /*4d30*/  ISETP.GE.AND P1, PT, R84, UR4, PT ;  /* 0x0000000454007c0c */ /* 0x000fda000bf26270 */
[----:B------:R-:W-:Y:S05]  /*4d40*/  @!P1 BRA `(.L_x_2953) ;  /* 0xffffffb400649947 */ /* 0x000fea000383ffff */
[----:B------:R-:W-:Y:S05]  /*4d50*/  EXIT ;  /* 0x000000000000794d */ /* 0x000fea0003800000 */
.L_x_2954:
        /* <DEDUP_REMOVED lines=10> */
.L_x_3287:


//--------------------- .text._Z35group_norm_nhwc_fwd_one_pass_kernelI11Fp32IOBf16WLi64ELi40ELi640EEv26Group_norm_nhwc_fwd_params --------------------------
	.section	.text._Z35group_norm_nhwc_fwd_one_pass_kernelI11Fp32IOBf16WLi64ELi40ELi640EEv26Group_norm_nhwc_fwd_params,"ax",@progbits
	.align	128
        .global         _Z35group_norm_nhwc_fwd_one_pass_kernelI11Fp32IOBf16WLi64ELi40ELi640EEv26Group_norm_nhwc_fwd_params
        .type           _Z35group_norm_nhwc_fwd_one_pass_kernelI11Fp32IOBf16WLi64ELi40ELi640EEv26Group_norm_nhwc_fwd_params,@function
        .size           _Z35group_norm_nhwc_fwd_one_pass_kernelI11Fp32IOBf16WLi64ELi40ELi640EEv26Group_norm_nhwc_fwd_params,(.L_x_3288 - _Z35group_norm_nhwc_fwd_one_pass_kernelI11Fp32IOBf16WLi64ELi40ELi640EEv26Group_norm_nhwc_fwd_params)
        .other          _Z35group_norm_nhwc_fwd_one_pass_kernelI11Fp32IOBf16WLi64ELi40ELi640EEv26Group_norm_nhwc_fwd_params,@"STO_CUDA_ENTRY STV_DEFAULT"
_Z35group_norm_nhwc_fwd_one_pass_kernelI11Fp32IOBf16WLi64ELi40ELi640EEv26Group_norm_nhwc_fwd_params:
.text._Z35group_norm_nhwc_fwd_one_pass_kernelI11Fp32IOBf16WLi64ELi40ELi640EEv26Group_norm_nhwc_fwd_params:
        /* <DEDUP_REMOVED lines=28> */
.L_x_2970:
        /* <DEDUP_REMOVED lines=166> */
.L_x_2956:
[----:B------:R-:W-:Y:S05]  /*0c20*/  BSYNC B0 ;  /* 0x0000000000007941 */ /* 0x000fea0003800000 */
.L_x_2955:
        /* <DEDUP_REMOVED lines=28> */
.L_x_2959:
[----:B-1----:R-:W2:Y:S04]  /*0df0*/  LDG.E.STRONG.GPU R10, desc[UR8][R8.64] ;  /* 0x00000008080a7981 */ /* 0x002ea8000c1ef900 */
[----:B--2---:R-:W-:Y:S01]  /*0e00*/  CCTL.IVALL ;  /* 0x00000000ff00798f */ /* 0x004fe20002000000 */
[----:B------:R-:W-:Y:S05]  /*0e10*/  YIELD ;  /* 0x0000000000007946 */ /* 0x000fea0003800000 */
[----:B------:R-:W-:-:S13]  /*0e20*/  ISETP.NE.AND P1, PT, R10, R13, PT ;  /* 0x0000000d0a00720c */ /* 0x000fda0003f25270 */
[----:B------:R-:W-:Y:S05]  /*0e30*/  @P1 BRA `(.L_x_2959) ;  /* 0xfffffffc00ec1947 */ /* 0x000fea000383ffff */
.L_x_2958:
        /* <DEDUP_REMOVED lines=11> */
.L_x_2961:
        /* <DEDUP_REMOVED lines=63> */
.L_x_2960:
        /* <DEDUP_REMOVED lines=19> */
.L_x_2963:
[----:B------:R-:W-:Y:S05]  /*1410*/  BSYNC B0 ;  /* 0x0000000000007941 */ /* 0x000fea0003800000 */
.L_x_2962:
        /* <DEDUP_REMOVED lines=33> */
.L_x_2957:
[----:B------:R-:W-:Y:S01]  /*1630*/  ULDC.64 UR12, c[0x0][0x218] ;  /* 0x00008600000c7ab9 */ /* 0x000fe20000000a00 */
[C---:B------:R-:W-:Y:S01]  /*1640*/  LOP3.LUT P1, RZ, R6.reuse, UR7, RZ, 0xfc, !PT ;  /* 0x0000000706ff7c12 */ /* 0x040fe2000f82fcff */
[----:B------:R-:W2:Y:S01]  /*1650*/  S2UR UR6, SR_CgaCtaId ;  /* 0x00000000000679c3 */ /* 0x000ea20000008800 */
[----:B------:R-:W-:Y:S01]  /*1660*/  ISETP.EQ.U32.AND P3, PT, RZ, UR12, PT ;  /* 0x0000000cff007c0c */ /* 0x000fe2000bf62070 */
[----:B-1----:R-:W-:Y:S01]  /*1670*/  IMAD.WIDE.U32 R8, R6, -0x33333333, RZ ;  /* 0xcccccccd06087825 */ /* 0x002fe200078e00ff */
[----:B------:R-:W-:Y:S02]  /*1680*/  UMOV UR5, 0x400 ;  /* 0x0000040000057882 */ /* 0x000fe40000000000 */
[----:B------:R-:W-:Y:S02]  /*1690*/  ISETP.EQ.OR.EX P1, PT, RZ, UR13, P1, P3 ;  /* 0x0000000dff007c0c */ /* 0x000fe40008f22730 */
[----:B------:R-:W-:Y:S01]  /*16a0*/  SHF.R.U32.HI R9, RZ, 0x4, R9 ;  /* 0x00000004ff097819 */ /* 0x000fe20000011609 */
[----:B------:R-:W1:Y:S04]  /*16b0*/  LDC.64 R10, c[0x0][0x228] ;  /* 0x00008a00ff0a7b82 */ /* 0x000e680000000a00 */
        /* <DEDUP_REMOVED lines=25> */
[C---:B------:R-:W-:Y:S01]  /*1850*/  FADD.FTZ R9, -R16.reuse, R2 ;  /* 0x0000000210097221 */ /* 0x040fe20000010100 */
[C---:B-1----:R-:W-:Y:S01]  /*1860*/  FADD.FTZ R11, -R16.reuse, R3 ;  /* 0x00000003100b7221 */ /* 0x042fe20000010100 */
[----:B-----5:R-:W-:Y:S01]  /*1870*/  FADD.FTZ R13, -R16, R4 ;  /* 0x00000004100d7221 */ /* 0x020fe20000010100 */
[----:B0-----:R-:W-:Y:S01]  /*1880*/  @P1 FADD.FTZ R17, R17, R8 ;  /* 0x0000000811111221 */ /* 0x001fe20000010000 */
[----:B------:R-:W-:-:S06]  /*1890*/  MOV R8, 0x3f800000 ;  /* 0x3f80000000087802 */ /* 0x000fcc0000000f00 */
[----:B------:R-:W0:Y:S01]  /*18a0*/  @P1 MUFU.RSQ R8, R17 ;  /* 0x0000001100081308 */ /* 0x000e220000001400 */
[----:B------:R-:W-:Y:S01]  /*18b0*/  ISETP.NE.AND P1, PT, RZ, UR10, PT ;  /* 0x0000000aff007c0c */ /* 0x000fe2000bf25270 */
[----:B------:R-:W-:Y:S01]  /*18c0*/  FADD.FTZ R5, -R16, R5 ;  /* 0x0000000510057221 */ /* 0x000fe20000010100 */
[-C--:B0-----:R-:W-:Y:S01]  /*18d0*/  FMUL.FTZ R9, R9, R8.reuse ;  /* 0x0000000809097220 */ /* 0x081fe20000410000 */
[-C--:B------:R-:W-:Y:S01]  /*18e0*/  FMUL.FTZ R13, R13, R8.reuse ;  /* 0x000000080d0d7220 */ /* 0x080fe20000410000 */
[-C--:B------:R-:W-:Y:S01]  /*18f0*/  FMUL.FTZ R11, R11, R8.reuse ;  /* 0x000000080b0b7220 */ /* 0x080fe20000410000 */
[----:B------:R-:W-:Y:S01]  /*1900*/  FMUL.FTZ R8, R5, R8 ;  /* 0x0000000805087220 */ /* 0x000fe20000410000 */
[----:B--2---:R-:W-:Y:S02]  /*1910*/  SHF.L.U32 R2, R0, 0x10, RZ ;  /* 0x0000001000027819 */ /* 0x004fe400000006ff */
[----:B---3--:R-:W-:Y:S02]  /*1920*/  SHF.L.U32 R18, R18, 0x10, RZ ;  /* 0x0000001012127819 */ /* 0x008fe400000006ff */
[----:B----4-:R-:W-:-:S02]  /*1930*/  SHF.L.U32 R3, R19, 0x10, RZ ;  /* 0x0000001013037819 */ /* 0x010fc400000006ff */
[----:B------:R-:W-:Y:S01]  /*1940*/  SHF.L.U32 R0, R25, 0x10, RZ ;  /* 0x0000001019007819 */ /* 0x000fe200000006ff */
[C-C-:B------:R-:W-:Y:S01]  /*1950*/  FFMA.FTZ R4, R2.reuse, R9, R18.reuse ;  /* 0x0000000902047223 */ /* 0x140fe20000010012 */
        /* <DEDUP_REMOVED lines=13> */
.L_x_2964:
        /* <DEDUP_REMOVED lines=14> */
.L_x_2966:
[----:B------:R-:W-:Y:S05]  /*1b10*/  BSYNC B0 ;  /* 0x0000000000007941 */ /* 0x000fea0003800000 */
.L_x_2965:
[----:B------:R-:W-:Y:S01]  /*1b20*/  IADD3 R11, R21, 0x20, RZ ;  /* 0x00000020150b7810 */ /* 0x000fe20007ffe0ff */
        /* <DEDUP_REMOVED lines=12> */
.L_x_2967:
        /* <DEDUP_REMOVED lines=11> */
[----:B0-----:R-:W-:Y:S01]  /*1ca0*/  IMAD R5, R11, UR13, R0 ;  /* 0x0000000d0b057c24 */ /* 0x001fe2000f8e0200 */
[----:B------:R-:W-:Y:S02]  /*1cb0*/  ULDC.64 UR12, c[0x0][0x210] ;  /* 0x00008400000c7ab9 */ /* 0x000fe40000000a00 */
[----:B------:R-:W-:Y:S02]  /*1cc0*/  LEA R4, P1, R26, UR12, 0x2 ;  /* 0x0000000c1a047c11 */ /* 0x000fe4000f8210ff */
[----:B------:R-:W-:-:S04]  /*1cd0*/  IADD3 R5, R27, R5, RZ ;  /* 0x000000051b057210 */ /* 0x000fc80007ffe0ff */
[----:B------:R-:W-:-:S05]  /*1ce0*/  LEA.HI.X R5, R26, UR13, R5, 0x2, P1 ;  /* 0x0000000d1a057c11 */ /* 0x000fca00088f1405 */
[----:B------:R1:W-:Y:S02]  /*1cf0*/  STG.E.64 desc[UR8][R4.64], R2 ;  /* 0x0000000204007986 */ /* 0x0003e4000c101b08 */
.L_x_2969:
[----:B------:R-:W-:Y:S05]  /*1d00*/  BSYNC B0 ;  /* 0x0000000000007941 */ /* 0x000fea0003800000 */
.L_x_2968:
[----:B-1----:R-:W1:Y:S01]  /*1d10*/  LDC R3, c[0x0][0x10] ;  /* 0x00000400ff037b82 */ /* 0x002e620000000800 */
[----:B------:R-:W-:Y:S02]  /*1d20*/  IADD3 R7, R7, 0x1, RZ ;  /* 0x0000000107077810 */ /* 0x000fe40007ffe0ff */
[----:B-1----:R-:W-:-:S04]  /*1d30*/  IADD3 R24, R3, R24, RZ ;  /* 0x0000001803187210 */ /* 0x002fc80007ffe0ff */
[----:B------:R-:W-:-:S13]  /*1d40*/  ISETP.GE.AND P1, PT, R24, UR4, PT ;  /* 0x0000000418007c0c */ /* 0x000fda000bf26270 */
[----:B------:R-:W-:Y:S05]  /*1d50*/  @!P1 BRA `(.L_x_2970) ;  /* 0xffffffe400189947 */ /* 0x000fea000383ffff */
[----:B------:R-:W-:Y:S05]  /*1d60*/  EXIT ;  /* 0x000000000000794d */ /* 0x000fea0003800000 */
.L_x_2971:
        /* <DEDUP_REMOVED lines=9> */
.L_x_3288:


//--------------------- .text._Z35group_norm_nhwc_fwd_one_pass_kernelI11Fp32IOBf16WLi128ELi40ELi640EEv26Group_norm_nhwc_fwd_params --------------------------
	.section	.text._Z35group_norm_nhwc_fwd_one_pass_kernelI11Fp32IOBf16WLi128ELi40ELi640EEv26Group_norm_nhwc_fwd_params,"ax",@progbits
	.align	128
        .global         _Z35group_norm_nhwc_fwd_one_pass_kernelI11Fp32IOBf16WLi128ELi40ELi640EEv26Group_norm_nhwc_fwd_params
        .type           _Z35group_norm_nhwc_fwd_one_pass_kernelI11Fp32IOBf16WLi128ELi40ELi640EEv26Group_norm_nhwc_fwd_params,@function
        .size           _Z35group_norm_nhwc_fwd_one_pass_kernelI11Fp32IOBf16WLi128ELi40ELi640EEv26Group_norm_nhwc_fwd_params,(.L_x_3289 - _Z35group_norm_nhwc_fwd_one_pass_kernelI11Fp32IOBf16WLi128ELi40ELi640EEv26Group_norm_nhwc_fwd_params)
        .other          _Z35group_norm_nhwc_fwd_one_pass_kernelI11Fp32IOBf16WLi128ELi40ELi640EEv26Group_norm_nhwc_fwd_params,@"STO_CUDA_ENTRY STV_DEFAULT"
_Z35group_norm_nhwc_fwd_one_pass_kernelI11Fp32IOBf16WLi128ELi40ELi640EEv26Group_norm_nhwc_fwd_params:
.text._Z35group_norm_nhwc_fwd_one_pass_kernelI11Fp32IOBf16WLi128ELi40ELi640EEv26Group_norm_nhwc_fwd_params:
        /* <DEDUP_REMOVED lines=34> */
.L_x_2993:
[----:B0-----:R-:W0:Y:S01]  /*0220*/  LDC R9, c[0x0][0x288] ;  /* 0x0000a200ff097b82 */ /* 0x001e220000000800 */
        /* <DEDUP_REMOVED lines=201> */
.L_x_2973:
[----:B------:R-:W-:Y:S05]  /*0ec0*/  BSYNC B0 ;  /* 0x0000000000007941 */ /* 0x000fea0003800000 */
.L_x_2972:
        /* <DEDUP_REMOVED lines=28> */
.L_x_2976:
[----:B-1----:R-:W2:Y:S04]  /*1090*/  LDG.E.STRONG.GPU R18, desc[UR8][R16.64] ;  /* 0x0000000810127981 */ /* 0x002ea8000c1ef900 */
[----:B--2---:R-:W-:Y:S01]  /*10a0*/  CCTL.IVALL ;  /* 0x00000000ff00798f */ /* 0x004fe20002000000 */
[----:B------:R-:W-:Y:S05]  /*10b0*/  YIELD ;  /* 0x0000000000007946 */ /* 0x000fea0003800000 */
[----:B------:R-:W-:-:S13]  /*10c0*/  ISETP.NE.AND P1, PT, R18, R21, PT ;  /* 0x000000151200720c */ /* 0x000fda0003f25270 */
[----:B------:R-:W-:Y:S05]  /*10d0*/  @P1 BRA `(.L_x_2976) ;  /* 0xfffffffc00ec1947 */ /* 0x000fea000383ffff */
.L_x_2975:
        /* <DEDUP_REMOVED lines=11> */
.L_x_2978:
        /* <DEDUP_REMOVED lines=63> */
.L_x_2977:
        /* <DEDUP_REMOVED lines=19> */
.L_x_2980:
[----:B------:R-:W-:Y:S05]  /*16b0*/  BSYNC B0 ;  /* 0x0000000000007941 */ /* 0x000fea0003800000 */
.L_x_2979:
        /* <DEDUP_REMOVED lines=32> */
.L_x_2974:
        /* <DEDUP_REMOVED lines=25> */
[----:B-1----:R-:W-:-:S02]  /*1a50*/  MOV R22, 0x3f800000 ;  /* 0x3f80000000167802 */ /* 0x002fc40000000f00 */
[----:B------:R-:W-:Y:S01]  /*1a60*/  ISETP.NE.AND P4, PT, RZ, UR10, PT ;  /* 0x0000000aff007c0c */ /* 0x000fe2000bf85270 */
[----:B------:R-:W1:Y:S01]  /*1a70*/  LDS.64 R26, [UR5+0xc0] ;  /* 0x0000c005ff1a7984 */ /* 0x000e620008000a00 */
[----:B------:R-:W-:Y:S02]  /*1a80*/  ISETP.GE.U32.AND P2, PT, R35, UR12, PT ;  /* 0x0000000c23007c0c */ /* 0x000fe4000bf46070 */
[----:B------:R-:W-:Y:S02]  /*1a90*/  ISETP.GE.U32.AND P3, PT, R34, UR12, PT ;  /* 0x0000000c22007c0c */ /* 0x000fe4000bf66070 */
[----:B------:R-:W-:Y:S02]  /*1aa0*/  ISETP.GE.AND.EX P2, PT, R3, UR13, PT, P2 ;  /* 0x0000000d03007c0c */ /* 0x000fe4000bf46320 */
[----:B------:R-:W-:Y:S02]  /*1ab0*/  ISETP.GE.AND.EX P3, PT, R5, UR13, PT, P3 ;  /* 0x0000000d05007c0c */ /* 0x000fe4000bf66330 */
[----:B------:R-:W-:-:S02]  /*1ac0*/  ISETP.GT.U32.OR P2, PT, R4, 0x27f, P2 ;  /* 0x0000027f0400780c */ /* 0x000fc40001744470 */
[----:B------:R-:W-:Y:S01]  /*1ad0*/  ISETP.GT.U32.OR P3, PT, R4, 0x27f, P3 ;  /* 0x0000027f0400780c */ /* 0x000fe20001f64470 */
[----:B-1----:R-:W-:-:S04]  /*1ae0*/  FMUL.FTZ R26, R26, UR6 ;  /* 0x000000061a1a7c20 */ /* 0x002fc80008410000 */
[C---:B------:R-:W-:Y:S01]  /*1af0*/  FMUL.FTZ R44, R26.reuse, R26 ;  /* 0x0000001a1a2c7220 */ /* 0x040fe20000410000 */
[C---:B---3--:R-:W-:Y:S01]  /*1b00*/  FADD.FTZ R21, -R26.reuse, R6 ;  /* 0x000000061a157221 */ /* 0x048fe20000010100 */
[C---:B0-----:R-:W-:Y:S01]  /*1b10*/  FADD.FTZ R19, -R26.reuse, R7 ;  /* 0x000000071a137221 */ /* 0x041fe20000010100 */
[C---:B------:R-:W-:Y:S01]  /*1b20*/  FADD.FTZ R23, -R26.reuse, R8 ;  /* 0x000000081a177221 */ /* 0x040fe20000010100 */
[----:B------:R-:W-:Y:S01]  /*1b30*/  FFMA.FTZ R27, R27, UR6, -R44 ;  /* 0x000000061b1b7c23 */ /* 0x000fe2000801082c */
[C---:B------:R-:W-:Y:S01]  /*1b40*/  FADD.FTZ R25, -R26.reuse, R9 ;  /* 0x000000091a197221 */ /* 0x040fe20000010100 */
[C---:B------:R-:W-:Y:S01]  /*1b50*/  FADD.FTZ R31, -R26.reuse, R10 ;  /* 0x0000000a1a1f7221 */ /* 0x040fe20000010100 */
[C---:B------:R-:W-:Y:S01]  /*1b60*/  FADD.FTZ R11, -R26.reuse, R11 ;  /* 0x0000000b1a0b7221 */ /* 0x040fe20000010100 */
[----:B------:R-:W-:Y:S01]  /*1b70*/  FADD.FTZ R13, -R26, R13 ;  /* 0x0000000d1a0d7221 */ /* 0x000fe20000010100 */
[----:B------:R-:W-:-:S13]  /*1b80*/  FSETP.GTU.FTZ.AND P1, PT, R27, RZ, PT ;  /* 0x000000ff1b00720b */ /* 0x000fda0003f3c000 */
[----:B------:R-:W0:Y:S02]  /*1b90*/  @P1 LDC R16, c[0x0][0x238] ;  /* 0x00008e00ff101b82 */ /* 0x000e240000000800 */
[----:B0-----:R-:W-:-:S04]  /*1ba0*/  @P1 FADD.FTZ R27, R27, R16 ;  /* 0x000000101b1b1221 */ /* 0x001fc80000010000 */
[----:B------:R0:W1:Y:S01]  /*1bb0*/  @P1 MUFU.RSQ R22, R27 ;  /* 0x0000001b00161308 */ /* 0x0000620000001400 */
[----:B------:R-:W-:-:S04]  /*1bc0*/  ISETP.GE.U32.AND P1, PT, R36, UR12, PT ;  /* 0x0000000c24007c0c */ /* 0x000fc8000bf26070 */
[----:B------:R-:W-:Y:S01]  /*1bd0*/  ISETP.GE.AND.EX P1, PT, R15, UR13, PT, P1 ;  /* 0x0000000d0f007c0c */ /* 0x000fe2000bf26310 */
[----:B0-----:R-:W-:-:S03]  /*1be0*/  FADD.FTZ R27, -R26, R12 ;  /* 0x0000000c1a1b7221 */ /* 0x001fc60000010100 */
        /* <DEDUP_REMOVED lines=9> */
[----:B--2---:R-:W-:Y:S02]  /*1c80*/  SHF.L.U32 R0, R0, 0x10, RZ ;  /* 0x0000001000007819 */ /* 0x004fe400000006ff */
[----:B----4-:R-:W-:-:S02]  /*1c90*/  SHF.L.U32 R6, R29, 0x10, RZ ;  /* 0x000000101d067819 */ /* 0x010fc400000006ff */
        /* <DEDUP_REMOVED lines=15> */
.L_x_2981:
        /* <DEDUP_REMOVED lines=13> */
.L_x_2983:
[----:B------:R-:W-:Y:S05]  /*1e60*/  BSYNC B0 ;  /* 0x0000000000007941 */ /* 0x000fea0003800000 */
.L_x_2982:
        /* <DEDUP_REMOVED lines=13> */
.L_x_2984:
        /* <DEDUP_REMOVED lines=13> */
.L_x_2986:
[----:B------:R-:W-:Y:S05]  /*2010*/  BSYNC B0 ;  /* 0x0000000000007941 */ /* 0x000fea0003800000 */
.L_x_2985:
        /* <DEDUP_REMOVED lines=13> */
.L_x_2987:
        /* <DEDUP_REMOVED lines=13> */
.L_x_2989:
[----:B------:R-:W-:Y:S05]  /*21c0*/  BSYNC B0 ;  /* 0x0000000000007941 */ /* 0x000fea0003800000 */
.L_x_2988:
        /* <DEDUP_REMOVED lines=13> */
.L_x_2990:
        /* <DEDUP_REMOVED lines=12> */
.L_x_2992:
[----:B------:R-:W-:Y:S05]  /*2360*/  BSYNC B0 ;  /* 0x0000000000007941 */ /* 0x000fea0003800000 */
.L_x_2991:
[----:B------:R-:W2:Y:S01]  /*2370*/  LDC R3, c[0x0][0x10] ;  /* 0x00000400ff037b82 */ /* 0x000ea20000000800 */
[----:B------:R-:W-:Y:S02]  /*2380*/  IADD3 R14, R14, 0x1, RZ ;  /* 0x000000010e0e7810 */ /* 0x000fe40007ffe0ff */
[----:B--2---:R-:W-:-:S04]  /*2390*/  IADD3 R38, R3, R38, RZ ;  /* 0x0000002603267210 */ /* 0x004fc80007ffe0ff */
[----:B------:R-:W-:-:S13]  /*23a0*/  ISETP.GE.AND P1, PT, R38, UR4, PT ;  /* 0x0000000426007c0c */ /* 0x000fda000bf26270 */
[----:B------:R-:W-:Y:S05]  /*23b0*/  @!P1 BRA `(.L_x_2993) ;  /* 0xffffffdc00989947 */ /* 0x000fea000383ffff */
[----:B------:R-:W-:Y:S05]  /*23c0*/  EXIT ;  /* 0x000000000000794d */ /* 0x000fea0003800000 */
.L_x_2994:
        /* <DEDUP_REMOVED lines=11> */
.L_x_3289:


//--------------------- .text._Z35group_norm_nhwc_fwd_one_pass_kernelI11Fp32IOBf16WLi256ELi40ELi640EEv26Group_norm_nhwc_fwd_params --------------------------
	.section	.text._Z35group_norm_nhwc_fwd_one_pass_kernelI11Fp32IOBf16WLi256ELi40ELi640EEv26Group_norm_nhwc_fwd_params,"ax",@progbits
	.align	128
        .global         _Z35group_norm_nhwc_fwd_one_pass_kernelI11Fp32IOBf16WLi256ELi40ELi640EEv26Group_norm_nhwc_fwd_params
        .type           _Z35group_norm_nhwc_fwd_one_pass_kernelI11Fp32IOBf16WLi256ELi40ELi640EEv26Group_norm_nhwc_fwd_params,@function
        .size           _Z35group_norm_nhwc_fwd_one_pass_kernelI11Fp32IOBf16WLi256ELi40ELi640EEv26Group_norm_nhwc_fwd_params,(.L_x_3290 - _Z35group_norm_nhwc_fwd_one_pass_kernelI11Fp32IOBf16WLi256ELi40ELi640EEv26Group_norm_nhwc_fwd_params)
        .other          _Z35group_norm_nhwc_fwd_one_pass_kernelI11Fp32IOBf16WLi256ELi40ELi640EEv26Group_norm_nhwc_fwd_params,@"STO_CUDA_ENTRY STV_DEFAULT"
_Z35group_norm_nhwc_fwd_one_pass_kernelI11Fp32IOBf16WLi256ELi40ELi640EEv26Group_norm_nhwc_fwd_params:
.text._Z35group_norm_nhwc_fwd_one_pass_kernelI11Fp32IOBf16WLi256ELi40ELi640EEv26Group_norm_nhwc_fwd_params:
        /* <DEDUP_REMOVED lines=25> */
.L_x_3028:
[----:B0-----:R-:W0:Y:S01]  /*0190*/  LDC R9, c[0x0][0x288] ;  /* 0x0000a200ff097b82 */ /* 0x001e220000000800 */
        /* <DEDUP_REMOVED lines=15> */
[----:B0-----:R-:W-:Y:S02]  /*0290*/  IABS R5, R9 ;  /* 0x0000000900057213 */ /* 0x001fe40000000000 */
        /* <DEDUP_REMOVED lines=281> */
.L_x_2996:
[----:B------:R-:W-:Y:S05]  /*1430*/  BSYNC B0 ;  /* 0x0000000000007941 */ /* 0x000fea0003800000 */
.L_x_2995:
        /* <DEDUP_REMOVED lines=8> */
[----:B0-----:R-:W0:Y:S08]  /*14c0*/  LDC.64 R18, c[0x0][0x248] ;  /* 0x00009200ff127b82 */ /* 0x001e300000000a00 */
[----:B------:R-:W3:Y:S01]  /*14d0*/  LDC.64 R16, c[0x0][0x240] ;  /* 0x00009000ff107b82 */ /* 0x000ee20000000a00 */
[----:B-1----:R-:W-:-:S04]  /*14e0*/  IMAD R22, R27, R20, RZ ;  /* 0x000000141b167224 */ /* 0x002fc800078e02ff */
[----:B------:R-:W-:-:S05]  /*14f0*/  IMAD R26, R22, R23, RZ ;  /* 0x00000017161a7224 */ /* 0x000fca00078e02ff */
[----:B------:R-:W-:-:S05]  /*1500*/  SHF.L.U32 R27, R26, 0x1, RZ ;  /* 0x000000011a1b7819 */ /* 0x000fca00000006ff */
[----:B0-----:R-:W-:-:S04]  /*1510*/  IMAD.WIDE R18, R27, 0x4, R18 ;  /* 0x000000041b127825 */ /* 0x001fc800078e0212 */
[----:B--2---:R-:W-:Y:S01]  /*1520*/  IMAD R27, R20, UR7, R21 ;  /* 0x00000007141b7c24 */ /* 0x004fe2000f8e0215 */
[----:B------:R-:W-:Y:S02]  /*1530*/  IADD3 R21, R22, R21, RZ ;  /* 0x0000001516157210 */ /* 0x000fe40007ffe0ff */
[----:B------:R-:W-:Y:S01]  /*1540*/  MOV R20, 0xffffffff ;  /* 0xffffffff00147802 */ /* 0x000fe20000000f00 */
[----:B------:R-:W-:-:S03]  /*1550*/  IMAD.WIDE.U32 R18, R27, 0x8, R18 ;  /* 0x000000081b127825 */ /* 0x000fc600078e0012 */
[----:B------:R-:W-:Y:S01]  /*1560*/  SEL R27, R20, 0x1, P1 ;  /* 0x00000001141b7807 */ /* 0x000fe20000800000 */
[----:B---3--:R-:W-:Y:S01]  /*1570*/  IMAD.WIDE.U32 R16, R21, 0x4, R16 ;  /* 0x0000000415107825 */ /* 0x008fe200078e0010 */
        /* <DEDUP_REMOVED lines=8> */
.L_x_2999:
[----:B-1----:R-:W2:Y:S04]  /*1600*/  LDG.E.STRONG.GPU R18, desc[UR8][R16.64] ;  /* 0x0000000810127981 */ /* 0x002ea8000c1ef900 */
[----:B--2---:R-:W-:Y:S01]  /*1610*/  CCTL.IVALL ;  /* 0x00000000ff00798f */ /* 0x004fe20002000000 */
[----:B------:R-:W-:Y:S05]  /*1620*/  YIELD ;  /* 0x0000000000007946 */ /* 0x000fea0003800000 */
[----:B------:R-:W-:-:S13]  /*1630*/  ISETP.NE.AND P1, PT, R18, R21, PT ;  /* 0x000000151200720c */ /* 0x000fda0003f25270 */
[----:B------:R-:W-:Y:S05]  /*1640*/  @P1 BRA `(.L_x_2999) ;  /* 0xfffffffc00ec1947 */ /* 0x000fea000383ffff */
.L_x_2998:
        /* <DEDUP_REMOVED lines=11> */
.L_x_3001:
[C---:B------:R-:W-:Y:S02]  /*1700*/  ISETP.EQ.OR P1, PT, R22.reuse, UR7, P3 ;  /* 0x0000000716007c0c */ /* 0x040fe40009f22670 */
[----:B------:R-:W-:-:S04]  /*1710*/  IADD3 R20, R22, 0x1, RZ ;  /* 0x0000000116147810 */ /* 0x000fc80007ffe0ff */
[----:B------:R-:W-:-:S07]  /*1720*/  ISETP.EQ.OR P2, PT, R20, UR7, P3 ;  /* 0x0000000714007c0c */ /* 0x000fce0009f42670 */
[----:B------:R-:W1:Y:S01]  /*1730*/  @!P1 LDC R18, c[0x0][0x10] ;  /* 0x00000400ff129b82 */ /* 0x000e620000000800 */
[----:B0-----:R-:W0:Y:S01]  /*1740*/  @!P1 S2R R19, SR_CTAID.Y ;  /* 0x0000000000139919 */ /* 0x001e220000002600 */
[----:B------:R-:W-:-:S06]  /*1750*/  @!P1 LOP3.LUT R21, R32, 0x1, RZ, 0xc0, !PT ;  /* 0x0000000120159812 */ /* 0x000fcc00078ec0ff */
[----:B------:R-:W2:Y:S08]  /*1760*/  @!P1 LDC.64 R16, c[0x0][0x248] ;  /* 0x00009200ff109b82 */ /* 0x000eb00000000a00 */
[----:B------:R-:W3:Y:S01]  /*1770*/  @!P2 LDC R27, c[0x0][0x10] ;  /* 0x00000400ff1bab82 */ /* 0x000ee20000000800 */
[----:B-1----:R-:W-:-:S04]  /*1780*/  @!P1 IMAD R44, R21, R18, RZ ;  /* 0x00000012152c9224 */ /* 0x002fc800078e02ff */
[----:B------:R-:W-:-:S05]  /*1790*/  @!P1 IMAD R44, R44, R23, RZ ;  /* 0x000000172c2c9224 */ /* 0x000fca00078e02ff */
[----:B------:R-:W-:Y:S01]  /*17a0*/  @!P1 SHF.L.U32 R21, R44, 0x1, RZ ;  /* 0x000000012c159819 */ /* 0x000fe200000006ff */
[----:B0-----:R-:W-:-:S04]  /*17b0*/  @!P1 IMAD R19, R18, R22, R19 ;  /* 0x0000001612139224 */ /* 0x001fc800078e0213 */
        /* <DEDUP_REMOVED lines=26> */
[----:B------:R-:W0:Y:S02]  /*1960*/  @!P4 LDC.64 R18, c[0x0][0x248] ;  /* 0x00009200ff12cb82 */ /* 0x000e240000000a00 */
[----:B0-----:R-:W-:-:S10]  /*1970*/  @!P4 IMAD.WIDE R18, R27, 0x4, R18 ;  /* 0x000000041b12c825 */ /* 0x001fd400078e0212 */
[----:B------:R-:W0:Y:S01]  /*1980*/  @!P1 S2R R27, SR_CTAID.Y ;  /* 0x00000000001b9919 */ /* 0x000e220000002600 */
[----:B------:R-:W-:Y:S02]  /*1990*/  @!P4 IMAD.WIDE.U32 R18, R21, 0x8, R18 ;  /* 0x000000081512c825 */ /* 0x000fe400078e0012 */
[----:B------:R-:W1:Y:S04]  /*19a0*/  @!P1 LDC R21, c[0x0][0x10] ;  /* 0x00000400ff159b82 */ /* 0x000e680000000800 */
[----:B------:R-:W2:Y:S01]  /*19b0*/  @!P4 LDG.E.64 R18, desc[UR8][R18.64] ;  /* 0x000000081212c981 */ /* 0x000ea2000c1e1b00 */
[----:B---3--:R-:W-:Y:S01]  /*19c0*/  @!P2 FADD.FTZ R24, R24, R16 ;  /* 0x000000101818a221 */ /* 0x008fe20000010000 */
[----:B------:R-:W-:-:S05]  /*19d0*/  @!P1 LOP3.LUT R16, R32, 0x1, RZ, 0xc0, !PT ;  /* 0x0000000120109812 */ /* 0x000fca00078ec0ff */
[-C--:B-1----:R-:W-:Y:S02]  /*19e0*/  @!P1 IMAD R16, R16, R21.reuse, RZ ;  /* 0x0000001510109224 */ /* 0x082fe400078e02ff */
[----:B0-----:R-:W-:Y:S02]  /*19f0*/  @!P1 IMAD R27, R20, R21, R27 ;  /* 0x00000015141b9224 */ /* 0x001fe400078e021b */
[----:B------:R-:W0:Y:S01]  /*1a00*/  @!P1 LDC.64 R20, c[0x0][0x248] ;  /* 0x00009200ff149b82 */ /* 0x000e220000000a00 */
        /* <DEDUP_REMOVED lines=14> */
.L_x_3000:
        /* <DEDUP_REMOVED lines=12> */
[----:B0-----:R-:W-:-:S05]  /*1bb0*/  SHF.L.U32 R19, R20, 0x1, RZ ;  /* 0x0000000114137819 */ /* 0x001fca00000006ff */
[----:B--2---:R-:W-:-:S04]  /*1bc0*/  IMAD.WIDE R16, R19, 0x4, R16 ;  /* 0x0000000413107825 */ /* 0x004fc800078e0210 */
[----:B-1----:R-:W-:-:S04]  /*1bd0*/  IMAD R19, R22, UR5, R21 ;  /* 0x0000000516137c24 */ /* 0x002fc8000f8e0215 */
[----:B------:R-:W-:-:S06]  /*1be0*/  IMAD.WIDE.U32 R16, R19, 0x8, R16 ;  /* 0x0000000813107825 */ /* 0x000fcc00078e0010 */
[----:B------:R-:W2:Y:S02]  /*1bf0*/  LDG.E.64 R16, desc[UR8][R16.64] ;  /* 0x0000000810107981 */ /* 0x000ea4000c1e1b00 */
[----:B--2---:R-:W-:Y:S01]  /*1c00*/  FADD.FTZ R24, R24, R16 ;  /* 0x0000001018187221 */ /* 0x004fe20000010000 */
[----:B------:R-:W-:-:S07]  /*1c10*/  FADD.FTZ R25, R25, R17 ;  /* 0x0000001119197221 */ /* 0x000fce0000010000 */
.L_x_3003:
[----:B------:R-:W-:Y:S05]  /*1c20*/  BSYNC B0 ;  /* 0x0000000000007941 */ /* 0x000fea0003800000 */
.L_x_3002:
        /* <DEDUP_REMOVED lines=9> */
[----:B0-----:R-:W-:Y:S01]  /*1cc0*/  @!P1 LOP3.LUT R19, R32, 0x1, RZ, 0xc0, !PT ;  /* 0x0000000120139812 */ /* 0x001fe200078ec0ff */
[----:B------:R-:W0:Y:S02]  /*1cd0*/  @!P1 S2R R27, SR_CTAID.Y ;  /* 0x00000000001b9919 */ /* 0x000e240000002600 */
[----:B------:R-:W2:Y:S01]  /*1ce0*/  @!P1 LDC R20, c[0x0][0x10] ;  /* 0x00000400ff149b82 */ /* 0x000ea20000000800 */
[-C--:B-1----:R-:W-:Y:S02]  /*1cf0*/  @!P2 IMAD R21, R21, R18.reuse, R16 ;  /* 0x000000121515a224 */ /* 0x082fe400078e0210 */
[----:B------:R-:W-:-:S05]  /*1d00*/  @!P2 IMAD R18, R17, R18, RZ ;  /* 0x000000121112a224 */ /* 0x000fca00078e02ff */
[----:B------:R-:W1:Y:S01]  /*1d10*/  @!P2 LDC.64 R16, c[0x0][0x248] ;  /* 0x00009200ff10ab82 */ /* 0x000e620000000a00 */
[-C--:B--2---:R-:W-:Y:S02]  /*1d20*/  @!P1 IMAD R44, R19, R20.reuse, RZ ;  /* 0x00000014132c9224 */ /* 0x084fe400078e02ff */
[-C--:B------:R-:W-:Y:S02]  /*1d30*/  @!P2 IMAD R26, R18, R23.reuse, RZ ;  /* 0x00000017121aa224 */ /* 0x080fe400078e02ff */
[----:B------:R-:W-:Y:S02]  /*1d40*/  @!P1 IMAD R23, R44, R23, RZ ;  /* 0x000000172c179224 */ /* 0x000fe400078e02ff */
[----:B0-----:R-:W-:Y:S01]  /*1d50*/  @!P1 IMAD R27, R22, R20, R27 ;  /* 0x00000014161b9224 */ /* 0x001fe200078e021b */
[----:B------:R-:W0:Y:S01]  /*1d60*/  @!P1 LDC.64 R18, c[0x0][0x248] ;  /* 0x00009200ff129b82 */ /* 0x000e220000000a00 */
[----:B------:R-:W-:Y:S02]  /*1d70*/  @!P2 SHF.L.U32 R45, R26, 0x1, RZ ;  /* 0x000000011a2da819 */ /* 0x000fe400000006ff */
[----:B------:R-:W-:-:S03]  /*1d80*/  @!P1 SHF.L.U32 R23, R23, 0x1, RZ ;  /* 0x0000000117179819 */ /* 0x000fc600000006ff */
[----:B-1----:R-:W-:-:S04]  /*1d90*/  @!P2 IMAD.WIDE R16, R45, 0x4, R16 ;  /* 0x000000042d10a825 */ /* 0x002fc800078e0210 */
        /* <DEDUP_REMOVED lines=9> */
.L_x_2997:
[----:B------:R-:W-:Y:S01]  /*1e30*/  ULDC.64 UR12, c[0x0][0x218] ;  /* 0x00008600000c7ab9 */ /* 0x000fe20000000a00 */
[----:B------:R-:W-:Y:S01]  /*1e40*/  LOP3.LUT P1, RZ, R30, UR7, RZ, 0xfc, !PT ;  /* 0x000000071eff7c12 */ /* 0x000fe2000f82fcff */
[----:B------:R-:W2:Y:S01]  /*1e50*/  S2UR UR6, SR_CgaCtaId ;  /* 0x00000000000679c3 */ /* 0x000ea20000008800 */
[----:B------:R-:W-:Y:S01]  /*1e60*/  ISETP.EQ.U32.AND P2, PT, RZ, UR12, PT ;  /* 0x0000000cff007c0c */ /* 0x000fe2000bf42070 */
[----:B------:R-:W-:Y:S01]  /*1e70*/  UMOV UR5, 0x400 ;  /* 0x0000040000057882 */ /* 0x000fe20000000000 */
[----:B-1----:R-:W-:Y:S01]  /*1e80*/  IADD3 R17, R39, R0, RZ ;  /* 0x0000000027117210 */ /* 0x002fe20007ffe0ff */
[----:B------:R-:W-:Y:S01]  /*1e90*/  ULDC.64 UR14, c[0x0][0x278] ;  /* 0x00009e00000e7ab9 */ /* 0x000fe20000000a00 */
[----:B------:R-:W-:-:S03]  /*1ea0*/  ISETP.EQ.OR.EX P1, PT, RZ, UR13, P1, P2 ;  /* 0x0000000dff007c0c */ /* 0x000fc60008f22720 */
        /* <DEDUP_REMOVED lines=13> */
[----:B------:R-:W2:Y:S04]  /*1f80*/  LDG.E.U16 R0, desc[UR8][R44.64] ;  /* 0x000000082c007981 */ /* 0x000ea8000c1e1500 */
[----:B------:R-:W3:Y:S04]  /*1f90*/  LDG.E.U16 R18, desc[UR8][R44.64+0x2] ;  /* 0x000002082c127981 */ /* 0x000ee8000c1e1500 */
[----:B0-----:R-:W4:Y:S04]  /*1fa0*/  LDG.E.U16 R19, desc[UR8][R26.64] ;  /* 0x000000081a137981 */ /* 0x001f28000c1e1500 */
[----:B-1----:R0:W5:Y:S01]  /*1fb0*/  LDG.E.U16 R20, desc[UR8][R26.64+0x2] ;  /* 0x000002081a147981 */ /* 0x002162000c1e1500 */
        /* <DEDUP_REMOVED lines=14> */
[C---:B------:R-:W-:Y:S01]  /*20a0*/  FADD.FTZ R6, -R16.reuse, R6 ;  /* 0x0000000610067221 */ /* 0x040fe20000010100 */
[----:B------:R-:W-:Y:S01]  /*20b0*/  FSETP.GTU.FTZ.AND P1, PT, R17, RZ, PT ;  /* 0x000000ff1100720b */ /* 0x000fe20003f3c000 */
[C---:B------:R-:W-:Y:S01]  /*20c0*/  FADD.FTZ R8, -R16.reuse, R8 ;  /* 0x0000000810087221 */ /* 0x040fe20000010100 */
[C---:B------:R-:W-:Y:S01]  /*20d0*/  FADD.FTZ R9, -R16.reuse, R9 ;  /* 0x0000000910097221 */ /* 0x040fe20000010100 */
[C---:B------:R-:W-:Y:S01]  /*20e0*/  FADD.FTZ R3, -R16.reuse, R10 ;  /* 0x0000000a10037221 */ /* 0x040fe20000010100 */
[C---:B------:R-:W-:Y:S01]  /*20f0*/  FADD.FTZ R5, -R16.reuse, R11 ;  /* 0x0000000b10057221 */ /* 0x040fe20000010100 */
[----:B------:R-:W-:-:S08]  /*2100*/  FADD.FTZ R7, -R16, R12 ;  /* 0x0000000c10077221 */ /* 0x000fd00000010100 */
[----:B------:R-:W0:Y:S02]  /*2110*/  @P1 LDC R22, c[0x0][0x238] ;  /* 0x00008e00ff161b82 */ /* 0x000e240000000800 */
[----:B0-----:R-:W-:Y:S01]  /*2120*/  @P1 FADD.FTZ R21, R17, R22 ;  /* 0x0000001611151221 */ /* 0x001fe20000010000 */
[----:B------:R-:W-:Y:S01]  /*2130*/  MOV R17, 0x3f800000 ;  /* 0x3f80000000117802 */ /* 0x000fe20000000f00 */
[----:B------:R-:W-:-:S05]  /*2140*/  FADD.FTZ R22, -R16, R29 ;  /* 0x0000001d10167221 */ /* 0x000fca0000010100 */
[----:B------:R0:W1:Y:S01]  /*2150*/  @P1 MUFU.RSQ R17, R21 ;  /* 0x0000001500111308 */ /* 0x0000620000001400 */
[----:B------:R-:W-:-:S04]  /*2160*/  ISETP.GE.U32.AND P1, PT, R36, UR14, PT ;  /* 0x0000000e24007c0c */ /* 0x000fc8000bf26070 */
[----:B------:R-:W-:Y:S01]  /*2170*/  ISETP.GE.AND.EX P1, PT, R33, UR15, PT, P1 ;  /* 0x0000000f21007c0c */ /* 0x000fe2000bf26310 */
[----:B0-----:R-:W-:-:S03]  /*2180*/  FADD.FTZ R21, -R16, R13 ;  /* 0x0000000d10157221 */ /* 0x001fc60000010100 */
[----:B------:R-:W-:Y:S01]  /*2190*/  ISETP.GT.U32.OR P1, PT, R30, 0x27f, P1 ;  /* 0x0000027f1e00780c */ /* 0x000fe20000f24470 */
[-C--:B-1----:R-:W-:Y:S01]  /*21a0*/  FMUL.FTZ R22, R22, R17.reuse ;  /* 0x0000001116167220 */ /* 0x082fe20000410000 */
[----:B------:R-:W-:Y:S01]  /*21b0*/  FMUL.FTZ R28, R28, R17 ;  /* 0x000000111c1c7220 */ /* 0x000fe20000410000 */
[----:B--2---:R-:W-:Y:S02]  /*21c0*/  SHF.L.U32 R0, R0, 0x10, RZ ;  /* 0x0000001000007819 */ /* 0x004fe400000006ff */
[----:B---3--:R-:W-:Y:S02]  /*21d0*/  SHF.L.U32 R18, R18, 0x10, RZ ;  /* 0x0000001012127819 */ /* 0x008fe400000006ff */
[----:B----4-:R-:W-:Y:S02]  /*21e0*/  SHF.L.U32 R19, R19, 0x10, RZ ;  /* 0x0000001013137819 */ /* 0x010fe400000006ff */
[----:B-----5:R-:W-:Y:S01]  /*21f0*/  SHF.L.U32 R23, R20, 0x10, RZ ;  /* 0x0000001014177819 */ /* 0x020fe200000006ff */
[C---:B------:R-:W-:Y:S01]  /*2200*/  FADD.FTZ R20, -R16.reuse, R14 ;  /* 0x0000000e10147221 */ /* 0x040fe20000010100 */
[----:B------:R-:W-:Y:S01]  /*2210*/  FADD.FTZ R16, -R16, R15 ;  /* 0x0000000f10107221 */ /* 0x000fe20000010100 */
[----:B------:R-:W-:-:S02]  /*2220*/  FFMA.FTZ R10, R0, R28, R19 ;  /* 0x0000001c000a7223 */ /* 0x000fc40000010013 */
        /* <DEDUP_REMOVED lines=12> */
.L_x_3004:
        /* <DEDUP_REMOVED lines=13> */
.L_x_3006:
[----:B------:R-:W-:Y:S05]  /*23c0*/  BSYNC B0 ;  /* 0x0000000000007941 */ /* 0x000fea0003800000 */
.L_x_3005:
        /* <DEDUP_REMOVED lines=17> */
.L_x_3007:
        /* <DEDUP_REMOVED lines=13> */
.L_x_3009:
[----:B------:R-:W-:Y:S05]  /*25b0*/  BSYNC B0 ;  /* 0x0000000000007941 */ /* 0x000fea0003800000 */
.L_x_3008:
        /* <DEDUP_REMOVED lines=13> */
.L_x_3010:
        /* <DEDUP_REMOVED lines=13> */
.L_x_3012:
[----:B------:R-:W-:Y:S05]  /*2760*/  BSYNC B0 ;  /* 0x0000000000007941 */ /* 0x000fea0003800000 */
.L_x_3011:
[C---:B------:R-:W-:Y:S01]  /*2770*/  IADD3 R22, R37.reuse, 0x60, RZ ;  /* 0x0000006025167810 */ /* 0x040fe20007ffe0ff */
[-C--:B------:R-:W-:Y:S01]  /*2780*/  FMUL.FTZ R6, R6, R17.reuse ;  /* 0x0000001106067220 */ /* 0x080fe20000410000 */
[C---:B0-----:R-:W-:Y:S01]  /*2790*/  IADD3 R15, R37.reuse, 0x80, RZ ;  /* 0x00000080250f7810 */ /* 0x041fe20007ffe0ff */
[-C--:B------:R-:W-:Y:S01]  /*27a0*/  FMUL.FTZ R44, R44, R17.reuse ;  /* 0x000000112c2c7220 */ /* 0x080fe20000410000 */
[----:B------:R-:W-:Y:S01]  /*27b0*/  IADD3 R13, R37, 0xa0, RZ ;  /* 0x000000a0250d7810 */ /* 0x000fe20007ffe0ff */
[-C--:B------:R-:W-:Y:S01]  /*27c0*/  FMUL.FTZ R25, R3, R17.reuse ;  /* 0x0000001103197220 */ /* 0x080fe20000410000 */
[----:B------:R-:W-:Y:S01]  /*27d0*/  IADD3 R12, R37, 0xc0, RZ ;  /* 0x000000c0250c7810 */ /* 0x000fe20007ffe0ff */
[-C--:B------:R-:W-:Y:S01]  /*27e0*/  FMUL.FTZ R3, R7, R17.reuse ;  /* 0x0000001107037220 */ /* 0x080fe20000410000 */
[----:B------:R-:W-:Y:S01]  /*27f0*/  IADD3 R11, R37, 0xe0, RZ ;  /* 0x000000e0250b7810 */ /* 0x000fe20007ffe0ff */
        /* <DEDUP_REMOVED lines=10> */
[----:B------:R-:W-:Y:S01]  /*28a0*/  FMUL.FTZ R16, R16, R17 ;  /* 0x0000001110107220 */ /* 0x000fe20000410000 */
[----:B------:R-:W-:Y:S01]  /*28b0*/  SHF.R.S32.HI R24, RZ, 0x1f, R22 ;  /* 0x0000001fff187819 */ /* 0x000fe20000011416 */
[----:B------:R-:W-:Y:S01]  /*28c0*/  FFMA.FTZ R6, R0, R6, R19 ;  /* 0x0000000600067223 */ /* 0x000fe20000010013 */
        /* <DEDUP_REMOVED lines=26> */
.L_x_3013:
        /* <DEDUP_REMOVED lines=13> */
.L_x_3015:
[----:B------:R-:W-:Y:S05]  /*2b40*/  BSYNC B0 ;  /* 0x0000000000007941 */ /* 0x000fea0003800000 */
.L_x_3014:
        /* <DEDUP_REMOVED lines=13> */
.L_x_3016:
        /* <DEDUP_REMOVED lines=13> */
.L_x_3018:
[----:B------:R-:W-:Y:S05]  /*2cf0*/  BSYNC B0 ;  /* 0x0000000000007941 */ /* 0x000fea0003800000 */
.L_x_3017:
        /* <DEDUP_REMOVED lines=13> */
.L_x_3019:
        /* <DEDUP_REMOVED lines=13> */
.L_x_3021:
[----:B------:R-:W-:Y:S05]  /*2ea0*/  BSYNC B0 ;  /* 0x0000000000007941 */ /* 0x000fea0003800000 */
.L_x_3020:
        /* <DEDUP_REMOVED lines=13> */
.L_x_3022:
        /* <DEDUP_REMOVED lines=13> */
.L_x_3024:
[----:B------:R-:W-:Y:S05]  /*3050*/  BSYNC B0 ;  /* 0x0000000000007941 */ /* 0x000fea0003800000 */
.L_x_3023:
        /* <DEDUP_REMOVED lines=13> */
.L_x_3025:
        /* <DEDUP_REMOVED lines=12> */
.L_x_3027:
[----:B------:R-:W-:Y:S05]  /*31f0*/  BSYNC B0 ;  /* 0x0000000000007941 */ /* 0x000fea0003800000 */
.L_x_3026:
[----:B-1----:R-:W1:Y:S01]  /*3200*/  LDC R3, c[0x0][0x10] ;  /* 0x00000400ff037b82 */ /* 0x002e620000000800 */
[----:B------:R-:W-:Y:S02]  /*3210*/  IADD3 R32, R32, 0x1, RZ ;  /* 0x0000000120207810 */ /* 0x000fe40007ffe0ff */
[----:B-1----:R-:W-:-:S04]  /*3220*/  IADD3 R38, R3, R38, RZ ;  /* 0x0000002603267210 */ /* 0x002fc80007ffe0ff */
[----:B------:R-:W-:-:S13]  /*3230*/  ISETP.GE.AND P1, PT, R38, UR4, PT ;  /* 0x0000000426007c0c */ /* 0x000fda000bf26270 */
[----:B------:R-:W-:Y:S05]  /*3240*/  @!P1 BRA `(.L_x_3028) ;  /* 0xffffffcc00d09947 */ /* 0x000fea000383ffff */
[----:B------:R-:W-:Y:S05]  /*3250*/  EXIT ;  /* 0x000000000000794d */ /* 0x000fea0003800000 */
.L_x_3029:
        /* <DEDUP_REMOVED lines=10> */
.L_x_3290:


//--------------------- .text._Z35group_norm_nhwc_fwd_one_pass_kernelI11Fp32IOBf16WLi512ELi40ELi640EEv26Group_norm_nhwc_fwd_params --------------------------
	.section	.text._Z35group_norm_nhwc_fwd_one_pass_kernelI11Fp32IOBf16WLi512ELi40ELi640EEv26Group_norm_nhwc_fwd_params,"ax",@progbits
	.align	128
        .global         _Z35group_norm_nhwc_fwd_one_pass_kernelI11Fp32IOBf16WLi512ELi40ELi640EEv26Group_norm_nhwc_fwd_params
        .type           _Z35group_norm_nhwc_fwd_one_pass_kernelI11Fp32IOBf16WLi512ELi40ELi640EEv26Group_norm_nhwc_fwd_params,@function
        .size           _Z35group_norm_nhwc_fwd_one_pass_kernelI11Fp32IOBf16WLi512ELi40ELi640EEv26Group_norm_nhwc_fwd_params,(.L_x_3291 - _Z35group_norm_nhwc_fwd_one_pass_kernelI11Fp32IOBf16WLi512ELi40ELi640EEv26Group_norm_nhwc_fwd_params)
        .other          _Z35group_norm_nhwc_fwd_one_pass_kernelI11Fp32IOBf16WLi512ELi40ELi640EEv26Group_norm_nhwc_fwd_params,@"STO_CUDA_ENTRY STV_DEFAULT"
_Z35group_norm_nhwc_fwd_one_pass_kernelI11Fp32IOBf16WLi512ELi40ELi640EEv26Group_norm_nhwc_fwd_params:
.text._Z35group_norm_nhwc_fwd_one_pass_kernelI11Fp32IOBf16WLi512ELi40ELi640EEv26Group_norm_nhwc_fwd_params:
        /* <DEDUP_REMOVED lines=46> */
.L_x_3087:
[----:B------:R-:W0:Y:S01]  /*02e0*/  LDC R19, c[0x0][0x288] ;  /* 0x0000a200ff137b82 */ /* 0x000e220000000800 */
[----:B------:R-:W-:Y:S01]  /*02f0*/  ULDC.64 UR14, c[0x0][0x278] ;  /* 0x00009e00000e7ab9 */ /* 0x000fe20000000a00 */
[----:B------:R-:W-:Y:S01]  /*0300*/  SHF.R.S32.HI R86, RZ, 0x1f, R80 ;  /* 0x0000001fff567819 */ /* 0x000fe20000011450 */
[----:B------:R-:W-:Y:S01]  /*0310*/  ULDC.64 UR12, c[0x0][0x280] ;  /* 0x0000a000000c7ab9 */ /* 0x000fe20000000a00 */
[----:B------:R-:W-:Y:S02]  /*0320*/  SHF.R.S32.HI R85, RZ, 0x1f, R79 ;  /* 0x0000001fff557819 */ /* 0x000fe4000001144f */
[----:B------:R-:W-:Y:S02]  /*0330*/  ISETP.GE.U32.AND P4, PT, R79, UR14, PT ;  /* 0x0000000e4f007c0c */ /* 0x000fe4000bf86070 */
[----:B------:R-:W1:Y:S01]  /*0340*/  @P0 LDC.64 R26, c[0x0][0x270] ;  /* 0x00009c00ff1a0b82 */ /* 0x000e620000000a00 */
[----:B------:R-:W-:Y:S02]  /*0350*/  ISETP.GE.U32.AND P5, PT, R78, UR14, PT ;  /* 0x0000000e4e007c0c */ /* 0x000fe4000bfa6070 */
[----:B------:R-:W-:-:S02]  /*0360*/  ISETP.GE.AND.EX P4, PT, R85, UR15, PT, P4 ;  /* 0x0000000f55007c0c */ /* 0x000fc4000bf86340 */
[----:B------:R-:W-:Y:S02]  /*0370*/  SHF.R.S32.HI R62, RZ, 0x1f, R76 ;  /* 0x0000001fff3e7819 */ /* 0x000fe4000001144c */
[----:B------:R-:W-:Y:S01]  /*0380*/  ISETP.GT.U32.OR P4, PT, R0, 0x27f, P4 ;  /* 0x0000027f0000780c */ /* 0x000fe20002784470 */
[----:B------:R-:W2:Y:S01]  /*0390*/  @P0 LDC.64 R38, c[0x0][0x220] ;  /* 0x00008800ff260b82 */ /* 0x000ea20000000a00 */
[----:B0-----:R-:W-:-:S04]  /*03a0*/  IABS R15, R19 ;  /* 0x00000013000f7213 */ /* 0x001fc80000000000 */
[----:B------:R-:W0:Y:S07]  /*03b0*/  I2F.RP R14, R15 ;  /* 0x0000000f000e7306 */ /* 0x000e2e0000209400 */
[----:B------:R-:W3:Y:S01]  /*03c0*/  @!P4 LDC.64 R24, c[0x0][0x270] ;  /* 0x00009c00ff18cb82 */ /* 0x000ee20000000a00 */
[----:B0-----:R-:W0:Y:S01]  /*03d0*/  MUFU.RCP R14, R14 ;  /* 0x0000000e000e7308 */ /* 0x001e220000001000 */
[----:B---3--:R-:W-:-:S04]  /*03e0*/  @!P4 IMAD R30, R85, R24, RZ ;  /* 0x00000018551ec224 */ /* 0x008fc800078e02ff */
[----:B------:R-:W-:Y:S01]  /*03f0*/  @!P4 IMAD R33, R79, R25, R30 ;  /* 0x000000194f21c224 */ /* 0x000fe200078e021e */
[----:B0-----:R-:W-:-:S04]  /*0400*/  IADD3 R12, R14, 0xffffffe, RZ ;  /* 0x0ffffffe0e0c7810 */ /* 0x001fc80007ffe0ff */
        /* <DEDUP_REMOVED lines=12> */
[C---:B------:R-:W-:Y:S01]  /*04d0*/  IMAD R14, R15.reuse, R14, R16 ;  /* 0x0000000e0f0e7224 */ /* 0x040fe200078e0210 */
[----:B------:R-:W-:Y:S02]  /*04e0*/  SHF.R.S32.HI R16, RZ, 0x1f, R83 ;  /* 0x0000001fff107819 */ /* 0x000fe40000011453 */
[----:B------:R-:W-:Y:S02]  /*04f0*/  ISETP.GT.U32.OR P5, PT, R0, 0x27f, P5 ;  /* 0x0000027f0000780c */ /* 0x000fe40002fa4470 */
[----:B------:R-:W-:-:S13]  /*0500*/  ISETP.GT.U32.AND P2, PT, R15, R14, PT ;  /* 0x0000000e0f00720c */ /* 0x000fda0003f44070 */
[-C--:B------:R-:W-:Y:S02]  /*0510*/  @!P2 IADD3 R14, R14, -R15.reuse, RZ ;  /* 0x8000000f0e0ea210 */ /* 0x080fe40007ffe0ff */
[----:B------:R-:W-:Y:S02]  /*0520*/  @!P2 IADD3 R13, R13, 0x1, RZ ;  /* 0x000000010d0da810 */ /* 0x000fe40007ffe0ff */
[----:B------:R-:W-:Y:S02]  /*0530*/  ISETP.GE.U32.AND P1, PT, R14, R15, PT ;  /* 0x0000000f0e00720c */ /* 0x000fe40003f26070 */
[----:B------:R-:W-:-:S11]  /*0540*/  ISETP.NE.AND P2, PT, R19, RZ, PT ;  /* 0x000000ff1300720c */ /* 0x000fd60003f45270 */
[----:B------:R-:W-:-:S04]  /*0550*/  @P1 IADD3 R13, R13, 0x1, RZ ;  /* 0x000000010d0d1810 */ /* 0x000fc80007ffe0ff */
[----:B------:R-:W-:Y:S02]  /*0560*/  @!P3 IADD3 R13, -R13, RZ, RZ ;  /* 0x000000ff0d0db210 */ /* 0x000fe40007ffe1ff */
[----:B------:R-:W-:Y:S02]  /*0570*/  @!P2 LOP3.LUT R13, RZ, R19, RZ, 0x33, !PT ;  /* 0x00000013ff0da212 */ /* 0x000fe400078e33ff */
[----:B------:R-:W-:Y:S02]  /*0580*/  ISETP.GE.U32.AND P2, PT, R80, UR14, PT ;  /* 0x0000000e50007c0c */ /* 0x000fe4000bf46070 */
[----:B------:R-:W-:Y:S02]  /*0590*/  IADD3 R87, -R13, RZ, RZ ;  /* 0x000000ff0d577210 */ /* 0x000fe40007ffe1ff */
[----:B------:R-:W-:Y:S02]  /*05a0*/  ISETP.GE.AND.EX P2, PT, R86, UR15, PT, P2 ;  /* 0x0000000f56007c0c */ /* 0x000fe4000bf46320 */
[----:B------:R-:W-:Y:S01]  /*05b0*/  SHF.R.S32.HI R14, RZ, 0x1f, R13 ;  /* 0x0000001fff0e7819 */ /* 0x000fe2000001140d */
[----:B------:R-:W-:Y:S01]  /*05c0*/  IMAD R87, R19, R87, R82 ;  /* 0x0000005713577224 */ /* 0x000fe200078e0252 */
[----:B------:R-:W-:Y:S01]  /*05d0*/  ISETP.GT.U32.OR P2, PT, R0, 0x27f, P2 ;  /* 0x0000027f0000780c */ /* 0x000fe20001744470 */
[----:B------:R-:W0:Y:S01]  /*05e0*/  @!P5 LDC.64 R18, c[0x0][0x270] ;  /* 0x00009c00ff12db82 */ /* 0x000e220000000a00 */
[----:B------:R-:W-:Y:S01]  /*05f0*/  ISETP.GE.U32.AND P3, PT, R77, UR14, PT ;  /* 0x0000000e4d007c0c */ /* 0x000fe2000bf66070 */
[----:B------:R-:W-:-:S02]  /*0600*/  IMAD R87, R87, 0x28, RZ ;  /* 0x0000002857577824 */ /* 0x000fc400078e02ff */
[----:B------:R-:W-:-:S03]  /*0610*/  IMAD R14, R14, UR12, RZ ;  /* 0x0000000c0e0e7c24 */ /* 0x000fc6000f8e02ff */
[----:B------:R-:W-:Y:S01]  /*0620*/  IADD3 R88, P1, R83, R87, RZ ;  /* 0x0000005753587210 */ /* 0x000fe20007f3e0ff */
[----:B------:R-:W-:Y:S02]  /*0630*/  IMAD R91, R13, UR13, R14 ;  /* 0x0000000d0d5b7c24 */ /* 0x000fe4000f8e020e */
[----:B-1----:R-:W-:Y:S01]  /*0640*/  @P0 IMAD R14, R3, R26, RZ ;  /* 0x0000001a030e0224 */ /* 0x002fe200078e02ff */
[----:B------:R-:W-:Y:S01]  /*0650*/  LEA.HI.X.SX32 R89, R87, R16, 0x1, P1 ;  /* 0x0000001057597211 */ /* 0x000fe200008f0eff */
[----:B------:R-:W1:Y:S02]  /*0660*/  @!P2 LDC.64 R22, c[0x0][0x270] ;  /* 0x00009c00ff16ab82 */ /* 0x000e640000000a00 */
[----:B------:R-:W-:Y:S02]  /*0670*/  @P0 IMAD R15, R81, R27, R14 ;  /* 0x0000001b510f0224 */ /* 0x000fe400078e020e */
[----:B------:R-:W-:Y:S01]  /*0680*/  IMAD.WIDE.U32 R88, R13, UR12, R88 ;  /* 0x0000000c0d587c25 */ /* 0x000fe2000f8e0058 */
[----:B------:R-:W-:-:S03]  /*0690*/  SHF.R.S32.HI R13, RZ, 0x1f, R77 ;  /* 0x0000001fff0d7819 */ /* 0x000fc6000001144d */
[----:B------:R-:W3:Y:S01]  /*06a0*/  @!P2 LDC.64 R20, c[0x0][0x220] ;  /* 0x00008800ff14ab82 */ /* 0x000ee20000000a00 */
[----:B------:R-:W-:Y:S02]  /*06b0*/  ISETP.GE.AND.EX P3, PT, R13, UR15, PT, P3 ;  /* 0x0000000f0d007c0c */ /* 0x000fe4000bf66330 */
[----:B------:R-:W-:Y:S01]  /*06c0*/  IADD3 R91, R89, R91, RZ ;  /* 0x0000005b595b7210 */ /* 0x000fe20007ffe0ff */
[----:B0-----:R-:W-:Y:S01]  /*06d0*/  @!P5 IMAD R30, R12, R18, RZ ;  /* 0x000000120c1ed224 */ /* 0x001fe200078e02ff */
[----:B------:R-:W-:Y:S02]  /*06e0*/  ISETP.GT.U32.OR P3, PT, R0, 0x27f, P3 ;  /* 0x0000027f0000780c */ /* 0x000fe40001f64470 */
[-C--:B------:R-:W-:Y:S01]  /*06f0*/  @P0 MOV R90, R88.reuse ;  /* 0x00000058005a0202 */ /* 0x080fe20000000f00 */
[----:B------:R-:W0:Y:S01]  /*0700*/  @!P4 LDC.64 R16, c[0x0][0x220] ;  /* 0x00008800ff10cb82 */ /* 0x000e220000000a00 */
[----:B------:R-:W-:Y:S01]  /*0710*/  @!P2 MOV R29, R91 ;  /* 0x0000005b001da202 */ /* 0x000fe20000000f00 */
[----:B------:R-:W-:Y:S01]  /*0720*/  @!P5 IMAD R35, R78, R19, R30 ;  /* 0x000000134e23d224 */ /* 0x000fe200078e021e */
[----:B------:R-:W-:Y:S01]  /*0730*/  @!P5 MOV R30, R88 ;  /* 0x00000058001ed202 */ /* 0x000fe20000000f00 */
[----:B------:R-:W-:-:S04]  /*0740*/  @P0 IMAD.WIDE.U32 R26, R81, R26, R90 ;  /* 0x0000001a511a0225 */ /* 0x000fc800078e005a */
[----:B-1----:R-:W-:Y:S01]  /*0750*/  @!P2 IMAD R28, R86, R22, RZ ;  /* 0x00000016561ca224 */ /* 0x002fe200078e02ff */
[----:B------:R-:W-:Y:S02]  /*0760*/  @P0 IADD3 R27, R27, R15, RZ ;  /* 0x0000000f1b1b0210 */ /* 0x000fe40007ffe0ff */
[----:B--2---:R-:W-:Y:S01]  /*0770*/  @P0 LEA R38, P1, R26, R38, 0x2 ;  /* 0x000000261a260211 */ /* 0x004fe200078210ff */
[----:B------:R-:W1:Y:S01]  /*0780*/  @!P3 LDC.64 R14, c[0x0][0x270] ;  /* 0x00009c00ff0ebb82 */ /* 0x000e620000000a00 */
[----:B------:R-:W-:Y:S01]  /*0790*/  @!P2 IMAD R31, R80, R23, R28 ;  /* 0x00000017501fa224 */ /* 0x000fe200078e021c */
[----:B------:R-:W-:Y:S02]  /*07a0*/  @!P2 MOV R28, R88 ;  /* 0x00000058001ca202 */ /* 0x000fe40000000f00 */
[----:B------:R-:W-:Y:S02]  /*07b0*/  @P0 LEA.HI.X R39, R26, R39, R27, 0x2, P1 ;  /* 0x000000271a270211 */ /* 0x000fe400008f141b */
[----:B------:R-:W-:Y:S01]  /*07c0*/  ISETP.GE.U32.AND P1, PT, R76, UR14, PT ;  /* 0x0000000e4c007c0c */ /* 0x000fe2000bf26070 */
[----:B------:R-:W-:Y:S01]  /*07d0*/  @!P2 IMAD.WIDE.U32 R28, R80, R22, R28 ;  /* 0x00000016501ca225 */ /* 0x000fe200078e001c */
[----:B------:R-:W2:Y:S01]  /*07e0*/  @!P5 LDC.64 R26, c[0x0][0x220] ;  /* 0x00008800ff1adb82 */ /* 0x000ea20000000a00 */
[----:B------:R-:W-:-:S02]  /*07f0*/  @!P4 MOV R22, R88 ;  /* 0x000000580016c202 */ /* 0x000fc40000000f00 */
[----:B------:R-:W-:Y:S02]  /*0800*/  @!P4 MOV R23, R91 ;  /* 0x0000005b0017c202 */ /* 0x000fe40000000f00 */
[----:B------:R-:W-:Y:S02]  /*0810*/  ISETP.GE.AND.EX P1, PT, R62, UR15, PT, P1 ;  /* 0x0000000f3e007c0c */ /* 0x000fe4000bf26310 */
[----:B------:R-:W-:Y:S01]  /*0820*/  @!P2 IADD3 R29, R29, R31, RZ ;  /* 0x0000001f1d1da210 */ /* 0x000fe20007ffe0ff */
[----:B------:R-:W-:Y:S01]  /*0830*/  @!P4 IMAD.WIDE.U32 R22, R79, R24, R22 ;  /* 0x000000184f16c225 */ /* 0x000fe200078e0016 */
[----:B---3--:R-:W-:Y:S01]  /*0840*/  @!P2 LEA R20, P6, R28, R20, 0x2 ;  /* 0x000000141c14a211 */ /* 0x008fe200078c10ff */
[----:B------:R-:W3:Y:S01]  /*0850*/  @!P3 LDC.64 R24, c[0x0][0x220] ;  /* 0x00008800ff18bb82 */ /* 0x000ee20000000a00 */
[----:B------:R-:W-:Y:S02]  /*0860*/  @!P5 MOV R31, R91 ;  /* 0x0000005b001fd202 */ /* 0x000fe40000000f00 */
[----:B------:R-:W-:-:S02]  /*0870*/  ISETP.GT.U32.OR P1, PT, R0, 0x27f, P1 ;  /* 0x0000027f0000780c */ /* 0x000fc40000f24470 */
[----:B------:R-:W-:Y:S01]  /*0880*/  @!P2 LEA.HI.X R21, R28, R21, R29, 0x2, P6 ;  /* 0x000000151c15a211 */ /* 0x000fe200030f141d */
[----:B------:R-:W-:Y:S01]  /*0890*/  @!P5 IMAD.WIDE.U32 R18, R78, R18, R30 ;  /* 0x000000124e12d225 */ /* 0x000fe200078e001e */
[----:B------:R-:W-:Y:S02]  /*08a0*/  @!P4 IADD3 R23, R23, R33, RZ ;  /* 0x000000211717c210 */ /* 0x000fe40007ffe0ff */
[C---:B0-----:R-:W-:Y:S01]  /*08b0*/  @!P4 LEA R28, P6, R22.reuse, R16, 0x2 ;  /* 0x00000010161cc211 */ /* 0x041fe200078c10ff */
[----:B-1----:R-:W-:Y:S01]  /*08c0*/  @!P3 IMAD R16, R13, R14, RZ ;  /* 0x0000000e0d10b224 */ /* 0x002fe200078e02ff */
[----:B------:R-:W-:Y:S02]  /*08d0*/  @!P3 MOV R30, R88 ;  /* 0x00000058001eb202 */ /* 0x000fe40000000f00 */
[----:B------:R-:W-:Y:S02]  /*08e0*/  @!P3 MOV R31, R91 ;  /* 0x0000005b001fb202 */ /* 0x000fe40000000f00 */
[----:B------:R-:W-:Y:S01]  /*08f0*/  @!P4 LEA.HI.X R29, R22, R17, R23, 0x2, P6 ;  /* 0x00000011161dc211 */ /* 0x000fe200030f1417 */
[----:B------:R-:W-:Y:S01]  /*0900*/  @!P3 IMAD R17, R77, R15, R16 ;  /* 0x0000000f4d11b224 */ /* 0x000fe200078e0210 */
[----:B------:R-:W-:Y:S01]  /*0910*/  @!P5 IADD3 R15, R19, R35, RZ ;  /* 0x00000023130fd210 */ /* 0x000fe20007ffe0ff */
[----:B------:R-:W-:Y:S01]  /*0920*/  @!P3 IMAD.WIDE.U32 R30, R77, R14, R30 ;  /* 0x0000000e4d1eb225 */ /* 0x000fe200078e001e */
[C---:B--2---:R-:W-:Y:S01]  /*0930*/  @!P5 LEA R26, P6, R18.reuse, R26, 0x2 ;  /* 0x0000001a121ad211 */ /* 0x044fe200078c10ff */
[----:B------:R-:W0:Y:S03]  /*0940*/  @!P1 LDC.64 R22, c[0x0][0x270] ;  /* 0x00009c00ff169b82 */ /* 0x000e260000000a00 */
[----:B------:R-:W-:-:S02]  /*0950*/  @!P5 LEA.HI.X R27, R18, R27, R15, 0x2, P6 ;  /* 0x0000001b121bd211 */ /* 0x000fc400030f140f */
[----:B------:R-:W-:Y:S02]  /*0960*/  CS2R R14, SRZ ;  /* 0x00000000000e7805 */ /* 0x000fe4000001ff00 */
[----:B------:R-:W-:Y:S02]  /*0970*/  @!P3 IADD3 R18, R31, R17, RZ ;  /* 0x000000111f12b210 */ /* 0x000fe40007ffe0ff */
[----:B------:R-:W-:Y:S02]  /*0980*/  CS2R R16, SRZ ;  /* 0x0000000000107805 */ /* 0x000fe4000001ff00 */
[----:B------:R-:W-:Y:S01]  /*0990*/  SHF.R.S32.HI R63, RZ, 0x1f, R75 ;  /* 0x0000001fff3f7819 */ /* 0x000fe2000001144b */
[----:B------:R-:W1:Y:S01]  /*09a0*/  @!P1 LDC.64 R36, c[0x0][0x220] ;  /* 0x00008800ff249b82 */ /* 0x000e620000000a00 */
[----:B------:R-:W-:Y:S01]  /*09b0*/  SHF.R.S32.HI R64, RZ, 0x1f, R74 ;  /* 0x0000001fff407819 */ /* 0x000fe2000001144a */
[----:B------:R2:W4:Y:S01]  /*09c0*/  @!P2 LDG.E.64 R14, desc[UR8][R20.64] ;  /* 0x00000008140ea981 */ /* 0x000522000c1e1b00 */
[----:B------:R-:W-:-:S02]  /*09d0*/  ISETP.GE.U32.AND P2, PT, R74, UR14, PT ;  /* 0x0000000e4a007c0c */ /* 0x000fc4000bf46070 */
[----:B---3--:R-:W-:Y:S01]  /*09e0*/  @!P3 LEA R24, P6, R30, R24, 0x2 ;  /* 0x000000181e18b211 */ /* 0x008fe200078c10ff */
        /* <DEDUP_REMOVED lines=8> */
[----:B--2---:R-:W-:Y:S02]  /*0a70*/  CS2R R20, SRZ ;  /* 0x0000000000147805 */ /* 0x004fe4000001ff00 */
[----:B------:R-:W-:Y:S01]  /*0a80*/  SHF.R.S32.HI R65, RZ, 0x1f, R73 ;  /* 0x0000001fff417819 */ /* 0x000fe20000011449 */
[----:B------:R2:W5:Y:S01]  /*0a90*/  @!P5 LDG.E.64 R18, desc[UR8][R26.64] ;  /* 0x000000081a12d981 */ /* 0x000562000c1e1b00 */
[----:B------:R-:W-:Y:S01]  /*0aa0*/  ISETP.GE.U32.AND P5, PT, R73, UR14, PT ;  /* 0x0000000e49007c0c */ /* 0x000fe2000bfa6070 */
[----:B0-----:R-:W-:Y:S01]  /*0ab0*/  @!P1 IMAD R30, R62, R22, RZ ;  /* 0x000000163e1e9224 */ /* 0x001fe200078e02ff */
[----:B---3--:R-:W-:Y:S01]  /*0ac0*/  @!P1 MOV R28, R88 ;  /* 0x00000058001c9202 */ /* 0x008fe20000000f00 */
[----:B------:R0:W3:Y:S01]  /*0ad0*/  @!P3 LDG.E.64 R20, desc[UR8][R24.64] ;  /* 0x000000081814b981 */ /* 0x0000e2000c1e1b00 */
[----:B------:R-:W-:-:S02]  /*0ae0*/  @!P1 MOV R29, R91 ;  /* 0x0000005b001d9202 */ /* 0x000fc40000000f00 */
[----:B------:R-:W-:Y:S01]  /*0af0*/  ISETP.GE.AND.EX P3, PT, R65, UR15, PT, P5 ;  /* 0x0000000f41007c0c */ /* 0x000fe2000bf66350 */
[C---:B------:R-:W-:Y:S02]  /*0b00*/  @!P1 IMAD R33, R76.reuse, R23, R30 ;  /* 0x000000174c219224 */ /* 0x040fe400078e021e */
[----:B------:R-:W-:Y:S01]  /*0b10*/  @!P1 IMAD.WIDE.U32 R28, R76, R22, R28 ;  /* 0x000000164c1c9225 */ /* 0x000fe200078e001c */
[----:B------:R-:W0:Y:S01]  /*0b20*/  @!P2 LDC.64 R30, c[0x0][0x270] ;  /* 0x00009c00ff1eab82 */ /* 0x000e220000000a00 */
[----:B------:R-:W-:Y:S02]  /*0b30*/  ISETP.GT.U32.OR P3, PT, R0, 0x27f, P3 ;  /* 0x0000027f0000780c */ /* 0x000fe40001f64470 */
[----:B------:R-:W-:-:S05]  /*0b40*/  SHF.R.S32.HI R66, RZ, 0x1f, R72 ;  /* 0x0000001fff427819 */ /* 0x000fca0000011448 */
[----:B------:R-:W0:Y:S01]  /*0b50*/  @!P4 LDC.64 R22, c[0x0][0x270] ;  /* 0x00009c00ff16cb82 */ /* 0x000e220000000a00 */
[----:B------:R-:W-:Y:S02]  /*0b60*/  ISETP.GE.U32.AND P5, PT, R72, UR14, PT ;  /* 0x0000000e48007c0c */ /* 0x000fe4000bfa6070 */
[----:B--2---:R-:W-:Y:S02]  /*0b70*/  @!P1 IADD3 R26, R29, R33, RZ ;  /* 0x000000211d1a9210 */ /* 0x004fe40007ffe0ff */
[----:B-1----:R-:W-:Y:S02]  /*0b80*/  @!P1 LEA R36, P6, R28, R36, 0x2 ;  /* 0x000000241c249211 */ /* 0x002fe400078c10ff */
[----:B------:R-:W-:Y:S01]  /*0b90*/  ISETP.GE.AND.EX P5, PT, R66, UR15, PT, P5 ;  /* 0x0000000f42007c0c */ /* 0x000fe2000bfa6350 */
[----:B0-----:R-:W0:Y:S01]  /*0ba0*/  @!P4 LDC.64 R24, c[0x0][0x220] ;  /* 0x00008800ff18cb82 */ /* 0x001e220000000a00 */
[----:B------:R-:W-:Y:S02]  /*0bb0*/  @!P1 LEA.HI.X R37, R28, R37, R26, 0x2, P6 ;  /* 0x000000251c259211 */ /* 0x000fe400030f141a */
[----:B------:R-:W-:-:S02]  /*0bc0*/  ISETP.GT.U32.OR P5, PT, R0, 0x27f, P5 ;  /* 0x0000027f0000780c */ /* 0x000fc40002fa4470 */
[----:B------:R-:W-:-:S03]  /*0bd0*/  SHF.R.S32.HI R67, RZ, 0x1f, R6 ;  /* 0x0000001fff437819 */ /* 0x000fc60000011406 */
[----:B------:R-:W1:Y:S01]  /*0be0*/  @!P3 LDC.64 R26, c[0x0][0x270] ;  /* 0x00009c00ff1abb82 */ /* 0x000e620000000a00 */
[----:B------:R-:W-:-:S04]  /*0bf0*/  ISETP.GE.U32.AND P6, PT, R6, UR14, PT ;  /* 0x0000000e06007c0c */ /* 0x000fc8000bfc6070 */
[----:B------:R-:W-:-:S03]  /*0c00*/  ISETP.GE.AND.EX P6, PT, R67, UR15, PT, P6 ;  /* 0x0000000f43007c0c */ /* 0x000fc6000bfc6360 */
[----:B------:R-:W2:Y:S01]  /*0c10*/  @!P2 LDC.64 R28, c[0x0][0x220] ;  /* 0x00008800ff1cab82 */ /* 0x000ea20000000a00 */
[----:B------:R-:W-:Y:S01]  /*0c20*/  ISETP.GT.U32.OR P6, PT, R0, 0x27f, P6 ;  /* 0x0000027f0000780c */ /* 0x000fe200037c4470 */
[----:B------:R-:W-:Y:S01]  /*0c30*/  @!P4 IMAD R34, R63, R22, RZ ;  /* 0x000000163f22c224 */ /* 0x000fe200078e02ff */
[----:B------:R-:W-:Y:S01]  /*0c40*/  @!P4 MOV R44, R88 ;  /* 0x00000058002cc202 */ /* 0x000fe20000000f00 */
[----:B------:R-:W-:Y:S01]  /*0c50*/  @!P2 IMAD R35, R64, R30, RZ ;  /* 0x0000001e4023a224 */ /* 0x000fe200078e02ff */
[----:B------:R-:W-:Y:S01]  /*0c60*/  @!P4 MOV R45, R91 ;  /* 0x0000005b002dc202 */ /* 0x000fe20000000f00 */
[C---:B------:R-:W-:Y:S02]  /*0c70*/  @!P4 IMAD R41, R75.reuse, R23, R34 ;  /* 0x000000174b29c224 */ /* 0x040fe400078e0222 */
[----:B------:R-:W2:Y:S01]  /*0c80*/  @!P5 LDC.64 R32, c[0x0][0x270] ;  /* 0x00009c00ff20db82 */ /* 0x000ea20000000a00 */
[----:B------:R-:W-:Y:S02]  /*0c90*/  @!P2 IMAD R47, R74, R31, R35 ;  /* 0x0000001f4a2fa224 */ /* 0x000fe400078e0223 */
[----:B------:R-:W-:Y:S01]  /*0ca0*/  @!P4 IMAD.WIDE.U32 R44, R75, R22, R44 ;  /* 0x000000164b2cc225 */ /* 0x000fe200078e002c */
[----:B------:R-:W-:-:S02]  /*0cb0*/  CS2R R22, SRZ ;  /* 0x0000000000167805 */ /* 0x000fc4000001ff00 */
[----:B------:R-:W-:Y:S02]  /*0cc0*/  @!P2 MOV R42, R88 ;  /* 0x00000058002aa202 */ /* 0x000fe40000000f00 */
[----:B------:R-:W-:Y:S01]  /*0cd0*/  @!P2 MOV R43, R91 ;  /* 0x0000005b002ba202 */ /* 0x000fe20000000f00 */
[----:B------:R-:W2:Y:S01]  /*0ce0*/  @!P3 LDC.64 R34, c[0x0][0x220] ;  /* 0x00008800ff22bb82 */ /* 0x000ea20000000a00 */
[----:B------:R1:W3:Y:S01]  /*0cf0*/  @!P1 LDG.E.64 R22, desc[UR8][R36.64] ;  /* 0x0000000824169981 */ /* 0x0002e2000c1e1b00 */
[----:B0-----:R-:W-:Y:S01]  /*0d00*/  @!P4 LEA R40, P1, R44, R24, 0x2 ;  /* 0x000000182c28c211 */ /* 0x001fe200078210ff */
[----:B------:R-:W-:Y:S01]  /*0d10*/  @!P2 IMAD.WIDE.U32 R42, R74, R30, R42 ;  /* 0x0000001e4a2aa225 */ /* 0x000fe200078e002a */
[----:B------:R-:W-:-:S04]  /*0d20*/  @!P4 IADD3 R41, R45, R41, RZ ;  /* 0x000000292d29c210 */ /* 0x000fc80007ffe0ff */
[----:B------:R-:W0:Y:S01]  /*0d30*/  @!P6 LDC.64 R30, c[0x0][0x270] ;  /* 0x00009c00ff1eeb82 */ /* 0x000e220000000a00 */
[----:B-1----:R-:W-:Y:S01]  /*0d40*/  @!P3 IMAD R24, R65, R26, RZ ;  /* 0x0000001a4118b224 */ /* 0x002fe200078e02ff */
[----:B------:R-:W-:-:S06]  /*0d50*/  @!P4 LEA.HI.X R41, R44, R25, R41, 0x2, P1 ;  /* 0x000000192c29c211 */ /* 0x000fcc00008f1429 */
[----:B------:R-:W1:Y:S01]  /*0d60*/  @!P5 LDC.64 R36, c[0x0][0x220] ;  /* 0x00008800ff24db82 */ /* 0x000e620000000a00 */
[----:B------:R-:W-:Y:S01]  /*0d70*/  @!P3 IMAD R45, R73, R27, R24 ;  /* 0x0000001b492db224 */ /* 0x000fe200078e0218 */
[----:B------:R-:W-:Y:S02]  /*0d80*/  @!P3 MOV R24, R88 ;  /* 0x000000580018b202 */ /* 0x000fe40000000f00 */
[----:B------:R-:W-:Y:S02]  /*0d90*/  @!P3 MOV R25, R91 ;  /* 0x0000005b0019b202 */ /* 0x000fe40000000f00 */
[----:B------:R-:W-:Y:S02]  /*0da0*/  @!P2 IADD3 R27, R43, R47, RZ ;  /* 0x0000002f2b1ba210 */ /* 0x000fe40007ffe0ff */
[----:B--2---:R-:W-:Y:S01]  /*0db0*/  @!P2 LEA R28, P1, R42, R28, 0x2 ;  /* 0x0000001c2a1ca211 */ /* 0x004fe200078210ff */
[----:B------:R-:W-:Y:S01]  /*0dc0*/  @!P3 IMAD.WIDE.U32 R24, R73, R26, R24 ;  /* 0x0000001a4918b225 */ /* 0x000fe200078e0018 */
[----:B------:R-:W-:-:S02]  /*0dd0*/  @!P5 MOV R26, R88 ;  /* 0x00000058001ad202 */ /* 0x000fc40000000f00 */
[----:B------:R-:W-:Y:S02]  /*0de0*/  @!P2 LEA.HI.X R29, R42, R29, R27, 0x2, P1 ;  /* 0x0000001d2a1da211 */ /* 0x000fe400008f141b */
[----:B------:R-:W-:Y:S01]  /*0df0*/  @!P5 MOV R27, R91 ;  /* 0x0000005b001bd202 */ /* 0x000fe20000000f00 */
[-C--:B------:R-:W-:Y:S01]  /*0e00*/  @!P5 IMAD R43, R66, R32.reuse, RZ ;  /* 0x00000020422bd224 */ /* 0x080fe200078e02ff */
[----:B------:R-:W-:Y:S01]  /*0e10*/  @!P3 IADD3 R25, R25, R45, RZ ;  /* 0x0000002d1919b210 */ /* 0x000fe20007ffe0ff */
[----:B------:R-:W-:Y:S01]  /*0e20*/  @!P5 IMAD.WIDE.U32 R26, R72, R32, R26 ;  /* 0x00000020481ad225 */ /* 0x000fe200078e001a */
[----:B------:R-:W-:-:S03]  /*0e30*/  @!P3 LEA R32, P1, R24, R34, 0x2 ;  /* 0x000000221820b211 */ /* 0x000fc600078210ff */
[----:B------:R-:W-:Y:S01]  /*0e40*/  @!P5 IMAD R43, R72, R33, R43 ;  /* 0x00000021482bd224 */ /* 0x000fe200078e022b */
[----:B------:R-:W-:Y:S02]  /*0e50*/  @!P3 LEA.HI.X R33, R24, R35, R25, 0x2, P1 ;  /* 0x000000231821b211 */ /* 0x000fe400008f1419 */
[----:B-1----:R-:W-:Y:S02]  /*0e60*/  @!P5 LEA R36, P1, R26, R36, 0x2 ;  /* 0x000000241a24d211 */ /* 0x002fe400078210ff */
[----:B------:R-:W-:Y:S01]  /*0e70*/  @!P5 IADD3 R24, R27, R43, RZ ;  /* 0x0000002b1b18d210 */ /* 0x000fe20007ffe0ff */
[----:B0-----:R-:W-:-:S03]  /*0e80*/  @!P6 IMAD R27, R67, R30, RZ ;  /* 0x0000001e431be224 */ /* 0x001fc600078e02ff */
[----:B------:R-:W-:Y:S01]  /*0e90*/  @!P5 LEA.HI.X R37, R26, R37, R24, 0x2, P1 ;  /* 0x000000251a25d211 */ /* 0x000fe200008f1418 */
[----:B------:R-:W-:Y:S01]  /*0ea0*/  @!P6 IMAD R43, R6, R31, R27 ;  /* 0x0000001f062be224 */ /* 0x000fe200078e021b */
        /* <DEDUP_REMOVED lines=9> */
[----:B------:R-:W2:Y:S01]  /*0f40*/  @!P4 LDG.E.64 R24, desc[UR8][R40.64] ;  /* 0x000000082818c981 */ /* 0x000ea2000c1e1b00 */
[----:B------:R-:W-:Y:S02]  /*0f50*/  ISETP.GT.U32.OR P1, PT, R0, 0x27f, P1 ;  /* 0x0000027f0000780c */ /* 0x000fe40000f24470 */
[----:B------:R-:W-:Y:S02]  /*0f60*/  SHF.R.S32.HI R70, RZ, 0x1f, R9 ;  /* 0x0000001fff467819 */ /* 0x000fe40000011409 */
[----:B------:R-:W-:Y:S02]  /*0f70*/  ISETP.GE.U32.AND P4, PT, R9, UR14, PT ;  /* 0x0000000e09007c0c */ /* 0x000fe4000bf86070 */
[----:B------:R-:W-:-:S02]  /*0f80*/  ISETP.GE.AND.EX P2, PT, R69, UR15, PT, P2 ;  /* 0x0000000f45007c0c */ /* 0x000fc4000bf46320 */
[----:B------:R-:W-:Y:S02]  /*0f90*/  CS2R R44, SRZ ;  /* 0x00000000002c7805 */ /* 0x000fe4000001ff00 */
        /* <DEDUP_REMOVED lines=23> */
[----:B------:R-:W5:Y:S01]  /*1110*/  @!P4 LDC.64 R36, c[0x0][0x270] ;  /* 0x00009c00ff24cb82 */ /* 0x000f620000000a00 */
        /* <DEDUP_REMOVED lines=18> */
[----:B-----5:R-:W-:Y:S02]  /*1240*/  @!P4 IMAD R28, R70, R36, RZ ;  /* 0x00000024461cc224 */ /* 0x020fe400078e02ff */
[----:B------:R-:W-:Y:S02]  /*1250*/  @!P2 IMAD.WIDE.U32 R52, R8, R30, R52 ;  /* 0x0000001e0834a225 */ /* 0x000fe400078e0034 */
[----:B------:R-:W4:Y:S01]  /*1260*/  @!P3 LDC.64 R32, c[0x0][0x220] ;  /* 0x00008800ff20bb82 */ /* 0x000f220000000a00 */
[----:B------:R-:W-:Y:S01]  /*1270*/  @!P1 LEA.HI.X R43, R54, R29, R57, 0x2, P6 ;  /* 0x0000001d362b9211 */ /* 0x000fe200030f1439 */
[----:B------:R-:W-:Y:S01]  /*1280*/  @!P4 IMAD R55, R9, R37, R28 ;  /* 0x000000250937c224 */ /* 0x000fe200078e021c */
[----:B------:R-:W-:-:S05]  /*1290*/  @!P4 MOV R28, R88 ;  /* 0x00000058001cc202 */ /* 0x000fca0000000f00 */
[----:B------:R-:W5:Y:S01]  /*12a0*/  @!P5 LDC.64 R30, c[0x0][0x270] ;  /* 0x00009c00ff1edb82 */ /* 0x000f620000000a00 */
        /* <DEDUP_REMOVED lines=14> */
[----:B-----5:R-:W-:Y:S01]  /*1390*/  @!P5 IMAD R54, R84, R30, RZ ;  /* 0x0000001e5436d224 */ /* 0x020fe200078e02ff */
[----:B------:R-:W-:Y:S02]  /*13a0*/  @!P4 LEA.HI.X R35, R36, R35, R37, 0x2, P6 ;  /* 0x000000232423c211 */ /* 0x000fe400030f1425 */
[----:B------:R-:W-:-:S02]  /*13b0*/  @!P3 IADD3 R36, R39, R57, RZ ;  /* 0x000000392724b210 */ /* 0x000fc40007ffe0ff */
[----:B------:R-:W5:Y:S01]  /*13c0*/  @!P1 LDG.E.64 R52, desc[UR8][R42.64] ;  /* 0x000000082a349981 */ /* 0x000f62000c1e1b00 */
[C---:B----4-:R-:W-:Y:S01]  /*13d0*/  @!P3 LEA R32, P6, R38.reuse, R32, 0x2 ;  /* 0x000000202620b211 */ /* 0x050fe200078c10ff */
        /* <DEDUP_REMOVED lines=18> */
[----:B-1----:R-:W-:Y:S01]  /*1500*/  FADD.FTZ R29, R16, R17 ;  /* 0x00000011101d7221 */ /* 0x002fe20000010000 */
        /* <DEDUP_REMOVED lines=27> */
[----:B--2---:R-:W-:Y:S01]  /*16c0*/  FADD.FTZ R30, R24, R25 ;  /* 0x00000019181e7221 */ /* 0x004fe20000010000 */
[----:B------:R-:W-:-:S02]  /*16d0*/  FMUL.FTZ R31, R25, R25 ;  /* 0x00000019191f7220 */ /* 0x000fc40000410000 */
[----:B------:R-:W-:Y:S01]  /*16e0*/  FADD.FTZ R28, R28, R33 ;  /* 0x000000211c1c7221 */ /* 0x000fe20000010000 */
[----:B------:R-:W-:Y:S01]  /*16f0*/  FADD.FTZ R29, R29, R30 ;  /* 0x0000001e1d1d7221 */ /* 0x000fe20000010000 */
[----:B------:R-:W-:Y:S01]  /*1700*/  FFMA.FTZ R31, R24, R24, R31 ;  /* 0x00000018181f7223 */ /* 0x000fe2000001001f */
[----:B------:R-:W-:Y:S01]  /*1710*/  FMUL.FTZ R33, R27, R27 ;  /* 0x0000001b1b217220 */ /* 0x000fe20000410000 */
        /* <DEDUP_REMOVED lines=20> */
[----:B-----5:R-:W-:Y:S01]  /*1860*/  FMUL.FTZ R33, R53, R53 ;  /* 0x0000003535217220 */ /* 0x020fe20000410000 */
[----:B------:R-:W-:-:S03]  /*1870*/  FADD.FTZ R30, R52, R53 ;  /* 0x00000035341e7221 */ /* 0x000fc60000010000 */
[----:B------:R-:W-:Y:S01]  /*1880*/  FFMA.FTZ R33, R52, R52, R33 ;  /* 0x0000003434217223 */ /* 0x000fe20000010021 */
[----:B------:R-:W-:Y:S01]  /*1890*/  FADD.FTZ R29, R29, R30 ;  /* 0x0000001e1d1d7221 */ /* 0x000fe20000010000 */
[----:B----4-:R-:W-:Y:S01]  /*18a0*/  FMUL.FTZ R31, R55, R55 ;  /* 0x00000037371f7220 */ /* 0x010fe20000410000 */
        /* <DEDUP_REMOVED lines=103> */
.L_x_3031:
[----:B------:R-:W-:Y:S05]  /*1f20*/  BSYNC B0 ;  /* 0x0000000000007941 */ /* 0x000fea0003800000 */
.L_x_3030:
        /* <DEDUP_REMOVED lines=28> */
.L_x_3034:
[----:B-1----:R-:W2:Y:S04]  /*20f0*/  LDG.E.STRONG.GPU R30, desc[UR8][R28.64] ;  /* 0x000000081c1e7981 */ /* 0x002ea8000c1ef900 */
[----:B--2---:R-:W-:Y:S01]  /*2100*/  CCTL.IVALL ;  /* 0x00000000ff00798f */ /* 0x004fe20002000000 */
[----:B------:R-:W-:Y:S05]  /*2110*/  YIELD ;  /* 0x0000000000007946 */ /* 0x000fea0003800000 */
[----:B------:R-:W-:-:S13]  /*2120*/  ISETP.NE.AND P1, PT, R30, R33, PT ;  /* 0x000000211e00720c */ /* 0x000fda0003f25270 */
[----:B------:R-:W-:Y:S05]  /*2130*/  @P1 BRA `(.L_x_3034) ;  /* 0xfffffffc00ec1947 */ /* 0x000fea000383ffff */
.L_x_3033:
        /* <DEDUP_REMOVED lines=11> */
.L_x_3036:
        /* <DEDUP_REMOVED lines=63> */
.L_x_3035:
        /* <DEDUP_REMOVED lines=19> */
.L_x_3038:
[----:B------:R-:W-:Y:S05]  /*2710*/  BSYNC B0 ;  /* 0x0000000000007941 */ /* 0x000fea0003800000 */
.L_x_3037:
        /* <DEDUP_REMOVED lines=32> */
.L_x_3032:
        /* <DEDUP_REMOVED lines=22> */
[----:B------:R1:W3:Y:S04]  /*2a80*/  LDG.E.U16 R36, desc[UR8][R32.64] ;  /* 0x0000000820247981 */ /* 0x0002e8000c1e1500 */
[----:B------:R-:W4:Y:S04]  /*2a90*/  LDG.E.U16 R39, desc[UR8][R30.64+0x2] ;  /* 0x000002081e277981 */ /* 0x000f28000c1e1500 */
[----:B------:R5:W4:Y:S04]  /*2aa0*/  LDG.E.U16 R38, desc[UR8][R30.64] ;  /* 0x000000081e267981 */ /* 0x000b28000c1e1500 */
[----:B------:R-:W1:Y:S02]  /*2ab0*/  LDS.64 R28, [UR5+0xc0] ;  /* 0x0000c005ff1c7984 */ /* 0x000e640008000a00 */
[----:B-1----:R-:W-:-:S04]  /*2ac0*/  FMUL.FTZ R32, R28, UR6 ;  /* 0x000000061c207c20 */ /* 0x002fc80008410000 */
[----:B------:R-:W-:-:S04]  /*2ad0*/  FMUL.FTZ R42, R32, R32 ;  /* 0x00000020202a7220 */ /* 0x000fc80000410000 */
[----:B------:R-:W-:-:S05]  /*2ae0*/  FFMA.FTZ R42, R29, UR6, -R42 ;  /* 0x000000061d2a7c23 */ /* 0x000fca000801082a */
[----:B------:R-:W-:-:S13]  /*2af0*/  FSETP.GTU.FTZ.AND P1, PT, R42, RZ, PT ;  /* 0x000000ff2a00720b */ /* 0x000fda0003f3c000 */
[----:B------:R-:W1:Y:S01]  /*2b00*/  @P1 LDC R29, c[0x0][0x238] ;  /* 0x00008e00ff1d1b82 */ /* 0x000e620000000800 */
[----:B------:R-:W-:Y:S02]  /*2b10*/  MOV R33, 0x3f800000 ;  /* 0x3f80000000217802 */ /* 0x000fe40000000f00 */
[----:B------:R-:W-:Y:S01]  /*2b20*/  ISETP.NE.AND P5, PT, RZ, UR10, PT ;  /* 0x0000000aff007c0c */ /* 0x000fe2000bfa5270 */
[C---:B------:R-:W-:Y:S01]  /*2b30*/  FADD.FTZ R28, -R32.reuse, R47 ;  /* 0x0000002f201c7221 */ /* 0x040fe20000010100 */
[----:B------:R-:W-:Y:S01]  /*2b40*/  FADD.FTZ R46, -R32, R46 ;  /* 0x0000002e202e7221 */ /* 0x000fe20000010100 */
[----:B-1----:R-:W-:-:S04]  /*2b50*/  @P1 FADD.FTZ R42, R42, R29 ;  /* 0x0000001d2a2a1221 */ /* 0x002fc80000010000 */
[----:B------:R-:W1:Y:S01]  /*2b60*/  @P1 MUFU.RSQ R33, R42 ;  /* 0x0000002a00211308 */ /* 0x000e620000001400 */
[----:B------:R-:W-:Y:S01]  /*2b70*/  FADD.FTZ R14, -R32, R14 ;  /* 0x0000000e200e7221 */ /* 0x000fe20000010100 */
[-C--:B-1----:R-:W-:Y:S01]  /*2b80*/  FMUL.FTZ R28, R28, R33.reuse ;  /* 0x000000211c1c7220 */ /* 0x082fe20000410000 */
[----:B-----5:R-:W-:Y:S01]  /*2b90*/  FMUL.FTZ R31, R46, R33 ;  /* 0x000000212e1f7220 */ /* 0x020fe20000410000 */
[----:B--2---:R-:W-:Y:S02]  /*2ba0*/  SHF.L.U32 R35, R37, 0x10, RZ ;  /* 0x0000001025237819 */ /* 0x004fe400000006ff */
[----:B---3--:R-:W-:Y:S02]  /*2bb0*/  SHF.L.U32 R34, R36, 0x10, RZ ;  /* 0x0000001024227819 */ /* 0x008fe400000006ff */
[----:B----4-:R-:W-:Y:S02]  /*2bc0*/  SHF.L.U32 R37, R39, 0x10, RZ ;  /* 0x0000001027257819 */ /* 0x010fe400000006ff */
[----:B------:R-:W-:-:S03]  /*2bd0*/  SHF.L.U32 R36, R38, 0x10, RZ ;  /* 0x0000001026247819 */ /* 0x000fc600000006ff */
[----:B------:R-:W-:Y:S02]  /*2be0*/  FFMA.FTZ R29, R35, R28, R37 ;  /* 0x0000001c231d7223 */ /* 0x000fe40000010025 */
        /* <DEDUP_REMOVED lines=12> */
.L_x_3039:
        /* <DEDUP_REMOVED lines=13> */
.L_x_3041:
[----:B------:R-:W-:Y:S05]  /*2d80*/  BSYNC B0 ;  /* 0x0000000000007941 */ /* 0x000fea0003800000 */
.L_x_3040:
[----:B-1----:R-:W-:Y:S01]  /*2d90*/  FADD.FTZ R28, -R32, R15 ;  /* 0x0000000f201c7221 */ /* 0x002fe20000010100 */
[----:B------:R-:W-:Y:S01]  /*2da0*/  ISETP.GE.U32.AND P6, PT, R80, UR14, PT ;  /* 0x0000000e50007c0c */ /* 0x000fe2000bfc6070 */
[-C--:B------:R-:W-:Y:S01]  /*2db0*/  FMUL.FTZ R15, R14, R33.reuse ;  /* 0x000000210e0f7220 */ /* 0x080fe20000410000 */
[----:B------:R-:W-:Y:S01]  /*2dc0*/  ISETP.GE.U32.AND P1, PT, R79, UR14, PT ;  /* 0x0000000e4f007c0c */ /* 0x000fe2000bf26070 */
[----:B------:R-:W-:Y:S01]  /*2dd0*/  FMUL.FTZ R28, R28, R33 ;  /* 0x000000211c1c7220 */ /* 0x000fe20000410000 */
[----:B------:R-:W-:Y:S01]  /*2de0*/  ISETP.GE.U32.AND P2, PT, R78, UR14, PT ;  /* 0x0000000e4e007c0c */ /* 0x000fe2000bf46070 */
[----:B------:R-:W-:Y:S01]  /*2df0*/  FFMA.FTZ R14, R34, R15, R36 ;  /* 0x0000000f220e7223 */ /* 0x000fe20000010024 */
[----:B------:R-:W-:Y:S01]  /*2e00*/  ISETP.GE.U32.AND P3, PT, R77, UR14, PT ;  /* 0x0000000e4d007c0c */ /* 0x000fe2000bf66070 */
[----:B------:R-:W-:Y:S01]  /*2e10*/  FADD.FTZ R30, -R32, R16 ;  /* 0x00000010201e7221 */ /* 0x000fe20000010100 */
[----:B------:R-:W-:Y:S01]  /*2e20*/  ISETP.GE.U32.AND P4, PT, R76, UR14, PT ;  /* 0x0000000e4c007c0c */ /* 0x000fe2000bf86070 */
[----:B------:R-:W-:Y:S01]  /*2e30*/  FADD.FTZ R38, -R32, R17 ;  /* 0x0000001120267221 */ /* 0x000fe20000010100 */
        /* <DEDUP_REMOVED lines=22> */
.L_x_3042:
        /* <DEDUP_REMOVED lines=13> */
.L_x_3044:
[----:B------:R-:W-:Y:S05]  /*3070*/  BSYNC B0 ;  /* 0x0000000000007941 */ /* 0x000fea0003800000 */
.L_x_3043:
[-C--:B-1----:R-:W-:Y:S01]  /*3080*/  FMUL.FTZ R15, R30, R33.reuse ;  /* 0x000000211e0f7220 */ /* 0x082fe20000410000 */
[----:B------:R-:W-:Y:S01]  /*3090*/  FMUL.FTZ R38, R38, R33 ;  /* 0x0000002126267220 */ /* 0x000fe20000410000 */
[C---:B------:R-:W-:Y:S01]  /*30a0*/  FADD.FTZ R28, -R32.reuse, R18 ;  /* 0x00000012201c7221 */ /* 0x040fe20000010100 */
[----:B------:R-:W-:Y:S01]  /*30b0*/  FADD.FTZ R30, -R32, R19 ;  /* 0x00000013201e7221 */ /* 0x000fe20000010100 */
        /* <DEDUP_REMOVED lines=13> */
.L_x_3045:
        /* <DEDUP_REMOVED lines=13> */
.L_x_3047:
[----:B------:R-:W-:Y:S05]  /*3260*/  BSYNC B0 ;  /* 0x0000000000007941 */ /* 0x000fea0003800000 */
.L_x_3046:
        /* <DEDUP_REMOVED lines=17> */
.L_x_3048:
        /* <DEDUP_REMOVED lines=13> */
.L_x_3050:
[----:B------:R-:W-:Y:S05]  /*3450*/  BSYNC B0 ;  /* 0x0000000000007941 */ /* 0x000fea0003800000 */
.L_x_3049:
        /* <DEDUP_REMOVED lines=17> */
.L_x_3051:
        /* <DEDUP_REMOVED lines=13> */
.L_x_3053:
[----:B------:R-:W-:Y:S05]  /*3640*/  BSYNC B0 ;  /* 0x0000000000007941 */ /* 0x000fea0003800000 */
.L_x_3052:
[-C--:B------:R-:W-:Y:S01]  /*3650*/  FMUL.FTZ R13, R22, R33.reuse ;  /* 0x00000021160d7220 */ /* 0x080fe20000410000 */
[----:B------:R-:W-:Y:S01]  /*3660*/  FMUL.FTZ R28, R28, R33 ;  /* 0x000000211c1c7220 */ /* 0x000fe20000410000 */
[C---:B------:R-:W-:Y:S01]  /*3670*/  FADD.FTZ R30, -R32.reuse, R24 ;  /* 0x00000018201e7221 */ /* 0x040fe20000010100 */
[----:B------:R-:W-:Y:S01]  /*3680*/  FADD.FTZ R38, -R32, R25 ;  /* 0x0000001920267221 */ /* 0x000fe20000010100 */
        /* <DEDUP_REMOVED lines=13> */
.L_x_3054:
        /* <DEDUP_REMOVED lines=13> */
.L_x_3056:
[----:B------:R-:W-:Y:S05]  /*3830*/  BSYNC B0 ;  /* 0x0000000000007941 */ /* 0x000fea0003800000 */
.L_x_3055:
[----:B------:R-:W-:Y:S01]  /*3840*/  ISETP.GE.U32.AND P6, PT, R75, UR14, PT ;  /* 0x0000000e4b007c0c */ /* 0x000fe2000bfc6070 */
[-C--:B--2---:R-:W-:Y:S01]  /*3850*/  FMUL.FTZ R13, R30, R33.reuse ;  /* 0x000000211e0d7220 */ /* 0x084fe20000410000 */
[----:B------:R-:W-:Y:S01]  /*3860*/  ISETP.GE.U32.AND P1, PT, R74, UR14, PT ;  /* 0x0000000e4a007c0c */ /* 0x000fe2000bf26070 */
[----:B------:R-:W-:Y:S01]  /*3870*/  FMUL.FTZ R38, R38, R33 ;  /* 0x0000002126267220 */ /* 0x000fe20000410000 */
[----:B------:R-:W-:Y:S01]  /*3880*/  ISETP.GE.U32.AND P2, PT, R73, UR14, PT ;  /* 0x0000000e49007c0c */ /* 0x000fe2000bf46070 */
[----:B0-----:R-:W-:Y:S01]  /*3890*/  FADD.FTZ R40, -R32, R26 ;  /* 0x0000001a20287221 */ /* 0x001fe20000010100 */
[----:B------:R-:W-:Y:S01]  /*38a0*/  ISETP.GE.U32.AND P3, PT, R72, UR14, PT ;  /* 0x0000000e48007c0c */ /* 0x000fe2000bf66070 */
[----:B------:R-:W-:Y:S01]  /*38b0*/  FADD.FTZ R42, -R32, R27 ;  /* 0x0000001b202a7221 */ /* 0x000fe20000010100 */
[----:B------:R-:W-:Y:S01]  /*38c0*/  ISETP.GE.U32.AND P4, PT, R6, UR14, PT ;  /* 0x0000000e06007c0c */ /* 0x000fe2000bf86070 */
        /* <DEDUP_REMOVED lines=20> */
[----:B------:R-:W-:Y:S01]  /*3a10*/  FFMA.FTZ R12, R34, R13, R36 ;  /* 0x0000000d220c7223 */ /* 0x000fe20000010024 */
[----:B------:R-:W-:Y:S01]  /*3a20*/  ISETP.GT.U32.OR P6, PT, R0, 0x27f, P6 ;  /* 0x0000027f0000780c */ /* 0x000fe200037c4470 */
[----:B------:R-:W-:Y:S01]  /*3a30*/  FADD.FTZ R32, -R32, R61 ;  /* 0x0000003d20207221 */ /* 0x000fe20000010100 */
[C---:B------:R-:W-:Y:S01]  /*3a40*/  ISETP.GT.U32.OR P1, PT, R0.reuse, 0x27f, P1 ;  /* 0x0000027f0000780c */ /* 0x040fe20000f24470 */
[----:B------:R-:W-:Y:S01]  /*3a50*/  FFMA.FTZ R13, R35, R38, R37 ;  /* 0x00000026230d7223 */ /* 0x000fe20000010025 */
[----:B------:R-:W-:-:S02]  /*3a60*/  ISETP.GT.U32.OR P2, PT, R0, 0x27f, P2 ;  /* 0x0000027f0000780c */ /* 0x000fc40001744470 */
[C---:B------:R-:W-:Y:S02]  /*3a70*/  ISETP.GT.U32.OR P3, PT, R0.reuse, 0x27f, P3 ;  /* 0x0000027f0000780c */ /* 0x040fe40001f64470 */
[----:B------:R-:W-:Y:S01]  /*3a80*/  ISETP.GT.U32.OR P4, PT, R0, 0x27f, P4 ;  /* 0x0000027f0000780c */ /* 0x000fe20002784470 */
[----:B------:R-:W-:-:S12]  /*3a90*/  @!P5 BRA `(.L_x_3057) ;  /* 0x000000000028d947 */ /* 0x000fd80003800000 */
        /* <DEDUP_REMOVED lines=10> */
.L_x_3057:
        /* <DEDUP_REMOVED lines=13> */
.L_x_3059:
[----:B------:R-:W-:Y:S05]  /*3c10*/  BSYNC B0 ;  /* 0x0000000000007941 */ /* 0x000fea0003800000 */
.L_x_3058:
[-C--:B0-----:R-:W-:Y:S01]  /*3c20*/  FMUL.FTZ R13, R40, R33.reuse ;  /* 0x00000021280d7220 */ /* 0x081fe20000410000 */
[-C--:B------:R-:W-:Y:S01]  /*3c30*/  FMUL.FTZ R42, R42, R33.reuse ;  /* 0x000000212a2a7220 */ /* 0x080fe20000410000 */
[-C--:B------:R-:W-:Y:S01]  /*3c40*/  FMUL.FTZ R19, R44, R33.reuse ;  /* 0x000000212c137220 */ /* 0x080fe20000410000 */
[----:B------:R-:W-:Y:S01]  /*3c50*/  FMUL.FTZ R46, R46, R33 ;  /* 0x000000212e2e7220 */ /* 0x000fe20000410000 */
[----:B------:R-:W-:Y:S01]  /*3c60*/  FFMA.FTZ R12, R34, R13, R36 ;  /* 0x0000000d220c7223 */ /* 0x000fe20000010024 */
[----:B------:R-:W-:Y:S01]  /*3c70*/  FFMA.FTZ R13, R35, R42, R37 ;  /* 0x0000002a230d7223 */ /* 0x000fe20000010025 */
[----:B------:R-:W-:Y:S06]  /*3c80*/  @!P5 BRA `(.L_x_3060) ;  /* 0x000000000028d947 */ /* 0x000fec0003800000 */
        /* <DEDUP_REMOVED lines=10> */
.L_x_3060:
        /* <DEDUP_REMOVED lines=13> */
.L_x_3062:
[----:B------:R-:W-:Y:S05]  /*3e00*/  BSYNC B0 ;  /* 0x0000000000007941 */ /* 0x000fea0003800000 */
.L_x_3061:
[----:B0-----:R-:W-:Y:S01]  /*3e10*/  FFMA.FTZ R12, R34, R19, R36 ;  /* 0x00000013220c7223 */ /* 0x001fe20000010024 */
        /* <DEDUP_REMOVED lines=12> */
.L_x_3063:
        /* <DEDUP_REMOVED lines=13> */
.L_x_3065:
[----:B------:R-:W-:Y:S05]  /*3fb0*/  BSYNC B0 ;  /* 0x0000000000007941 */ /* 0x000fea0003800000 */
.L_x_3064:
        /* <DEDUP_REMOVED lines=17> */
.L_x_3066:
        /* <DEDUP_REMOVED lines=13> */
.L_x_3068:
[----:B------:R-:W-:Y:S05]  /*41a0*/  BSYNC B0 ;  /* 0x0000000000007941 */ /* 0x000fea0003800000 */
.L_x_3067:
        /* <DEDUP_REMOVED lines=13> */
.L_x_3069:
        /* <DEDUP_REMOVED lines=13> */
.L_x_3071:
[----:B------:R-:W-:Y:S05]  /*4350*/  BSYNC B0 ;  /* 0x0000000000007941 */ /* 0x000fea0003800000 */
.L_x_3070:
[----:B------:R-:W-:Y:S01]  /*4360*/  ISETP.GE.U32.AND P6, PT, R7, UR14, PT ;  /* 0x0000000e07007c0c */ /* 0x000fe2000bfc6070 */
[-C--:B0-----:R-:W-:Y:S01]  /*4370*/  FMUL.FTZ R13, R52, R33.reuse ;  /* 0x00000021340d7220 */ /* 0x081fe20000410000 */
[----:B------:R-:W-:Y:S01]  /*4380*/  ISETP.GE.U32.AND P1, PT, R8, UR14, PT ;  /* 0x0000000e08007c0c */ /* 0x000fe2000bf26070 */
[----:B------:R-:W-:Y:S01]  /*4390*/  FMUL.FTZ R18, R18, R33 ;  /* 0x0000002112127220 */ /* 0x000fe20000410000 */
[----:B------:R-:W-:Y:S01]  /*43a0*/  ISETP.GE.U32.AND P2, PT, R9, UR14, PT ;  /* 0x0000000e09007c0c */ /* 0x000fe2000bf46070 */
[----:B------:R-:W-:Y:S01]  /*43b0*/  FFMA.FTZ R12, R34, R13, R36 ;  /* 0x0000000d220c7223 */ /* 0x000fe20000010024 */
        /* <DEDUP_REMOVED lines=9> */
[-C--:B-1----:R-:W-:Y:S01]  /*4450*/  FMUL.FTZ R17, R58, R33.reuse ;  /* 0x000000213a117220 */ /* 0x082fe20000410000 */
[----:B------:R-:W-:Y:S01]  /*4460*/  ISETP.GE.AND.EX P3, PT, R71, UR15, PT, P3 ;  /* 0x0000000f47007c0c */ /* 0x000fe2000bf66330 */
[-C--:B------:R-:W-:Y:S01]  /*4470*/  FMUL.FTZ R24, R24, R33.reuse ;  /* 0x0000002118187220 */ /* 0x080fe20000410000 */
[----:B------:R-:W-:Y:S01]  /*4480*/  ISETP.GE.AND.EX P4, PT, R84, UR15, PT, P4 ;  /* 0x0000000f54007c0c */ /* 0x000fe2000bf86340 */
[-C--:B------:R-:W-:Y:S01]  /*4490*/  FMUL.FTZ R15, R60, R33.reuse ;  /* 0x000000213c0f7220 */ /* 0x080fe20000410000 */
[----:B------:R-:W-:Y:S01]  /*44a0*/  ISETP.GT.U32.OR P6, PT, R0, 0x27f, P6 ;  /* 0x0000027f0000780c */ /* 0x000fe200037c4470 */
[----:B------:R-:W-:Y:S01]  /*44b0*/  FMUL.FTZ R32, R32, R33 ;  /* 0x0000002120207220 */ /* 0x000fe20000410000 */
[C---:B------:R-:W-:Y:S01]  /*44c0*/  ISETP.GT.U32.OR P1, PT, R0.reuse, 0x27f, P1 ;  /* 0x0000027f0000780c */ /* 0x040fe20000f24470 */
        /* <DEDUP_REMOVED lines=15> */
.L_x_3072:
        /* <DEDUP_REMOVED lines=13> */
.L_x_3074:
[----:B------:R-:W-:Y:S05]  /*4690*/  BSYNC B0 ;  /* 0x0000000000007941 */ /* 0x000fea0003800000 */
.L_x_3073:
        /* <DEDUP_REMOVED lines=13> */
.L_x_3075:
        /* <DEDUP_REMOVED lines=13> */
.L_x_3077:
[----:B------:R-:W-:Y:S05]  /*4840*/  BSYNC B0 ;  /* 0x0000000000007941 */ /* 0x000fea0003800000 */
.L_x_3076:
        /* <DEDUP_REMOVED lines=13> */
.L_x_3078:
        /* <DEDUP_REMOVED lines=13> */
.L_x_3080:
[----:B------:R-:W-:Y:S05]  /*49f0*/  BSYNC B0 ;  /* 0x0000000000007941 */ /* 0x000fea0003800000 */
.L_x_3079:
        /* <DEDUP_REMOVED lines=13> */
.L_x_3081:
        /* <DEDUP_REMOVED lines=13> */
.L_x_3083:
[----:B------:R-:W-:Y:S05]  /*4ba0*/  BSYNC B0 ;  /* 0x0000000000007941 */ /* 0x000fea0003800000 */
.L_x_3082:
        /* <DEDUP_REMOVED lines=13> */
.L_x_3084:
[----:B------:R-:W-:Y:S04]  /*4c80*/  BSSY B0, `(.L_x_3085) ;  /* 0x000000c000007945 */ /* 0x000fe80003800000 */
        /* <DEDUP_REMOVED lines=11> */
.L_x_3086:
[----:B------:R-:W-:Y:S05]  /*4d40*/  BSYNC B0 ;  /* 0x0000000000007941 */ /* 0x000fea0003800000 */
.L_x_3085:
[----:B01----:R-:W0:Y:S01]  /*4d50*/  LDC R13, c[0x0][0x10] ;  /* 0x00000400ff0d7b82 */ /* 0x003e220000000800 */
[----:B------:R-:W-:Y:S02]  /*4d60*/  IADD3 R4, R4, 0x1, RZ ;  /* 0x0000000104047810 */ /* 0x000fe40007ffe0ff */
[----:B0-----:R-:W-:-:S04]  /*4d70*/  IADD3 R82, R13, R82, RZ ;  /* 0x000000520d527210 */ /* 0x001fc80007ffe0ff */
[----:B------:R-:W-:-:S13]  /*4d80*/  ISETP.GE.AND P1, PT, R82, UR4, PT ;  /* 0x0000000452007c0c */ /* 0x000fda000bf26270 */
[----:B------:R-:W-:Y:S05]  /*4d90*/  @!P1 BRA `(.L_x_3087) ;  /* 0xffffffb400509947 */ /* 0x000fea000383ffff */
[----:B------:R-:W-:Y:S05]  /*4da0*/  EXIT ;  /* 0x000000000000794d */ /* 0x000fea0003800000 */
.L_x_3088:
        /* <DEDUP_REMOVED lines=13> */
.L_x_3291:


//--------------------- .text._Z35group_norm_nhwc_fwd_one_pass_kernelI11Fp32IOFp16WLi64ELi40ELi640EEv26Group_norm_nhwc_fwd_params --------------------------
	.section	.text._Z35group_norm_nhwc_fwd_one_pass_kernelI11Fp32IOFp16WLi64ELi40ELi640EEv26Group_norm_nhwc_fwd_params,"ax",@progbits
	.align	128
        .global         _Z35group_norm_nhwc_fwd_one_pass_kernelI11Fp32IOFp16WLi64ELi40ELi640EEv26Group_norm_nhwc_fwd_params
        .type           _Z35group_norm_nhwc_fwd_one_pass_kernelI11Fp32IOFp16WLi64ELi40ELi640EEv26Group_norm_nhwc_fwd_params,@function
        .size           _Z35group_norm_nhwc_fwd_one_pass_kernelI11Fp32IOFp16WLi64ELi40ELi640EEv26Group_norm_nhwc_fwd_params,(.L_x_3292 - _Z35group_norm_nhwc_fwd_one_pass_kernelI11Fp32IOFp16WLi64ELi40ELi640EEv26Group_norm_nhwc_fwd_params)
        .other          _Z35group_norm_nhwc_fwd_one_pass_kernelI11Fp32IOFp16WLi64ELi40ELi640EEv26Group_norm_nhwc_fwd_params,@"STO_CUDA_ENTRY STV_DEFAULT"
_Z35group_norm_nhwc_fwd_one_pass_kernelI11Fp32IOFp16WLi64ELi40ELi640EEv26Group_norm_nhwc_fwd_params:
.text._Z35group_norm_nhwc_fwd_one_pass_kernelI11Fp32IOFp16WLi64ELi40ELi640EEv26Group_norm_nhwc_fwd_params:
        /* <DEDUP_REMOVED lines=28> */
.L_x_3104:
        /* <DEDUP_REMOVED lines=166> */
.L_x_3090:
[----:B------:R-:W-:Y:S05]  /*0c20*/  BSYNC B0 ;  /* 0x0000000000007941 */ /* 0x000fea0003800000 */
.L_x_3089:
        /* <DEDUP_REMOVED lines=28> */
.L_x_3093:
[----:B-1----:R-:W2:Y:S04]  /*0df0*/  LDG.E.STRONG.GPU R10, desc[UR8][R8.64] ;  /* 0x00000008080a7981 */ /* 0x002ea8000c1ef900 */
[----:B--2---:R-:W-:Y:S01]  /*0e00*/  CCTL.IVALL ;  /* 0x00000000ff00798f */ /* 0x004fe20002000000 */
[----:B------:R-:W-:Y:S05]  /*0e10*/  YIELD ;  /* 0x0000000000007946 */ /* 0x000fea0003800000 */
[----:B------:R-:W-:-:S13]  /*0e20*/  ISETP.NE.AND P1, PT, R10, R13, PT ;  /* 0x0000000d0a00720c */ /* 0x000fda0003f25270 */
[----:B------:R-:W-:Y:S05]  /*0e30*/  @P1 BRA `(.L_x_3093) ;  /* 0xfffffffc00ec1947 */ /* 0x000fea000383ffff */
.L_x_3092:
        /* <DEDUP_REMOVED lines=11> */
.L_x_3095:
        /* <DEDUP_REMOVED lines=63> */
.L_x_3094:
        /* <DEDUP_REMOVED lines=19> */
.L_x_3097:
[----:B------:R-:W-:Y:S05]  /*1410*/  BSYNC B0 ;  /* 0x0000000000007941 */ /* 0x000fea0003800000 */
.L_x_3096:
        /* <DEDUP_REMOVED lines=33> */
.L_x_3091:
        /* <DEDUP_REMOVED lines=46> */
[----:B--2---:R-:W-:Y:S02]  /*1910*/  HADD2.F32 R2, -RZ, R0.H0_H0 ;  /* 0x20000000ff027230 */ /* 0x004fe40000004100 */
[----:B---3--:R-:W-:Y:S02]  /*1920*/  HADD2.F32 R18, -RZ, R18.H0_H0 ;  /* 0x20000012ff127230 */ /* 0x008fe40000004100 */
[----:B----4-:R-:W-:-:S02]  /*1930*/  HADD2.F32 R3, -RZ, R19.H0_H0 ;  /* 0x20000013ff037230 */ /* 0x010fc40000004100 */
[----:B------:R-:W-:Y:S02]  /*1940*/  HADD2.F32 R0, -RZ, R25.H0_H0 ;  /* 0x20000019ff007230 */ /* 0x000fe40000004100 */
[C-C-:B------:R-:W-:Y:S01]  /*1950*/  FFMA.FTZ R4, R2.reuse, R9, R18.reuse ;  /* 0x0000000902047223 */ /* 0x140fe20000010012 */
        /* <DEDUP_REMOVED lines=13> */
.L_x_3098:
        /* <DEDUP_REMOVED lines=14> */
.L_x_3100:
[----:B------:R-:W-:Y:S05]  /*1b10*/  BSYNC B0 ;  /* 0x0000000000007941 */ /* 0x000fea0003800000 */
.L_x_3099:
        /* <DEDUP_REMOVED lines=13> */
.L_x_3101:
        /* <DEDUP_REMOVED lines=17> */
.L_x_3103:
[----:B------:R-:W-:Y:S05]  /*1d00*/  BSYNC B0 ;  /* 0x0000000000007941 */ /* 0x000fea0003800000 */
.L_x_3102:
[----:B-1----:R-:W1:Y:S01]  /*1d10*/  LDC R3, c[0x0][0x10] ;  /* 0x00000400ff037b82 */ /* 0x002e620000000800 */
[----:B------:R-:W-:Y:S02]  /*1d20*/  IADD3 R7, R7, 0x1, RZ ;  /* 0x0000000107077810 */ /* 0x000fe40007ffe0ff */
[----:B-1----:R-:W-:-:S04]  /*1d30*/  IADD3 R24, R3, R24, RZ ;  /* 0x0000001803187210 */ /* 0x002fc80007ffe0ff */
[----:B------:R-:W-:-:S13]  /*1d40*/  ISETP.GE.AND P1, PT, R24, UR4, PT ;  /* 0x0000000418007c0c */ /* 0x000fda000bf26270 */
[----:B------:R-:W-:Y:S05]  /*1d50*/  @!P1 BRA `(.L_x_3104) ;  /* 0xffffffe400189947 */ /* 0x000fea000383ffff */
[----:B------:R-:W-:Y:S05]  /*1d60*/  EXIT ;  /* 0x000000000000794d */ /* 0x000fea0003800000 */
.L_x_3105:
        /* <DEDUP_REMOVED lines=9> */
.L_x_3292:


//--------------------- .text._Z35group_norm_nhwc_fwd_one_pass_kernelI11Fp32IOFp16WLi128ELi40ELi640EEv26Group_norm_nhwc_fwd_params --------------------------
	.section	.text._Z35group_norm_nhwc_fwd_one_pass_kernelI11Fp32IOFp16WLi128ELi40ELi640EEv26Group_norm_nhwc_fwd_params,"ax",@progbits
	.align	128
        .global         _Z35group_norm_nhwc_fwd_one_pass_kernelI11Fp32IOFp16WLi128ELi40ELi640EEv26Group_norm_nhwc_fwd_params
        .type           _Z35group_norm_nhwc_fwd_one_pass_kernelI11Fp32IOFp16WLi128ELi40ELi640EEv26Group_norm_nhwc_fwd_params,@function
        .size           _Z35group_norm_nhwc_fwd_one_pass_kernelI11Fp32IOFp16WLi128ELi40ELi640EEv26Group_norm_nhwc_fwd_params,(.L_x_3293 - _Z35group_norm_nhwc_fwd_one_pass_kernelI11Fp32IOFp16WLi128ELi40ELi640EEv26Group_norm_nhwc_fwd_params)
        .other          _Z35group_norm_nhwc_fwd_one_pass_kernelI11Fp32IOFp16WLi128ELi40ELi640EEv26Group_norm_nhwc_fwd_params,@"STO_CUDA_ENTRY STV_DEFAULT"
_Z35group_norm_nhwc_fwd_one_pass_kernelI11Fp32IOFp16WLi128ELi40ELi640EEv26Group_norm_nhwc_fwd_params:
.text._Z35group_norm_nhwc_fwd_one_pass_kernelI11Fp32IOFp16WLi128ELi40ELi640EEv26Group_norm_nhwc_fwd_params:
        /* <DEDUP_REMOVED lines=34> */
.L_x_3127:
        /* <DEDUP_REMOVED lines=202> */
.L_x_3107:
[----:B------:R-:W-:Y:S05]  /*0ec0*/  BSYNC B0 ;  /* 0x0000000000007941 */ /* 0x000fea0003800000 */
.L_x_3106:
        /* <DEDUP_REMOVED lines=28> */
.L_x_3110:
[----:B-1----:R-:W2:Y:S04]  /*1090*/  LDG.E.STRONG.GPU R18, desc[UR8][R16.64] ;  /* 0x0000000810127981 */ /* 0x002ea8000c1ef900 */
[----:B--2---:R-:W-:Y:S01]  /*10a0*/  CCTL.IVALL ;  /* 0x00000000ff00798f */ /* 0x004fe20002000000 */
[----:B------:R-:W-:Y:S05]  /*10b0*/  YIELD ;  /* 0x0000000000007946 */ /* 0x000fea0003800000 */
[----:B------:R-:W-:-:S13]  /*10c0*/  ISETP.NE.AND P1, PT, R18, R21, PT ;  /* 0x000000151200720c */ /* 0x000fda0003f25270 */
[----:B------:R-:W-:Y:S05]  /*10d0*/  @P1 BRA `(.L_x_3110) ;  /* 0xfffffffc00ec1947 */ /* 0x000fea000383ffff */
.L_x_3109:
        /* <DEDUP_REMOVED lines=11> */
.L_x_3112:
        /* <DEDUP_REMOVED lines=63> */
.L_x_3111:
        /* <DEDUP_REMOVED lines=19> */
.L_x_3114:
[----:B------:R-:W-:Y:S05]  /*16b0*/  BSYNC B0 ;  /* 0x0000000000007941 */ /* 0x000fea0003800000 */
.L_x_3113:
        /* <DEDUP_REMOVED lines=32> */
.L_x_3108:
        /* <DEDUP_REMOVED lines=60> */
[----:B--2---:R-:W-:Y:S02]  /*1c80*/  HADD2.F32 R0, -RZ, R0.H0_H0 ;  /* 0x20000000ff007230 */ /* 0x004fe40000004100 */
[----:B----4-:R-:W-:-:S02]  /*1c90*/  HADD2.F32 R6, -RZ, R29.H0_H0 ;  /* 0x2000001dff067230 */ /* 0x010fc40000004100 */
        /* <DEDUP_REMOVED lines=15> */
.L_x_3115:
        /* <DEDUP_REMOVED lines=13> */
.L_x_3117:
[----:B------:R-:W-:Y:S05]  /*1e60*/  BSYNC B0 ;  /* 0x0000000000007941 */ /* 0x000fea0003800000 */
.L_x_3116:
        /* <DEDUP_REMOVED lines=13> */
.L_x_3118:
        /* <DEDUP_REMOVED lines=13> */
.L_x_3120:
[----:B------:R-:W-:Y:S05]  /*2010*/  BSYNC B0 ;  /* 0x0000000000007941 */ /* 0x000fea0003800000 */
.L_x_3119:
        /* <DEDUP_REMOVED lines=13> */
.L_x_3121:
        /* <DEDUP_REMOVED lines=13> */
.L_x_3123:
[----:B------:R-:W-:Y:S05]  /*21c0*/  BSYNC B0 ;  /* 0x0000000000007941 */ /* 0x000fea0003800000 */
.L_x_3122:
        /* <DEDUP_REMOVED lines=13> */
.L_x_3124:
        /* <DEDUP_REMOVED lines=12> */
.L_x_3126:
[----:B------:R-:W-:Y:S05]  /*2360*/  BSYNC B0 ;  /* 0x0000000000007941 */ /* 0x000fea0003800000 */
.L_x_3125:
[----:B------:R-:W2:Y:S01]  /*2370*/  LDC R3, c[0x0][0x10] ;  /* 0x00000400ff037b82 */ /* 0x000ea20000000800 */
[----:B------:R-:W-:Y:S02]  /*2380*/  IADD3 R14, R14, 0x1, RZ ;  /* 0x000000010e0e7810 */ /* 0x000fe40007ffe0ff */
[----:B--2---:R-:W-:-:S04]  /*2390*/  IADD3 R38, R3, R38, RZ ;  /* 0x0000002603267210 */ /* 0x004fc80007ffe0ff */
[----:B------:R-:W-:-:S13]  /*23a0*/  ISETP.GE.AND P1, PT, R38, UR4, PT ;  /* 0x0000000426007c0c */ /* 0x000fda000bf26270 */
[----:B------:R-:W-:Y:S05]  /*23b0*/  @!P1 BRA `(.L_x_3127) ;  /* 0xffffffdc00989947 */ /* 0x000fea000383ffff */
[----:B------:R-:W-:Y:S05]  /*23c0*/  EXIT ;  /* 0x000000000000794d */ /* 0x000fea0003800000 */
.L_x_3128:
        /* <DEDUP_REMOVED lines=11> */
.L_x_3293:


//--------------------- .text._Z35group_norm_nhwc_fwd_one_pass_kernelI11Fp32IOFp16WLi256ELi40ELi640EEv26Group_norm_nhwc_fwd_params --------------------------
	.section	.text._Z35group_norm_nhwc_fwd_one_pass_kernelI11Fp32IOFp16WLi256ELi40ELi640EEv26Group_norm_nhwc_fwd_params,"ax",@progbits
	.align	128
        .global         _Z35group_norm_nhwc_fwd_one_pass_kernelI11Fp32IOFp16WLi256ELi40ELi640EEv26Group_norm_nhwc_fwd_params
        .type           _Z35group_norm_nhwc_fwd_one_pass_kernelI11Fp32IOFp16WLi256ELi40ELi640EEv26Group_norm_nhwc_fwd_params,@function
        .size           _Z35group_norm_nhwc_fwd_one_pass_kernelI11Fp32IOFp16WLi256ELi40ELi640EEv26Group_norm_nhwc_fwd_params,(.L_x_3294 - _Z35group_norm_nhwc_fwd_one_pass_kernelI11Fp32IOFp16WLi256ELi40ELi640EEv26Group_norm_nhwc_fwd_params)
        .other          _Z35group_norm_nhwc_fwd_one_pass_kernelI11Fp32IOFp16WLi256ELi40ELi640EEv26Group_norm_nhwc_fwd_params,@"STO_CUDA_ENTRY STV_DEFAULT"
_Z35group_norm_nhwc_fwd_one_pass_kernelI11Fp32IOFp16WLi256ELi40ELi640EEv26Group_norm_nhwc_fwd_params:
.text._Z35group_norm_nhwc_fwd_one_pass_kernelI11Fp32IOFp16WLi256ELi40ELi640EEv26Group_norm_nhwc_fwd_params:
        /* <DEDUP_REMOVED lines=25> */
.L_x_3162:
        /* <DEDUP_REMOVED lines=298> */
.L_x_3130:
[----:B------:R-:W-:Y:S05]  /*1430*/  BSYNC B0 ;  /* 0x0000000000007941 */ /* 0x000fea0003800000 */
.L_x_3129:
        /* <DEDUP_REMOVED lines=28> */
.L_x_3133:
[----:B-1----:R-:W2:Y:S04]  /*1600*/  LDG.E.STRONG.GPU R18, desc[UR8][R16.64] ;  /* 0x0000000810127981 */ /* 0x002ea8000c1ef900 */
[----:B--2---:R-:W-:Y:S01]  /*1610*/  CCTL.IVALL ;  /* 0x00000000ff00798f */ /* 0x004fe20002000000 */
[----:B------:R-:W-:Y:S05]  /*1620*/  YIELD ;  /* 0x0000000000007946 */ /* 0x000fea0003800000 */
[----:B------:R-:W-:-:S13]  /*1630*/  ISETP.NE.AND P1, PT, R18, R21, PT ;  /* 0x000000151200720c */ /* 0x000fda0003f25270 */
[----:B------:R-:W-:Y:S05]  /*1640*/  @P1 BRA `(.L_x_3133) ;  /* 0xfffffffc00ec1947 */ /* 0x000fea000383ffff */
.L_x_3132:
        /* <DEDUP_REMOVED lines=11> */
.L_x_3135:
        /* <DEDUP_REMOVED lines=63> */
.L_x_3134:
        /* <DEDUP_REMOVED lines=19> */
.L_x_3137:
[----:B------:R-:W-:Y:S05]  /*1c20*/  BSYNC B0 ;  /* 0x0000000000007941 */ /* 0x000fea0003800000 */
.L_x_3136:
        /* <DEDUP_REMOVED lines=32> */
.L_x_3131:
        /* <DEDUP_REMOVED lines=57> */
[----:B--2---:R-:W-:Y:S02]  /*21c0*/  HADD2.F32 R0, -RZ, R0.H0_H0 ;  /* 0x20000000ff007230 */ /* 0x004fe40000004100 */
[----:B---3--:R-:W-:Y:S02]  /*21d0*/  HADD2.F32 R18, -RZ, R18.H0_H0 ;  /* 0x20000012ff127230 */ /* 0x008fe40000004100 */
[----:B----4-:R-:W-:Y:S02]  /*21e0*/  HADD2.F32 R19, -RZ, R19.H0_H0 ;  /* 0x20000013ff137230 */ /* 0x010fe40000004100 */
[----:B-----5:R-:W-:Y:S02]  /*21f0*/  HADD2.F32 R23, -RZ, R20.H0_H0 ;  /* 0x20000014ff177230 */ /* 0x020fe40000004100 */
[C---:B------:R-:W-:Y:S01]  /*2200*/  FADD.FTZ R20, -R16.reuse, R14 ;  /* 0x0000000e10147221 */ /* 0x040fe20000010100 */
[----:B------:R-:W-:Y:S01]  /*2210*/  FADD.FTZ R16, -R16, R15 ;  /* 0x0000000f10107221 */ /* 0x000fe20000010100 */
        /* <DEDUP_REMOVED lines=13> */
.L_x_3138:
        /* <DEDUP_REMOVED lines=13> */
.L_x_3140:
[----:B------:R-:W-:Y:S05]  /*23c0*/  BSYNC B0 ;  /* 0x0000000000007941 */ /* 0x000fea0003800000 */
.L_x_3139:
        /* <DEDUP_REMOVED lines=17> */
.L_x_3141:
        /* <DEDUP_REMOVED lines=13> */
.L_x_3143:
[----:B------:R-:W-:Y:S05]  /*25b0*/  BSYNC B0 ;  /* 0x0000000000007941 */ /* 0x000fea0003800000 */
.L_x_3142:
        /* <DEDUP_REMOVED lines=13> */
.L_x_3144:
        /* <DEDUP_REMOVED lines=13> */
.L_x_3146:
[----:B------:R-:W-:Y:S05]  /*2760*/  BSYNC B0 ;  /* 0x0000000000007941 */ /* 0x000fea0003800000 */
.L_x_3145:
        /* <DEDUP_REMOVED lines=48> */
.L_x_3147:
        /* <DEDUP_REMOVED lines=13> */
.L_x_3149:
[----:B------:R-:W-:Y:S05]  /*2b40*/  BSYNC B0 ;  /* 0x0000000000007941 */ /* 0x000fea0003800000 */
.L_x_3148:
        /* <DEDUP_REMOVED lines=13> */
.L_x_3150:
        /* <DEDUP_REMOVED lines=13> */
.L_x_3152:
[----:B------:R-:W-:Y:S05]  /*2cf0*/  BSYNC B0 ;  /* 0x0000000000007941 */ /* 0x000fea0003800000 */
.L_x_3151:
        /* <DEDUP_REMOVED lines=13> */
.L_x_3153:
        /* <DEDUP_REMOVED lines=13> */
.L_x_3155:
[----:B------:R-:W-:Y:S05]  /*2ea0*/  BSYNC B0 ;  /* 0x0000000000007941 */ /* 0x000fea0003800000 */
.L_x_3154:
        /* <DEDUP_REMOVED lines=13> */
.L_x_3156:
        /* <DEDUP_REMOVED lines=13> */
.L_x_3158:
[----:B------:R-:W-:Y:S05]  /*3050*/  BSYNC B0 ;  /* 0x0000000000007941 */ /* 0x000fea0003800000 */
.L_x_3157:
        /* <DEDUP_REMOVED lines=13> */
.L_x_3159:
        /* <DEDUP_REMOVED lines=12> */
.L_x_3161:
[----:B------:R-:W-:Y:S05]  /*31f0*/  BSYNC B0 ;  /* 0x0000000000007941 */ /* 0x000fea0003800000 */
.L_x_3160:
[----:B-1----:R-:W1:Y:S01]  /*3200*/  LDC R3, c[0x0][0x10] ;  /* 0x00000400ff037b82 */ /* 0x002e620000000800 */
[----:B------:R-:W-:Y:S02]  /*3210*/  IADD3 R32, R32, 0x1, RZ ;  /* 0x0000000120207810 */ /* 0x000fe40007ffe0ff */
[----:B-1----:R-:W-:-:S04]  /*3220*/  IADD3 R38, R3, R38, RZ ;  /* 0x0000002603267210 */ /* 0x002fc80007ffe0ff */
[----:B------:R-:W-:-:S13]  /*3230*/  ISETP.GE.AND P1, PT, R38, UR4, PT ;  /* 0x0000000426007c0c */ /* 0x000fda000bf26270 */
[----:B------:R-:W-:Y:S05]  /*3240*/  @!P1 BRA `(.L_x_3162) ;  /* 0xffffffcc00d09947 */ /* 0x000fea000383ffff */
[----:B------:R-:W-:Y:S05]  /*3250*/  EXIT ;  /* 0x000000000000794d */ /* 0x000fea0003800000 */
.L_x_3163:
        /* <DEDUP_REMOVED lines=10> */
.L_x_3294:


//--------------------- .text._Z35group_norm_nhwc_fwd_one_pass_kernelI11Fp32IOFp16WLi512ELi40ELi640EEv26Group_norm_nhwc_fwd_params --------------------------
	.section	.text._Z35group_norm_nhwc_fwd_one_pass_kernelI11Fp32IOFp16WLi512ELi40ELi640EEv26Group_norm_nhwc_fwd_params,"ax",@progbits
	.align	128
        .global         _Z35group_norm_nhwc_fwd_one_pass_kernelI11Fp32IOFp16WLi512ELi40ELi640EEv26Group_norm_nhwc_fwd_params
        .type           _Z35group_norm_nhwc_fwd_one_pass_kernelI11Fp32IOFp16WLi512ELi40ELi640EEv26Group_norm_nhwc_fwd_params,@function
        .size           _Z35group_norm_nhwc_fwd_one_pass_kernelI11Fp32IOFp16WLi512ELi40ELi640EEv26Group_norm_nhwc_fwd_params,(.L_x_3295 - _Z35group_norm_nhwc_fwd_one_pass_kernelI11Fp32IOFp16WLi512ELi40ELi640EEv26Group_norm_nhwc_fwd_params)
        .other          _Z35group_norm_nhwc_fwd_one_pass_kernelI11Fp32IOFp16WLi512ELi40ELi640EEv26Group_norm_nhwc_fwd_params,@"STO_CUDA_ENTRY STV_DEFAULT"
_Z35group_norm_nhwc_fwd_one_pass_kernelI11Fp32IOFp16WLi512ELi40ELi640EEv26Group_norm_nhwc_fwd_params:
.text._Z35group_norm_nhwc_fwd_one_pass_kernelI11Fp32IOFp16WLi512ELi40ELi640EEv26Group_norm_nhwc_fwd_params:
        /* <DEDUP_REMOVED lines=46> */
.L_x_3221:
        /* <DEDUP_REMOVED lines=452> */
.L_x_3165:
[----:B------:R-:W-:Y:S05]  /*1f20*/  BSYNC B0 ;  /* 0x0000000000007941 */ /* 0x000fea0003800000 */
.L_x_3164:
        /* <DEDUP_REMOVED lines=28> */
.L_x_3168:
[----:B-1----:R-:W2:Y:S04]  /*20f0*/  LDG.E.STRONG.GPU R30, desc[UR8][R28.64] ;  /* 0x000000081c1e7981 */ /* 0x002ea8000c1ef900 */
[----:B--2---:R-:W-:Y:S01]  /*2100*/  CCTL.IVALL ;  /* 0x00000000ff00798f */ /* 0x004fe20002000000 */
[----:B------:R-:W-:Y:S05]  /*2110*/  YIELD ;  /* 0x0000000000007946 */ /* 0x000fea0003800000 */
[----:B------:R-:W-:-:S13]  /*2120*/  ISETP.NE.AND P1, PT, R30, R33, PT ;  /* 0x000000211e00720c */ /* 0x000fda0003f25270 */
[----:B------:R-:W-:Y:S05]  /*2130*/  @P1 BRA `(.L_x_3168) ;  /* 0xfffffffc00ec1947 */ /* 0x000fea000383ffff */
.L_x_3167:
        /* <DEDUP_REMOVED lines=11> */
.L_x_3170:
        /* <DEDUP_REMOVED lines=63> */
.L_x_3169:
        /* <DEDUP_REMOVED lines=19> */
.L_x_3172:
[----:B------:R-:W-:Y:S05]  /*2710*/  BSYNC B0 ;  /* 0x0000000000007941 */ /* 0x000fea0003800000 */
.L_x_3171:
        /* <DEDUP_REMOVED lines=32> */
.L_x_3166:
        /* <DEDUP_REMOVED lines=40> */
[----:B--2---:R-:W-:Y:S02]  /*2ba0*/  HADD2.F32 R35, -RZ, R37.H0_H0 ;  /* 0x20000025ff237230 */ /* 0x004fe40000004100 */
[----:B---3--:R-:W-:Y:S02]  /*2bb0*/  HADD2.F32 R34, -RZ, R36.H0_H0 ;  /* 0x20000024ff227230 */ /* 0x008fe40000004100 */
[----:B----4-:R-:W-:Y:S02]  /*2bc0*/  HADD2.F32 R37, -RZ, R39.H0_H0 ;  /* 0x20000027ff257230 */ /* 0x010fe40000004100 */
[----:B------:R-:W-:-:S03]  /*2bd0*/  HADD2.F32 R36, -RZ, R38.H0_H0 ;  /* 0x20000026ff247230 */ /* 0x000fc60000004100 */
        /* <DEDUP_REMOVED lines=13> */
.L_x_3173:
        /* <DEDUP_REMOVED lines=13> */
.L_x_3175:
[----:B------:R-:W-:Y:S05]  /*2d80*/  BSYNC B0 ;  /* 0x0000000000007941 */ /* 0x000fea0003800000 */
.L_x_3174:
        /* <DEDUP_REMOVED lines=33> */
.L_x_3176:
        /* <DEDUP_REMOVED lines=13> */
.L_x_3178:
[----:B------:R-:W-:Y:S05]  /*3070*/  BSYNC B0 ;  /* 0x0000000000007941 */ /* 0x000fea0003800000 */
.L_x_3177:
        /* <DEDUP_REMOVED lines=17> */
.L_x_3179:
        /* <DEDUP_REMOVED lines=13> */
.L_x_3181:
[----:B------:R-:W-:Y:S05]  /*3260*/  BSYNC B0 ;  /* 0x0000000000007941 */ /* 0x000fea0003800000 */
.L_x_3180:
        /* <DEDUP_REMOVED lines=17> */
.L_x_3182:
        /* <DEDUP_REMOVED lines=13> */
.L_x_3184:
[----:B------:R-:W-:Y:S05]  /*3450*/  BSYNC B0 ;  /* 0x0000000000007941 */ /* 0x000fea0003800000 */
.L_x_3183:
        /* <DEDUP_REMOVED lines=17> */
.L_x_3185:
        /* <DEDUP_REMOVED lines=13> */
.L_x_3187:
[----:B------:R-:W-:Y:S05]  /*3640*/  BSYNC B0 ;  /* 0x0000000000007941 */ /* 0x000fea0003800000 */
.L_x_3186:
        /* <DEDUP_REMOVED lines=17> */
.L_x_3188:
        /* <DEDUP_REMOVED lines=13> */
.L_x_3190:
[----:B------:R-:W-:Y:S05]  /*3830*/  BSYNC B0 ;  /* 0x0000000000007941 */ /* 0x000fea0003800000 */
.L_x_3189:
        /* <DEDUP_REMOVED lines=48> */
.L_x_3191:
        /* <DEDUP_REMOVED lines=13> */
.L_x_3193:
[----:B------:R-:W-:Y:S05]  /*3c10*/  BSYNC B0 ;  /* 0x0000000000007941 */ /* 0x000fea0003800000 */
.L_x_3192:
        /* <DEDUP_REMOVED lines=17> */
.L_x_3194:
        /* <DEDUP_REMOVED lines=13> */
.L_x_3196:
[----:B------:R-:W-:Y:S05]  /*3e00*/  BSYNC B0 ;  /* 0x0000000000007941 */ /* 0x000fea0003800000 */
.L_x_3195:
        /* <DEDUP_REMOVED lines=13> */
.L_x_3197:
        /* <DEDUP_REMOVED lines=13> */
.L_x_3199:
[----:B------:R-:W-:Y:S05]  /*3fb0*/  BSYNC B0 ;  /* 0x0000000000007941 */ /* 0x000fea0003800000 */
.L_x_3198:
        /* <DEDUP_REMOVED lines=17> */
.L_x_3200:
        /* <DEDUP_REMOVED lines=13> */
.L_x_3202:
[----:B------:R-:W-:Y:S05]  /*41a0*/  BSYNC B0 ;  /* 0x0000000000007941 */ /* 0x000fea0003800000 */
.L_x_3201:
        /* <DEDUP_REMOVED lines=13> */
.L_x_3203:
        /* <DEDUP_REMOVED lines=13> */
.L_x_3205:
[----:B------:R-:W-:Y:S05]  /*4350*/  BSYNC B0 ;  /* 0x0000000000007941 */ /* 0x000fea0003800000 */
.L_x_3204:
        /* <DEDUP_REMOVED lines=38> */
.L_x_3206:
        /* <DEDUP_REMOVED lines=13> */
.L_x_3208:
[----:B------:R-:W-:Y:S05]  /*4690*/  BSYNC B0 ;  /* 0x0000000000007941 */ /* 0x000fea0003800000 */
.L_x_3207:
        /* <DEDUP_REMOVED lines=13> */
.L_x_3209:
        /* <DEDUP_REMOVED lines=13> */
.L_x_3211:
[----:B------:R-:W-:Y:S05]  /*4840*/  BSYNC B0 ;  /* 0x0000000000007941 */ /* 0x000fea0003800000 */
.L_x_3210:
        /* <DEDUP_REMOVED lines=13> */
.L_x_3212:
        /* <DEDUP_REMOVED lines=13> */
.L_x_3214:
[----:B------:R-:W-:Y:S05]  /*49f0*/  BSYNC B0 ;  /* 0x0000000000007941 */ /* 0x000fea0003800000 */
.L_x_3213:
        /* <DEDUP_REMOVED lines=13> */
.L_x_3215:
        /* <DEDUP_REMOVED lines=13> */
.L_x_3217:
[----:B------:R-:W-:Y:S05]  /*4ba0*/  BSYNC B0 ;  /* 0x0000000000007941 */ /* 0x000fea0003800000 */
.L_x_3216:
        /* <DEDUP_REMOVED lines=13> */
.L_x_3218:
        /* <DEDUP_REMOVED lines=12> */
.L_x_3220:
[----:B------:R-:W-:Y:S05]  /*4d40*/  BSYNC B0 ;  /* 0x0000000000007941 */ /* 0x000fea0003800000 */
.L_x_3219:
[----:B01----:R-:W0:Y:S01]  /*4d50*/  LDC R13, c[0x0][0x10] ;  /* 0x00000400ff0d7b82 */ /* 0x003e220000000800 */
[----:B------:R-:W-:Y:S02]  /*4d60*/  IADD3 R4, R4, 0x1, RZ ;  /* 0x0000000104047810 */ /* 0x000fe40007ffe0ff */
[----:B0-----:R-:W-:-:S04]  /*4d70*/  IADD3 R82, R13, R82, RZ ;  /* 0x000000520d527210 */ /* 0x001fc80007ffe0ff */
[----:B------:R-:W-:-:S13]  /*4d80*/  ISETP.GE.AND P1, PT, R82, UR4, PT ;  /* 0x0000000452007c0c */ /* 0x000fda000bf26270 */
[----:B------:R-:W-:Y:S05]  /*4d90*/  @!P1 BRA `(.L_x_3221) ;  /* 0xffffffb400509947 */ /* 0x000fea000383ffff */
[----:B------:R-:W-:Y:S05]  /*4da0*/  EXIT ;  /* 0x000000000000794d */ /* 0x000fea0003800000 */
.L_x_3222:
        /* <DEDUP_REMOVED lines=13> */
.L_x_3295:


//--------------------- .nv.shared.reserved.0     --------------------------
	.section	.nv.shared.reserved.0,"aw",@nobits
	.weak		__nv_reservedSMEM_offset_0_alias
	.size		__nv_reservedSMEM_offset_0_alias, 0, 0
	.other		__nv_reservedSMEM_offset_0_alias,@"STO_CUDA_RESERVED_SHARED STV_DEFAULT"
__nv_reservedSMEM_offset_0_alias:
	.zero		0


//--------------------- .nv.global                --------------------------
	.section	.nv.global,"aw",@nobits
.nv.global:
	.type		_ZN61_INTERNAL_09d2a404_30_group_norm_nhwc_one_pass_40_cu_c3adb94c6thrust23THRUST_300001_SM_900_NS12placeholders2_5E,@object
	.size		_ZN61_INTERNAL_09d2a404_30_group_norm_nhwc_one_pass_40_cu_c3adb94c6thrust23THRUST_300001_SM_900_NS12placeholders2_5E,(_ZN61_INTERNAL_09d2a404_30_group_norm_nhwc_one_pass_40_cu_c3adb94c4cuda3std3__45__cpo6cbeginE - _ZN61_INTERNAL_09d2a404_30_group_norm_nhwc_one_pass_40_cu_c3adb94c6thrust23THRUST_300001_SM_900_NS12placeholders2_5E)
_ZN61_INTERNAL_09d2a404_30_group_norm_nhwc_one_pass_40_cu_c3adb94c6thrust23THRUST_300001_SM_900_NS12placeholders2_5E:
	.zero		1
	.type		_ZN61_INTERNAL_09d2a404_30_group_norm_nhwc_one_pass_40_cu_c3adb94c4cuda3std3__45__cpo6cbeginE,@object
	.size		_ZN61_INTERNAL_09d2a404_30_group_norm_nhwc_one_pass_40_cu_c3adb94c4cuda3std3__45__cpo6cbeginE,(_ZN61_INTERNAL_09d2a404_30_group_norm_nhwc_one_pass_40_cu_c3adb94c4cuda3std6ranges3__45__cpo6cbeginE - _ZN61_INTERNAL_09d2a404_30_group_norm_nhwc_one_pass_40_cu_c3adb94c4cuda3std3__45__cpo6cbeginE)
_ZN61_INTERNAL_09d2a404_30_group_norm_nhwc_one_pass_40_cu_c3adb94c4cuda3std3__45__cpo6cbeginE:
	.zero		1
	.type		_ZN61_INTERNAL_09d2a404_30_group_norm_nhwc_one_pass_40_cu_c3adb94c4cuda3std6ranges3__45__cpo6cbeginE,@object
	.size		_ZN61_INTERNAL_09d2a404_30_group_norm_nhwc_one_pass_40_cu_c3adb94c4cuda3std6ranges3__45__cpo6cbeginE,(_ZN61_INTERNAL_09d2a404_30_group_norm_nhwc_one_pass_40_cu_c3adb94c4cuda3std3__48in_placeE - _ZN61_INTERNAL_09d2a404_30_group_norm_nhwc_one_pass_40_cu_c3adb94c4cuda3std6ranges3__45__cpo6cbeginE)
_ZN61_INTERNAL_09d2a404_30_group_norm_nhwc_one_pass_40_cu_c3adb94c4cuda3std6ranges3__45__cpo6cbeginE:
	.zero		1
	.type		_ZN61_INTERNAL_09d2a404_30_group_norm_nhwc_one_pass_40_cu_c3adb94c4cuda3std3__48in_placeE,@object
	.size		_ZN61_INTERNAL_09d2a404_30_group_norm_nhwc_one_pass_40_cu_c3adb94c4cuda3std3__48in_placeE,(_ZN61_INTERNAL_09d2a404_30_group_norm_nhwc_one_pass_40_cu_c3adb94c4cuda3std6ranges3__45__cpo4sizeE - _ZN61_INTERNAL_09d2a404_30_group_norm_nhwc_one_pass_40_cu_c3adb94c4cuda3std3__48in_placeE)
_ZN61_INTERNAL_09d2a404_30_group_norm_nhwc_one_pass_40_cu_c3adb94c4cuda3std3__48in_placeE:
	.zero		1
	.type		_ZN61_INTERNAL_09d2a404_30_group_norm_nhwc_one_pass_40_cu_c3adb94c4cuda3std6ranges3__45__cpo4sizeE,@object
	.size		_ZN61_INTERNAL_09d2a404_30_group_norm_nhwc_one_pass_40_cu_c3adb94c4cuda3std6ranges3__45__cpo4sizeE,(_ZN61_INTERNAL_09d2a404_30_group_norm_nhwc_one_pass_40_cu_c3adb94c6thrust23THRUST_300001_SM_900_NS12placeholders2_9E - _ZN61_INTERNAL_09d2a404_30_group_norm_nhwc_one_pass_40_cu_c3adb94c4cuda3std6ranges3__45__cpo4sizeE)
_ZN61_INTERNAL_09d2a404_30_group_norm_nhwc_one_pass_40_cu_c3adb94c4cuda3std6ranges3__45__cpo4sizeE:
	.zero		1
	.type		_ZN61_INTERNAL_09d2a404_30_group_norm_nhwc_one_pass_40_cu_c3adb94c6thrust23THRUST_300001_SM_900_NS12placeholders2_9E,@object
	.size		_ZN61_INTERNAL_09d2a404_30_group_norm_nhwc_one_pass_40_cu_c3adb94c6thrust23THRUST_300001_SM_900_NS12placeholders2_9E,(_ZN61_INTERNAL_09d2a404_30_group_norm_nhwc_one_pass_40_cu_c3adb94c4cuda3std3__45__cpo7crbeginE - _ZN61_INTERNAL_09d2a404_30_group_norm_nhwc_one_pass_40_cu_c3adb94c6thrust23THRUST_300001_SM_900_NS12placeholders2_9E)
_ZN61_INTERNAL_09d2a404_30_group_norm_nhwc_one_pass_40_cu_c3adb94c6thrust23THRUST_300001_SM_900_NS12placeholders2_9E:
	.zero		1
	.type		_ZN61_INTERNAL_09d2a404_30_group_norm_nhwc_one_pass_40_cu_c3adb94c4cuda3std3__45__cpo7crbeginE,@object
	.size		_ZN61_INTERNAL_09d2a404_30_group_norm_nhwc_one_pass_40_cu_c3adb94c4cuda3std3__45__cpo7crbeginE,(_ZN61_INTERNAL_09d2a404_30_group_norm_nhwc_one_pass_40_cu_c3adb94c4cuda3std6ranges3__45__cpo4nextE - _ZN61_INTERNAL_09d2a404_30_group_norm_nhwc_one_pass_40_cu_c3adb94c4cuda3std3__45__cpo7crbeginE)
_ZN61_INTERNAL_09d2a404_30_group_norm_nhwc_one_pass_40_cu_c3adb94c4cuda3std3__45__cpo7crbeginE:
	.zero		1
	.type		_ZN61_INTERNAL_09d2a404_30_group_norm_nhwc_one_pass_40_cu_c3adb94c4cuda3std6ranges3__45__cpo4nextE,@object
	.size		_ZN61_INTERNAL_09d2a404_30_group_norm_nhwc_one_pass_40_cu_c3adb94c4cuda3std6ranges3__45__cpo4nextE,(_ZN61_INTERNAL_09d2a404_30_group_norm_nhwc_one_pass_40_cu_c3adb94c4cuda3std6ranges3__45__cpo4swapE - _ZN61_INTERNAL_09d2a404_30_group_norm_nhwc_one_pass_40_cu_c3adb94c4cuda3std6ranges3__45__cpo4nextE)
_ZN61_INTERNAL_09d2a404_30_group_norm_nhwc_one_pass_40_cu_c3adb94c4cuda3std6ranges3__45__cpo4nextE:
	.zero		1
	.type		_ZN61_INTERNAL_09d2a404_30_group_norm_nhwc_one_pass_40_cu_c3adb94c4cuda3std6ranges3__45__cpo4swapE,@object
	.size		_ZN61_INTERNAL_09d2a404_30_group_norm_nhwc_one_pass_40_cu_c3adb94c4cuda3std6ranges3__45__cpo4swapE,(_ZN61_INTERNAL_09d2a404_30_group_norm_nhwc_one_pass_40_cu_c3adb94c6thrust23THRUST_300001_SM_900_NS12placeholders2_1E - _ZN61_INTERNAL_09d2a404_30_group_norm_nhwc_one_pass_40_cu_c3adb94c4cuda3std6ranges3__45__cpo4swapE)
_ZN61_INTERNAL_09d2a404_30_group_norm_nhwc_one_pass_40_cu_c3adb94c4cuda3std6ranges3__45__cpo4swapE:
	.zero		1
	.type		_ZN61_INTERNAL_09d2a404_30_group_norm_nhwc_one_pass_40_cu_c3adb94c6thrust23THRUST_300001_SM_900_NS12placeholders2_1E,@object
	.size		_ZN61_INTERNAL_09d2a404_30_group_norm_nhwc_one_pass_40_cu_c3adb94c6thrust23THRUST_300001_SM_900_NS12placeholders2_1E,(_ZN61_INTERNAL_09d2a404_30_group_norm_nhwc_one_pass_40_cu_c3adb94c6thrust23THRUST_300001_SM_900_NS12placeholders2_3E - _ZN61_INTERNAL_09d2a404_30_group_norm_nhwc_one_pass_40_cu_c3adb94c6thrust23THRUST_300001_SM_900_NS12placeholders2_1E)
_ZN61_INTERNAL_09d2a404_30_group_norm_nhwc_one_pass_40_cu_c3adb94c6thrust23THRUST_300001_SM_900_NS12placeholders2_1E:
	.zero		1
	.type		_ZN61_INTERNAL_09d2a404_30_group_norm_nhwc_one_pass_40_cu_c3adb94c6thrust23THRUST_300001_SM_900_NS12placeholders2_3E,@object
	.size		_ZN61_INTERNAL_09d2a404_30_group_norm_nhwc_one_pass_40_cu_c3adb94c6thrust23THRUST_300001_SM_900_NS12placeholders2_3E,(_ZN61_INTERNAL_09d2a404_30_group_norm_nhwc_one_pass_40_cu_c3adb94c4cuda3std3__45__cpo5beginE - _ZN61_INTERNAL_09d2a404_30_group_norm_nhwc_one_pass_40_cu_c3adb94c6thrust23THRUST_300001_SM_900_NS12placeholders2_3E)
_ZN61_INTERNAL_09d2a404_30_group_norm_nhwc_one_pass_40_cu_c3adb94c6thrust23THRUST_300001_SM_900_NS12placeholders2_3E:
	.zero		1
	.type		_ZN61_INTERNAL_09d2a404_30_group_norm_nhwc_one_pass_40_cu_c3adb94c4cuda3std3__45__cpo5beginE,@object
	.size		_ZN61_INTERNAL_09d2a404_30_group_norm_nhwc_one_pass_40_cu_c3adb94c4cuda3std3__45__cpo5beginE,(_ZN61_INTERNAL_09d2a404_30_group_norm_nhwc_one_pass_40_cu_c3adb94c4cuda3std6ranges3__45__cpo5beginE - _ZN61_INTERNAL_09d2a404_30_group_norm_nhwc_one_pass_40_cu_c3adb94c4cuda3std3__45__cpo5beginE)
_ZN61_INTERNAL_09d2a404_30_group_norm_nhwc_one_pass_40_cu_c3adb94c4cuda3std3__45__cpo5beginE:
	.zero		1
	.type		_ZN61_INTERNAL_09d2a404_30_group_norm_nhwc_one_pass_40_cu_c3adb94c4cuda3std6ranges3__45__cpo5beginE,@object
	.size		_ZN61_INTERNAL_09d2a404_30_group_norm_nhwc_one_pass_40_cu_c3adb94c4cuda3std6ranges3__45__cpo5beginE,(_ZN61_INTERNAL_09d2a404_30_group_norm_nhwc_one_pass_40_cu_c3adb94c4cuda3std3__463_GLOBAL__N__09d2a404_30_group_norm_nhwc_one_pass_40_cu_c3adb94c6ignoreE - _ZN61_INTERNAL_09d2a404_30_group_norm_nhwc_one_pass_40_cu_c3adb94c4cuda3std6ranges3__45__cpo5beginE)
_ZN61_INTERNAL_09d2a404_30_group_norm_nhwc_one_pass_40_cu_c3adb94c4cuda3std6ranges3__45__cpo5beginE:
	.zero		1
	.type		_ZN61_INTERNAL_09d2a404_30_group_norm_nhwc_one_pass_40_cu_c3adb94c4cuda3std3__463_GLOBAL__N__09d2a404_30_group_norm_nhwc_one_pass_40_cu_c3adb94c6ignoreE,@object
	.size		_ZN61_INTERNAL_09d2a404_30_group_norm_nhwc_one_pass_40_cu_c3adb94c4cuda3std3__463_GLOBAL__N__09d2a404_30_group_norm_nhwc_one_pass_40_cu_c3adb94c6ignoreE,(_ZN61_INTERNAL_09d2a404_30_group_norm_nhwc_one_pass_40_cu_c3adb94c4cuda3std6ranges3__45__cpo4dataE - _ZN61_INTERNAL_09d2a404_30_group_norm_nhwc_one_pass_40_cu_c3adb94c4cuda3std3__463_GLOBAL__N__09d2a404_30_group_norm_nhwc_one_pass_40_cu_c3adb94c6ignoreE)
_ZN61_INTERNAL_09d2a404_30_group_norm_nhwc_one_pass_40_cu_c3adb94c4cuda3std3__463_GLOBAL__N__09d2a404_30_group_norm_nhwc_one_pass_40_cu_c3adb94c6ignoreE:
	.zero		1
	.type		_ZN61_INTERNAL_09d2a404_30_group_norm_nhwc_one_pass_40_cu_c3adb94c4cuda3std6ranges3__45__cpo4dataE,@object
	.size		_ZN61_INTERNAL_09d2a404_30_group_norm_nhwc_one_pass_40_cu_c3adb94c4cuda3std6ranges3__45__cpo4dataE,(_ZN61_INTERNAL_09d2a404_30_group_norm_nhwc_one_pass_40_cu_c3adb94c6thrust23THRUST_300001_SM_900_NS12placeholders2_7E - _ZN61_INTERNAL_09d2a404_30_group_norm_nhwc_one_pass_40_cu_c3adb94c4cuda3std6ranges3__45__cpo4dataE)
_ZN61_INTERNAL_09d2a404_30_group_norm_nhwc_one_pass_40_cu_c3adb94c4cuda3std6ranges3__45__cpo4dataE:
	.zero		1
	.type		_ZN61_INTERNAL_09d2a404_30_group_norm_nhwc_one_pass_40_cu_c3adb94c6thrust23THRUST_300001_SM_900_NS12placeholders2_7E,@object
	.size		_ZN61_INTERNAL_09d2a404_30_group_norm_nhwc_one_pass_40_cu_c3adb94c6thrust23THRUST_300001_SM_900_NS12placeholders2_7E,(_ZN61_INTERNAL_09d2a404_30_group_norm_nhwc_one_pass_40_cu_c3adb94c4cuda3std3__45__cpo6rbeginE - _ZN61_INTERNAL_09d2a404_30_group_norm_nhwc_one_pass_40_cu_c3adb94c6thrust23THRUST_300001_SM_900_NS12placeholders2_7E)
_ZN61_INTERNAL_09d2a404_30_group_norm_nhwc_one_pass_40_cu_c3adb94c6thrust23THRUST_300001_SM_900_NS12placeholders2_7E:
	.zero		1
	.type		_ZN61_INTERNAL_09d2a404_30_group_norm_nhwc_one_pass_40_cu_c3adb94c4cuda3std3__45__cpo6rbeginE,@object
	.size		_ZN61_INTERNAL_09d2a404_30_group_norm_nhwc_one_pass_40_cu_c3adb94c4cuda3std3__45__cpo6rbeginE,(_ZN61_INTERNAL_09d2a404_30_group_norm_nhwc_one_pass_40_cu_c3adb94c4cuda3std6ranges3__45__cpo7advanceE - _ZN61_INTERNAL_09d2a404_30_group_norm_nhwc_one_pass_40_cu_c3adb94c4cuda3std3__45__cpo6rbeginE)
_ZN61_INTERNAL_09d2a404_30_group_norm_nhwc_one_pass_40_cu_c3adb94c4cuda3std3__45__cpo6rbeginE:
	.zero		1
	.type		_ZN61_INTERNAL_09d2a404_30_group_norm_nhwc_one_pass_40_cu_c3adb94c4cuda3std6ranges3__45__cpo7advanceE,@object
	.size		_ZN61_INTERNAL_09d2a404_30_group_norm_nhwc_one_pass_40_cu_c3adb94c4cuda3std6ranges3__45__cpo7advanceE,(_ZN61_INTERNAL_09d2a404_30_group_norm_nhwc_one_pass_40_cu_c3adb94c4cuda3std3__47nulloptE - _ZN61_INTERNAL_09d2a404_30_group_norm_nhwc_one_pass_40_cu_c3adb94c4cuda3std6ranges3__45__cpo7advanceE)
_ZN61_INTERNAL_09d2a404_30_group_norm_nhwc_one_pass_40_cu_c3adb94c4cuda3std6ranges3__45__cpo7advanceE:
	.zero		1
	.type		_ZN61_INTERNAL_09d2a404_30_group_norm_nhwc_one_pass_40_cu_c3adb94c4cuda3std3__47nulloptE,@object
	.size		_ZN61_INTERNAL_09d2a404_30_group_norm_nhwc_one_pass_40_cu_c3adb94c4cuda3std3__47nulloptE,(_ZN61_INTERNAL_09d2a404_30_group_norm_nhwc_one_pass_40_cu_c3adb94c4cuda3std6ranges3__45__cpo8distanceE - _ZN61_INTERNAL_09d2a404_30_group_norm_nhwc_one_pass_40_cu_c3adb94c4cuda3std3__47nulloptE)
_ZN61_INTERNAL_09d2a404_30_group_norm_nhwc_one_pass_40_cu_c3adb94c4cuda3std3__47nulloptE:
	.zero		1
	.type		_ZN61_INTERNAL_09d2a404_30_group_norm_nhwc_one_pass_40_cu_c3adb94c4cuda3std6ranges3__45__cpo8distanceE,@object
	.size		_ZN61_INTERNAL_09d2a404_30_group_norm_nhwc_one_pass_40_cu_c3adb94c4cuda3std6ranges3__45__cpo8distanceE,(_ZN61_INTERNAL_09d2a404_30_group_norm_nhwc_one_pass_40_cu_c3adb94c6thrust23THRUST_300001_SM_900_NS12placeholders2_6E - _ZN61_INTERNAL_09d2a404_30_group_norm_nhwc_one_pass_40_cu_c3adb94c4cuda3std6ranges3__45__cpo8distanceE)
_ZN61_INTERNAL_09d2a404_30_group_norm_nhwc_one_pass_40_cu_c3adb94c4cuda3std6ranges3__45__cpo8distanceE:
	.zero		1
	.type		_ZN61_INTERNAL_09d2a404_30_group_norm_nhwc_one_pass_40_cu_c3adb94c6thrust23THRUST_300001_SM_900_NS12placeholders2_6E,@object
	.size		_ZN61_INTERNAL_09d2a404_30_group_norm_nhwc_one_pass_40_cu_c3adb94c6thrust23THRUST_300001_SM_900_NS12placeholders2_6E,(_ZN61_INTERNAL_09d2a404_30_group_norm_nhwc_one_pass_40_cu_c3adb94c4cuda3std3__45__cpo4cendE - _ZN61_INTERNAL_09d2a404_30_group_norm_nhwc_one_pass_40_cu_c3adb94c6thrust23THRUST_300001_SM_900_NS12placeholders2_6E)
_ZN61_INTERNAL_09d2a404_30_group_norm_nhwc_one_pass_40_cu_c3adb94c6thrust23THRUST_300001_SM_900_NS12placeholders2_6E:
	.zero		1
	.type		_ZN61_INTERNAL_09d2a404_30_group_norm_nhwc_one_pass_40_cu_c3adb94c4cuda3std3__45__cpo4cendE,@object
	.size		_ZN61_INTERNAL_09d2a404_30_group_norm_nhwc_one_pass_40_cu_c3adb94c4cuda3std3__45__cpo4cendE,(_ZN61_INTERNAL_09d2a404_30_group_norm_nhwc_one_pass_40_cu_c3adb94c4cuda3std6ranges3__45__cpo4cendE - _ZN61_INTERNAL_09d2a404_30_group_norm_nhwc_one_pass_40_cu_c3adb94c4cuda3std3__45__cpo4cendE)
_ZN61_INTERNAL_09d2a404_30_group_norm_nhwc_one_pass_40_cu_c3adb94c4cuda3std3__45__cpo4cendE:
	.zero		1
	.type		_ZN61_INTERNAL_09d2a404_30_group_norm_nhwc_one_pass_40_cu_c3adb94c4cuda3std6ranges3__45__cpo4cendE,@object
	.size		_ZN61_INTERNAL_09d2a404_30_group_norm_nhwc_one_pass_40_cu_c3adb94c4cuda3std6ranges3__45__cpo4cendE,(_ZN61_INTERNAL_09d2a404_30_group_norm_nhwc_one_pass_40_cu_c3adb94c4cuda3std3__420unreachable_sentinelE - _ZN61_INTERNAL_09d2a404_30_group_norm_nhwc_one_pass_40_cu_c3adb94c4cuda3std6ranges3__45__cpo4cendE)
_ZN61_INTERNAL_09d2a404_30_group_norm_nhwc_one_pass_40_cu_c3adb94c4cuda3std6ranges3__45__cpo4cendE:
	.zero		1
	.type		_ZN61_INTERNAL_09d2a404_30_group_norm_nhwc_one_pass_40_cu_c3adb94c4cuda3std3__420unreachable_sentinelE,@object
	.size		_ZN61_INTERNAL_09d2a404_30_group_norm_nhwc_one_pass_40_cu_c3adb94c4cuda3std3__420unreachable_sentinelE,(_ZN61_INTERNAL_09d2a404_30_group_norm_nhwc_one_pass_40_cu_c3adb94c4cuda3std6ranges3__45__cpo5ssizeE - _ZN61_INTERNAL_09d2a404_30_group_norm_nhwc_one_pass_40_cu_c3adb94c4cuda3std3__420unreachable_sentinelE)
_ZN61_INTERNAL_09d2a404_30_group_norm_nhwc_one_pass_40_cu_c3adb94c4cuda3std3__420unreachable_sentinelE:
	.zero		1
	.type		_ZN61_INTERNAL_09d2a404_30_group_norm_nhwc_one_pass_40_cu_c3adb94c4cuda3std6ranges3__45__cpo5ssizeE,@object
	.size		_ZN61_INTERNAL_09d2a404_30_group_norm_nhwc_one_pass_40_cu_c3adb94c4cuda3std6ranges3__45__cpo5ssizeE,(_ZN61_INTERNAL_09d2a404_30_group_norm_nhwc_one_pass_40_cu_c3adb94c6thrust23THRUST_300001_SM_900_NS12placeholders3_10E - _ZN61_INTERNAL_09d2a404_30_group_norm_nhwc_one_pass_40_cu_c3adb94c4cuda3std6ranges3__45__cpo5ssizeE)
_ZN61_INTERNAL_09d2a404_30_group_norm_nhwc_one_pass_40_cu_c3adb94c4cuda3std6ranges3__45__cpo5ssizeE:
	.zero		1
	.type		_ZN61_INTERNAL_09d2a404_30_group_norm_nhwc_one_pass_40_cu_c3adb94c6thrust23THRUST_300001_SM_900_NS12placeholders3_10E,@object
	.size		_ZN61_INTERNAL_09d2a404_30_group_norm_nhwc_one_pass_40_cu_c3adb94c6thrust23THRUST_300001_SM_900_NS12placeholders3_10E,(_ZN61_INTERNAL_09d2a404_30_group_norm_nhwc_one_pass_40_cu_c3adb94c4cuda3std3__45__cpo5crendE - _ZN61_INTERNAL_09d2a404_30_group_norm_nhwc_one_pass_40_cu_c3adb94c6thrust23THRUST_300001_SM_900_NS12placeholders3_10E)
_ZN61_INTERNAL_09d2a404_30_group_norm_nhwc_one_pass_40_cu_c3adb94c6thrust23THRUST_300001_SM_900_NS12placeholders3_10E:
	.zero		1
	.type		_ZN61_INTERNAL_09d2a404_30_group_norm_nhwc_one_pass_40_cu_c3adb94c4cuda3std3__45__cpo5crendE,@object
	.size		_ZN61_INTERNAL_09d2a404_30_group_norm_nhwc_one_pass_40_cu_c3adb94c4cuda3std3__45__cpo5crendE,(_ZN61_INTERNAL_09d2a404_30_group_norm_nhwc_one_pass_40_cu_c3adb94c4cuda3std6ranges3__45__cpo4prevE - _ZN61_INTERNAL_09d2a404_30_group_norm_nhwc_one_pass_40_cu_c3adb94c4cuda3std3__45__cpo5crendE)
_ZN61_INTERNAL_09d2a404_30_group_norm_nhwc_one_pass_40_cu_c3adb94c4cuda3std3__45__cpo5crendE:
	.zero		1
	.type		_ZN61_INTERNAL_09d2a404_30_group_norm_nhwc_one_pass_40_cu_c3adb94c4cuda3std6ranges3__45__cpo4prevE,@object
	.size		_ZN61_INTERNAL_09d2a404_30_group_norm_nhwc_one_pass_40_cu_c3adb94c4cuda3std6ranges3__45__cpo4prevE,(_ZN61_INTERNAL_09d2a404_30_group_norm_nhwc_one_pass_40_cu_c3adb94c4cuda3std6ranges3__45__cpo9iter_moveE - _ZN61_INTERNAL_09d2a404_30_group_norm_nhwc_one_pass_40_cu_c3adb94c4cuda3std6ranges3__45__cpo4prevE)
_ZN61_INTERNAL_09d2a404_30_group_norm_nhwc_one_pass_40_cu_c3adb94c4cuda3std6ranges3__45__cpo4prevE:
	.zero		1
	.type		_ZN61_INTERNAL_09d2a404_30_group_norm_nhwc_one_pass_40_cu_c3adb94c4cuda3std6ranges3__45__cpo9iter_moveE,@object
	.size		_ZN61_INTERNAL_09d2a404_30_group_norm_nhwc_one_pass_40_cu_c3adb94c4cuda3std6ranges3__45__cpo9iter_moveE,(_ZN61_INTERNAL_09d2a404_30_group_norm_nhwc_one_pass_40_cu_c3adb94c6thrust23THRUST_300001_SM_900_NS12placeholders2_2E - _ZN61_INTERNAL_09d2a404_30_group_norm_nhwc_one_pass_40_cu_c3adb94c4cuda3std6ranges3__45__cpo9iter_moveE)
_ZN61_INTERNAL_09d2a404_30_group_norm_nhwc_one_pass_40_cu_c3adb94c4cuda3std6ranges3__45__cpo9iter_moveE:
	.zero		1
	.type		_ZN61_INTERNAL_09d2a404_30_group_norm_nhwc_one_pass_40_cu_c3adb94c6thrust23THRUST_300001_SM_900_NS12placeholders2_2E,@object
	.size		_ZN61_INTERNAL_09d2a404_30_group_norm_nhwc_one_pass_40_cu_c3adb94c6thrust23THRUST_300001_SM_900_NS12placeholders2_2E,(_ZN61_INTERNAL_09d2a404_30_group_norm_nhwc_one_pass_40_cu_c3adb94c6thrust23THRUST_300001_SM_900_NS12placeholders2_4E - _ZN61_INTERNAL_09d2a404_30_group_norm_nhwc_one_pass_40_cu_c3adb94c6thrust23THRUST_300001_SM_900_NS12placeholders2_2E)
_ZN61_INTERNAL_09d2a404_30_group_norm_nhwc_one_pass_40_cu_c3adb94c6thrust23THRUST_300001_SM_900_NS12placeholders2_2E:
	.zero		1
	.type		_ZN61_INTERNAL_09d2a404_30_group_norm_nhwc_one_pass_40_cu_c3adb94c6thrust23THRUST_300001_SM_900_NS12placeholders2_4E,@object
	.size		_ZN61_INTERNAL_09d2a404_30_group_norm_nhwc_one_pass_40_cu_c3adb94c6thrust23THRUST_300001_SM_900_NS12placeholders2_4E,(_ZN61_INTERNAL_09d2a404_30_group_norm_nhwc_one_pass_40_cu_c3adb94c4cuda3std3__45__cpo3endE - _ZN61_INTERNAL_09d2a404_30_group_norm_nhwc_one_pass_40_cu_c3adb94c6thrust23THRUST_300001_SM_900_NS12placeholders2_4E)
_ZN61_INTERNAL_09d2a404_30_group_norm_nhwc_one_pass_40_cu_c3adb94c6thrust23THRUST_300001_SM_900_NS12placeholders2_4E:
	.zero		1
	.type		_ZN61_INTERNAL_09d2a404_30_group_norm_nhwc_one_pass_40_cu_c3adb94c4cuda3std3__45__cpo3endE,@object
	.size		_ZN61_INTERNAL_09d2a404_30_group_norm_nhwc_one_pass_40_cu_c3adb94c4cuda3std3__45__cpo3endE,(_ZN61_INTERNAL_09d2a404_30_group_norm_nhwc_one_pass_40_cu_c3adb94c4cuda3std6ranges3__45__cpo3endE - _ZN61_INTERNAL_09d2a404_30_group_norm_nhwc_one_pass_40_cu_c3adb94c4cuda3std3__45__cpo3endE)
_ZN61_INTERNAL_09d2a404_30_group_norm_nhwc_one_pass_40_cu_c3adb94c4cuda3std3__45__cpo3endE:
	.zero		1
	.type		_ZN61_INTERNAL_09d2a404_30_group_norm_nhwc_one_pass_40_cu_c3adb94c4cuda3std6ranges3__45__cpo3endE,@object
	.size		_ZN61_INTERNAL_09d2a404_30_group_norm_nhwc_one_pass_40_cu_c3adb94c4cuda3std6ranges3__45__cpo3endE,(_ZN61_INTERNAL_09d2a404_30_group_norm_nhwc_one_pass_40_cu_c3adb94c4cuda3std3__419piecewise_constructE - _ZN61_INTERNAL_09d2a404_30_group_norm_nhwc_one_pass_40_cu_c3adb94c4cuda3std6ranges3__45__cpo3endE)
_ZN61_INTERNAL_09d2a404_30_group_norm_nhwc_one_pass_40_cu_c3adb94c4cuda3std6ranges3__45__cpo3endE:
	.zero		1
	.type		_ZN61_INTERNAL_09d2a404_30_group_norm_nhwc_one_pass_40_cu_c3adb94c4cuda3std3__419piecewise_constructE,@object
	.size		_ZN61_INTERNAL_09d2a404_30_group_norm_nhwc_one_pass_40_cu_c3adb94c4cuda3std3__419piecewise_constructE,(_ZN61_INTERNAL_09d2a404_30_group_norm_nhwc_one_pass_40_cu_c3adb94c4cuda3std6ranges3__45__cpo5cdataE - _ZN61_INTERNAL_09d2a404_30_group_norm_nhwc_one_pass_40_cu_c3adb94c4cuda3std3__419piecewise_constructE)
_ZN61_INTERNAL_09d2a404_30_group_norm_nhwc_one_pass_40_cu_c3adb94c4cuda3std3__419piecewise_constructE:
	.zero		1
	.type		_ZN61_INTERNAL_09d2a404_30_group_norm_nhwc_one_pass_40_cu_c3adb94c4cuda3std6ranges3__45__cpo5cdataE,@object
	.size		_ZN61_INTERNAL_09d2a404_30_group_norm_nhwc_one_pass_40_cu_c3adb94c4cuda3std6ranges3__45__cpo5cdataE,(_ZN61_INTERNAL_09d2a404_30_group_norm_nhwc_one_pass_40_cu_c3adb94c6thrust23THRUST_300001_SM_900_NS12placeholders2_8E - _ZN61_INTERNAL_09d2a404_30_group_norm_nhwc_one_pass_40_cu_c3adb94c4cuda3std6ranges3__45__cpo5cdataE)
_ZN61_INTERNAL_09d2a404_30_group_norm_nhwc_one_pass_40_cu_c3adb94c4cuda3std6ranges3__45__cpo5cdataE:
	.zero		1
	.type		_ZN61_INTERNAL_09d2a404_30_group_norm_nhwc_one_pass_40_cu_c3adb94c6thrust23THRUST_300001_SM_900_NS12placeholders2_8E,@object
	.size		_ZN61_INTERNAL_09d2a404_30_group_norm_nhwc_one_pass_40_cu_c3adb94c6thrust23THRUST_300001_SM_900_NS12placeholders2_8E,(_ZN61_INTERNAL_09d2a404_30_group_norm_nhwc_one_pass_40_cu_c3adb94c4cuda3std3__45__cpo4rendE - _ZN61_INTERNAL_09d2a404_30_group_norm_nhwc_one_pass_40_cu_c3adb94c6thrust23THRUST_300001_SM_900_NS12placeholders2_8E)
_ZN61_INTERNAL_09d2a404_30_group_norm_nhwc_one_pass_40_cu_c3adb94c6thrust23THRUST_300001_SM_900_NS12placeholders2_8E:
	.zero		1
	.type		_ZN61_INTERNAL_09d2a404_30_group_norm_nhwc_one_pass_40_cu_c3adb94c4cuda3std3__45__cpo4rendE,@object
	.size		_ZN61_INTERNAL_09d2a404_30_group_norm_nhwc_one_pass_40_cu_c3adb94c4cuda3std3__45__cpo4rendE,(_ZN61_INTERNAL_09d2a404_30_group_norm_nhwc_one_pass_40_cu_c3adb94c4cuda3std6ranges3__45__cpo9iter_swapE - _ZN61_INTERNAL_09d2a404_30_group_norm_nhwc_one_pass_40_cu_c3adb94c4cuda3std3__45__cpo4rendE)
_ZN61_INTERNAL_09d2a404_30_group_norm_nhwc_one_pass_40_cu_c3adb94c4cuda3std3__45__cpo4rendE:
	.zero		1
	.type		_ZN61_INTERNAL_09d2a404_30_group_norm_nhwc_one_pass_40_cu_c3adb94c4cuda3std6ranges3__45__cpo9iter_swapE,@object
	.size		_ZN61_INTERNAL_09d2a404_30_group_norm_nhwc_one_pass_40_cu_c3adb94c4cuda3std6ranges3__45__cpo9iter_swapE,(_ZN61_INTERNAL_09d2a404_30_group_norm_nhwc_one_pass_40_cu_c3adb94c4cuda3std3__48unexpectE - _ZN61_INTERNAL_09d2a404_30_group_norm_nhwc_one_pass_40_cu_c3adb94c4cuda3std6ranges3__45__cpo9iter_swapE)
_ZN61_INTERNAL_09d2a404_30_group_norm_nhwc_one_pass_40_cu_c3adb94c4cuda3std6ranges3__45__cpo9iter_swapE:
	.zero		1
	.type		_ZN61_INTERNAL_09d2a404_30_group_norm_nhwc_one_pass_40_cu_c3adb94c4cuda3std3__48unexpectE,@object
	.size		_ZN61_INTERNAL_09d2a404_30_group_norm_nhwc_one_pass_40_cu_c3adb94c4cuda3std3__48unexpectE,(_ZN61_INTERNAL_09d2a404_30_group_norm_nhwc_one_pass_40_cu_c3adb94c6thrust23THRUST_300001_SM_900_NS6system6detail10sequential3seqE - _ZN61_INTERNAL_09d2a404_30_group_norm_nhwc_one_pass_40_cu_c3adb94c4cuda3std3__48unexpectE)
_ZN61_INTERNAL_09d2a404_30_group_norm_nhwc_one_pass_40_cu_c3adb94c4cuda3std3__48unexpectE:
	.zero		1
	.type		_ZN61_INTERNAL_09d2a404_30_group_norm_nhwc_one_pass_40_cu_c3adb94c6thrust23THRUST_300001_SM_900_NS6system6detail10sequential3seqE,@object
	.size		_ZN61_INTERNAL_09d2a404_30_group_norm_nhwc_one_pass_40_cu_c3adb94c6thrust23THRUST_300001_SM_900_NS6system6detail10sequential3seqE,(.L_29 - _ZN61_INTERNAL_09d2a404_30_group_norm_nhwc_one_pass_40_cu_c3adb94c6thrust23THRUST_300001_SM_900_NS6system6detail10sequential3seqE)
_ZN61_INTERNAL_09d2a404_30_group_norm_nhwc_one_pass_40_cu_c3adb94c6thrust23THRUST_300001_SM_900_NS6system6detail10sequential3seqE:
	.zero		1
.L_29:


//--------------------- .nv.shared._Z35group_norm_nhwc_bwd_one_pass_kernelI11Bf16IOFp32WLi64ELi40ELi640EEv26Group_norm_nhwc_bwd_params --------------------------
	.section	.nv.shared._Z35group_norm_nhwc_bwd_one_pass_kernelI11Bf16IOFp32WLi64ELi40ELi640EEv26Group_norm_nhwc_bwd_params,"aw",@nobits
	.sectionflags	@""
	.align	16
.nv.shared._Z35group_norm_nhwc_bwd_one_pass_kernelI11Bf16IOFp32WLi64ELi40ELi640EEv26Group_norm_nhwc_bwd_params:
	.zero		11472


//--------------------- .nv.shared._Z35group_norm_nhwc_bwd_one_pass_kernelI11Bf16IOFp32WLi128ELi40ELi640EEv26Group_norm_nhwc_bwd_params --------------------------
	.section	.nv.shared._Z35group_norm_nhwc_bwd_one_pass_kernelI11Bf16IOFp32WLi128ELi40ELi640EEv26Group_norm_nhwc_bwd_params,"aw",@nobits
	.sectionflags	@""
	.align	16
.nv.shared._Z35group_norm_nhwc_bwd_one_pass_kernelI11Bf16IOFp32WLi128ELi40ELi640EEv26Group_norm_nhwc_bwd_params:
	.zero		11472


//--------------------- .nv.shared._Z35group_norm_nhwc_bwd_one_pass_kernelI11Bf16IOFp32WLi256ELi40ELi640EEv26Group_norm_nhwc_bwd_params --------------------------
	.section	.nv.shared._Z35group_norm_nhwc_bwd_one_pass_kernelI11Bf16IOFp32WLi256ELi40ELi640EEv26Group_norm_nhwc_bwd_params,"aw",@nobits
	.sectionflags	@""
	.align	16
.nv.shared._Z35group_norm_nhwc_bwd_one_pass_kernelI11Bf16IOFp32WLi256ELi40ELi640EEv26Group_norm_nhwc_bwd_params:
	.zero		11472


//--------------------- .nv.shared._Z35group_norm_nhwc_bwd_one_pass_kernelI11Bf16IOFp32WLi512ELi40ELi640EEv26Group_norm_nhwc_bwd_params --------------------------
	.section	.nv.shared._Z35group_norm_nhwc_bwd_one_pass_kernelI11Bf16IOFp32WLi512ELi40ELi640EEv26Group_norm_nhwc_bwd_params,"aw",@nobits
	.sectionflags	@""
	.align	16
.nv.shared._Z35group_norm_nhwc_bwd_one_pass_kernelI11Bf16IOFp32WLi512ELi40ELi640EEv26Group_norm_nhwc_bwd_params:
	.zero		11472


//--------------------- .nv.shared._Z35group_norm_nhwc_bwd_one_pass_kernelI11Bf16IOBf16WLi64ELi40ELi640EEv26Group_norm_nhwc_bwd_params --------------------------
	.section	.nv.shared._Z35group_norm_nhwc_bwd_one_pass_kernelI11Bf16IOBf16WLi64ELi40ELi640EEv26Group_norm_nhwc_bwd_params,"aw",@nobits
	.sectionflags	@""
	.align	16
.nv.shared._Z35group_norm_nhwc_bwd_one_pass_kernelI11Bf16IOBf16WLi64ELi40ELi640EEv26Group_norm_nhwc_bwd_params:
	.zero		11472


//--------------------- .nv.shared._Z35group_norm_nhwc_bwd_one_pass_kernelI11Bf16IOBf16WLi128ELi40ELi640EEv26Group_norm_nhwc_bwd_params --------------------------
	.section	.nv.shared._Z35group_norm_nhwc_bwd_one_pass_kernelI11Bf16IOBf16WLi128ELi40ELi640EEv26Group_norm_nhwc_bwd_params,"aw",@nobits
	.sectionflags	@""
	.align	16
.nv.shared._Z35group_norm_nhwc_bwd_one_pass_kernelI11Bf16IOBf16WLi128ELi40ELi640EEv26Group_norm_nhwc_bwd_params:
	.zero		11472


//--------------------- .nv.shared._Z35group_norm_nhwc_bwd_one_pass_kernelI11Bf16IOBf16WLi256ELi40ELi640EEv26Group_norm_nhwc_bwd_params --------------------------
	.section	.nv.shared._Z35group_norm_nhwc_bwd_one_pass_kernelI11Bf16IOBf16WLi256ELi40ELi640EEv26Group_norm_nhwc_bwd_params,"aw",@nobits
	.sectionflags	@""
	.align	16
.nv.shared._Z35group_norm_nhwc_bwd_one_pass_kernelI11Bf16IOBf16WLi256ELi40ELi640EEv26Group_norm_nhwc_bwd_params:
	.zero		11472


//--------------------- .nv.shared._Z35group_norm_nhwc_bwd_one_pass_kernelI11Bf16IOBf16WLi512ELi40ELi640EEv26Group_norm_nhwc_bwd_params --------------------------
	.section	.nv.shared._Z35group_norm_nhwc_bwd_one_pass_kernelI11Bf16IOBf16WLi512ELi40ELi640EEv26Group_norm_nhwc_bwd_params,"aw",@nobits
	.sectionflags	@""
	.align	16
.nv.shared._Z35group_norm_nhwc_bwd_one_pass_kernelI11Bf16IOBf16WLi512ELi40ELi640EEv26Group_norm_nhwc_bwd_params:
	.zero		11472


//--------------------- .nv.shared._Z35group_norm_nhwc_bwd_one_pass_kernelI11Bf16IOFp16WLi64ELi40ELi640EEv26Group_norm_nhwc_bwd_params --------------------------
	.section	.nv.shared._Z35group_norm_nhwc_bwd_one_pass_kernelI11Bf16IOFp16WLi64ELi40ELi640EEv26Group_norm_nhwc_bwd_params,"aw",@nobits
	.sectionflags	@""
	.align	16
.nv.shared._Z35group_norm_nhwc_bwd_one_pass_kernelI11Bf16IOFp16WLi64ELi40ELi640EEv26Group_norm_nhwc_bwd_params:
	.zero		11472


//--------------------- .nv.shared._Z35group_norm_nhwc_bwd_one_pass_kernelI11Bf16IOFp16WLi128ELi40ELi640EEv26Group_norm_nhwc_bwd_params --------------------------
	.section	.nv.shared._Z35group_norm_nhwc_bwd_one_pass_kernelI11Bf16IOFp16WLi128ELi40ELi640EEv26Group_norm_nhwc_bwd_params,"aw",@nobits
	.sectionflags	@""
	.align	16
.nv.shared._Z35group_norm_nhwc_bwd_one_pass_kernelI11Bf16IOFp16WLi128ELi40ELi640EEv26Group_norm_nhwc_bwd_params:
	.zero		11472


//--------------------- .nv.shared._Z35group_norm_nhwc_bwd_one_pass_kernelI11Bf16IOFp16WLi256ELi40ELi640EEv26Group_norm_nhwc_bwd_params --------------------------
	.section	.nv.shared._Z35group_norm_nhwc_bwd_one_pass_kernelI11Bf16IOFp16WLi256ELi40ELi640EEv26Group_norm_nhwc_bwd_params,"aw",@nobits
	.sectionflags	@""
	.align	16
.nv.shared._Z35group_norm_nhwc_bwd_one_pass_kernelI11Bf16IOFp16WLi256ELi40ELi640EEv26Group_norm_nhwc_bwd_params:
	.zero		11472


//--------------------- .nv.shared._Z35group_norm_nhwc_bwd_one_pass_kernelI11Bf16IOFp16WLi512ELi40ELi640EEv26Group_norm_nhwc_bwd_params --------------------------
	.section	.nv.shared._Z35group_norm_nhwc_bwd_one_pass_kernelI11Bf16IOFp16WLi512ELi40ELi640EEv26Group_norm_nhwc_bwd_params,"aw",@nobits
	.sectionflags	@""
	.align	16
.nv.shared._Z35group_norm_nhwc_bwd_one_pass_kernelI11Bf16IOFp16WLi512ELi40ELi640EEv26Group_norm_nhwc_bwd_params:
	.zero		11472


//--------------------- .nv.shared._Z35group_norm_nhwc_bwd_one_pass_kernelI11Fp16IOFp32WLi64ELi40ELi640EEv26Group_norm_nhwc_bwd_params --------------------------
	.section	.nv.shared._Z35group_norm_nhwc_bwd_one_pass_kernelI11Fp16IOFp32WLi64ELi40ELi640EEv26Group_norm_nhwc_bwd_params,"aw",@nobits
	.sectionflags	@""
	.align	16
.nv.shared._Z35group_norm_nhwc_bwd_one_pass_kernelI11Fp16IOFp32WLi64ELi40ELi640EEv26Group_norm_nhwc_bwd_params:
	.zero		11472


//--------------------- .nv.shared._Z35group_norm_nhwc_bwd_one_pass_kernelI11Fp16IOFp32WLi128ELi40ELi640EEv26Group_norm_nhwc_bwd_params --------------------------
	.section	.nv.shared._Z35group_norm_nhwc_bwd_one_pass_kernelI11Fp16IOFp32WLi128ELi40ELi640EEv26Group_norm_nhwc_bwd_params,"aw",@nobits
	.sectionflags	@""
	.align	16
.nv.shared._Z35group_norm_nhwc_bwd_one_pass_kernelI11Fp16IOFp32WLi128ELi40ELi640EEv26Group_norm_nhwc_bwd_params:
	.zero		11472


//--------------------- .nv.shared._Z35group_norm_nhwc_bwd_one_pass_kernelI11Fp16IOFp32WLi256ELi40ELi640EEv26Group_norm_nhwc_bwd_params --------------------------
	.section	.nv.shared._Z35group_norm_nhwc_bwd_one_pass_kernelI11Fp16IOFp32WLi256ELi40ELi640EEv26Group_norm_nhwc_bwd_params,"aw",@nobits
	.sectionflags	@""
	.align	16
.nv.shared._Z35group_norm_nhwc_bwd_one_pass_kernelI11Fp16IOFp32WLi256ELi40ELi640EEv26Group_norm_nhwc_bwd_params:
	.zero		11472


//--------------------- .nv.shared._Z35group_norm_nhwc_bwd_one_pass_kernelI11Fp16IOFp32WLi512ELi40ELi640EEv26Group_norm_nhwc_bwd_params --------------------------
	.section	.nv.shared._Z35group_norm_nhwc_bwd_one_pass_kernelI11Fp16IOFp32WLi512ELi40ELi640EEv26Group_norm_nhwc_bwd_params,"aw",@nobits
	.sectionflags	@""
	.align	16
.nv.shared._Z35group_norm_nhwc_bwd_one_pass_kernelI11Fp16IOFp32WLi512ELi40ELi640EEv26Group_norm_nhwc_bwd_params:
	.zero		11472


//--------------------- .nv.shared._Z35group_norm_nhwc_bwd_one_pass_kernelI11Fp16IOBf16WLi64ELi40ELi640EEv26Group_norm_nhwc_bwd_params --------------------------
	.section	.nv.shared._Z35group_norm_nhwc_bwd_one_pass_kernelI11Fp16IOBf16WLi64ELi40ELi640EEv26Group_norm_nhwc_bwd_params,"aw",@nobits
	.sectionflags	@""
	.align	16
.nv.shared._Z35group_norm_nhwc_bwd_one_pass_kernelI11Fp16IOBf16WLi64ELi40ELi640EEv26Group_norm_nhwc_bwd_params:
	.zero		11472


//--------------------- .nv.shared._Z35group_norm_nhwc_bwd_one_pass_kernelI11Fp16IOBf16WLi128ELi40ELi640EEv26Group_norm_nhwc_bwd_params --------------------------
	.section	.nv.shared._Z35group_norm_nhwc_bwd_one_pass_kernelI11Fp16IOBf16WLi128ELi40ELi640EEv26Group_norm_nhwc_bwd_params,"aw",@nobits
	.sectionflags	@""
	.align	16
.nv.shared._Z35group_norm_nhwc_bwd_one_pass_kernelI11Fp16IOBf16WLi128ELi40ELi640EEv26Group_norm_nhwc_bwd_params:
	.zero		11472


//--------------------- .nv.shared._Z35group_norm_nhwc_bwd_one_pass_kernelI11Fp16IOBf16WLi256ELi40ELi640EEv26Group_norm_nhwc_bwd_params --------------------------
	.section	.nv.shared._Z35group_norm_nhwc_bwd_one_pass_kernelI11Fp16IOBf16WLi256ELi40ELi640EEv26Group_norm_nhwc_bwd_params,"aw",@nobits
	.sectionflags	@""
	.align	16
.nv.shared._Z35group_norm_nhwc_bwd_one_pass_kernelI11Fp16IOBf16WLi256ELi40ELi640EEv26Group_norm_nhwc_bwd_params:
	.zero		11472


//--------------------- .nv.shared._Z35group_norm_nhwc_bwd_one_pass_kernelI11Fp16IOBf16WLi512ELi40ELi640EEv26Group_norm_nhwc_bwd_params --------------------------
	.section	.nv.shared._Z35group_norm_nhwc_bwd_one_pass_kernelI11Fp16IOBf16WLi512ELi40ELi640EEv26Group_norm_nhwc_bwd_params,"aw",@nobits
	.sectionflags	@""
	.align	16
.nv.shared._Z35group_norm_nhwc_bwd_one_pass_kernelI11Fp16IOBf16WLi512ELi40ELi640EEv26Group_norm_nhwc_bwd_params:
	.zero		11472


//--------------------- .nv.shared._Z35group_norm_nhwc_bwd_one_pass_kernelI11Fp16IOFp16WLi64ELi40ELi640EEv26Group_norm_nhwc_bwd_params --------------------------
	.section	.nv.shared._Z35group_norm_nhwc_bwd_one_pass_kernelI11Fp16IOFp16WLi64ELi40ELi640EEv26Group_norm_nhwc_bwd_params,"aw",@nobits
	.sectionflags	@""
	.align	16
.nv.shared._Z35group_norm_nhwc_bwd_one_pass_kernelI11Fp16IOFp16WLi64ELi40ELi640EEv26Group_norm_nhwc_bwd_params:
	.zero		11472


//--------------------- .nv.shared._Z35group_norm_nhwc_bwd_one_pass_kernelI11Fp16IOFp16WLi128ELi40ELi640EEv26Group_norm_nhwc_bwd_params --------------------------
	.section	.nv.shared._Z35group_norm_nhwc_bwd_one_pass_kernelI11Fp16IOFp16WLi128ELi40ELi640EEv26Group_norm_nhwc_bwd_params,"aw",@nobits
	.sectionflags	@""
	.align	16
.nv.shared._Z35group_norm_nhwc_bwd_one_pass_kernelI11Fp16IOFp16WLi128ELi40ELi640EEv26Group_norm_nhwc_bwd_params:
	.zero		11472


//--------------------- .nv.shared._Z35group_norm_nhwc_bwd_one_pass_kernelI11Fp16IOFp16WLi256ELi40ELi640EEv26Group_norm_nhwc_bwd_params --------------------------
	.section	.nv.shared._Z35group_norm_nhwc_bwd_one_pass_kernelI11Fp16IOFp16WLi256ELi40ELi640EEv26Group_norm_nhwc_bwd_params,"aw",@nobits
	.sectionflags	@""
	.align	16
.nv.shared._Z35group_norm_nhwc_bwd_one_pass_kernelI11Fp16IOFp16WLi256ELi40ELi640EEv26Group_norm_nhwc_bwd_params:
	.zero		11472


//--------------------- .nv.shared._Z35group_norm_nhwc_bwd_one_pass_kernelI11Fp16IOFp16WLi512ELi40ELi640EEv26Group_norm_nhwc_bwd_params --------------------------
	.section	.nv.shared._Z35group_norm_nhwc_bwd_one_pass_kernelI11Fp16IOFp16WLi512ELi40ELi640EEv26Group_norm_nhwc_bwd_params,"aw",@nobits
	.sectionflags	@""
	.align	16
.nv.shared._Z35group_norm_nhwc_bwd_one_pass_kernelI11Fp16IOFp16WLi512ELi40ELi640EEv26Group_norm_nhwc_bwd_params:
	.zero		11472


//--------------------- .nv.shared._Z35group_norm_nhwc_bwd_one_pass_kernelI11Fp32IOFp32WLi64ELi40ELi640EEv26Group_norm_nhwc_bwd_params --------------------------
	.section	.nv.shared._Z35group_norm_nhwc_bwd_one_pass_kernelI11Fp32IOFp32WLi64ELi40ELi640EEv26Group_norm_nhwc_bwd_params,"aw",@nobits
	.sectionflags	@""
	.align	16
.nv.shared._Z35group_norm_nhwc_bwd_one_pass_kernelI11Fp32IOFp32WLi64ELi40ELi640EEv26Group_norm_nhwc_bwd_params:
	.zero		11472


//--------------------- .nv.shared._Z35group_norm_nhwc_bwd_one_pass_kernelI11Fp32IOFp32WLi128ELi40ELi640EEv26Group_norm_nhwc_bwd_params --------------------------
	.section	.nv.shared._Z35group_norm_nhwc_bwd_one_pass_kernelI11Fp32IOFp32WLi128ELi40ELi640EEv26Group_norm_nhwc_bwd_params,"aw",@nobits
	.sectionflags	@""
	.align	16
.nv.shared._Z35group_norm_nhwc_bwd_one_pass_kernelI11Fp32IOFp32WLi128ELi40ELi640EEv26Group_norm_nhwc_bwd_params:
	.zero		11472


//--------------------- .nv.shared._Z35group_norm_nhwc_bwd_one_pass_kernelI11Fp32IOFp32WLi256ELi40ELi640EEv26Group_norm_nhwc_bwd_params --------------------------
	.section	.nv.shared._Z35group_norm_nhwc_bwd_one_pass_kernelI11Fp32IOFp32WLi256ELi40ELi640EEv26Group_norm_nhwc_bwd_params,"aw",@nobits
	.sectionflags	@""
	.align	16
.nv.shared._Z35group_norm_nhwc_bwd_one_pass_kernelI11Fp32IOFp32WLi256ELi40ELi640EEv26Group_norm_nhwc_bwd_params:
	.zero		11472


//--------------------- .nv.shared._Z35group_norm_nhwc_bwd_one_pass_kernelI11Fp32IOFp32WLi512ELi40ELi640EEv26Group_norm_nhwc_bwd_params --------------------------
	.section	.nv.shared._Z35group_norm_nhwc_bwd_one_pass_kernelI11Fp32IOFp32WLi512ELi40ELi640EEv26Group_norm_nhwc_bwd_params,"aw",@nobits
	.sectionflags	@""
	.align	16
.nv.shared._Z35group_norm_nhwc_bwd_one_pass_kernelI11Fp32IOFp32WLi512ELi40ELi640EEv26Group_norm_nhwc_bwd_params:
	.zero		11472


//--------------------- .nv.shared._Z35group_norm_nhwc_bwd_one_pass_kernelI11Fp32IOBf16WLi64ELi40ELi640EEv26Group_norm_nhwc_bwd_params --------------------------
	.section	.nv.shared._Z35group_norm_nhwc_bwd_one_pass_kernelI11Fp32IOBf16WLi64ELi40ELi640EEv26Group_norm_nhwc_bwd_params,"aw",@nobits
	.sectionflags	@""
	.align	16
.nv.shared._Z35group_norm_nhwc_bwd_one_pass_kernelI11Fp32IOBf16WLi64ELi40ELi640EEv26Group_norm_nhwc_bwd_params:
	.zero		11472


//--------------------- .nv.shared._Z35group_norm_nhwc_bwd_one_pass_kernelI11Fp32IOBf16WLi128ELi40ELi640EEv26Group_norm_nhwc_bwd_params --------------------------
	.section	.nv.shared._Z35group_norm_nhwc_bwd_one_pass_kernelI11Fp32IOBf16WLi128ELi40ELi640EEv26Group_norm_nhwc_bwd_params,"aw",@nobits
	.sectionflags	@""
	.align	16
.nv.shared._Z35group_norm_nhwc_bwd_one_pass_kernelI11Fp32IOBf16WLi128ELi40ELi640EEv26Group_norm_nhwc_bwd_params:
	.zero		11472


//--------------------- .nv.shared._Z35group_norm_nhwc_bwd_one_pass_kernelI11Fp32IOBf16WLi256ELi40ELi640EEv26Group_norm_nhwc_bwd_params --------------------------
	.section	.nv.shared._Z35group_norm_nhwc_bwd_one_pass_kernelI11Fp32IOBf16WLi256ELi40ELi640EEv26Group_norm_nhwc_bwd_params,"aw",@nobits
	.sectionflags	@""
	.align	16
.nv.shared._Z35group_norm_nhwc_bwd_one_pass_kernelI11Fp32IOBf16WLi256ELi40ELi640EEv26Group_norm_nhwc_bwd_params:
	.zero		11472


//--------------------- .nv.shared._Z35group_norm_nhwc_bwd_one_pass_kernelI11Fp32IOBf16WLi512ELi40ELi640EEv26Group_norm_nhwc_bwd_params --------------------------
	.section	.nv.shared._Z35group_norm_nhwc_bwd_one_pass_kernelI11Fp32IOBf16WLi512ELi40ELi640EEv26Group_norm_nhwc_bwd_params,"aw",@nobits
	.sectionflags	@""
	.align	16
.nv.shared._Z35group_norm_nhwc_bwd_one_pass_kernelI11Fp32IOBf16WLi512ELi40ELi640EEv26Group_norm_nhwc_bwd_params:
	.zero		11472


//--------------------- .nv.shared._Z35group_norm_nhwc_bwd_one_pass_kernelI11Fp32IOFp16WLi64ELi40ELi640EEv26Group_norm_nhwc_bwd_params --------------------------
	.section	.nv.shared._Z35group_norm_nhwc_bwd_one_pass_kernelI11Fp32IOFp16WLi64ELi40ELi640EEv26Group_norm_nhwc_bwd_params,"aw",@nobits
	.sectionflags	@""
	.align	16
.nv.shared._Z35group_norm_nhwc_bwd_one_pass_kernelI11Fp32IOFp16WLi64ELi40ELi640EEv26Group_norm_nhwc_bwd_params:
	.zero		11472


//--------------------- .nv.shared._Z35group_norm_nhwc_bwd_one_pass_kernelI11Fp32IOFp16WLi128ELi40ELi640EEv26Group_norm_nhwc_bwd_params --------------------------
	.section	.nv.shared._Z35group_norm_nhwc_bwd_one_pass_kernelI11Fp32IOFp16WLi128ELi40ELi640EEv26Group_norm_nhwc_bwd_params,"aw",@nobits
	.sectionflags	@""
	.align	16
.nv.shared._Z35group_norm_nhwc_bwd_one_pass_kernelI11Fp32IOFp16WLi128ELi40ELi640EEv26Group_norm_nhwc_bwd_params:
	.zero		11472


//--------------------- .nv.shared._Z35group_norm_nhwc_bwd_one_pass_kernelI11Fp32IOFp16WLi256ELi40ELi640EEv26Group_norm_nhwc_bwd_params --------------------------
	.section	.nv.shared._Z35group_norm_nhwc_bwd_one_pass_kernelI11Fp32IOFp16WLi256ELi40ELi640EEv26Group_norm_nhwc_bwd_params,"aw",@nobits
	.sectionflags	@""
	.align	16
.nv.shared._Z35group_norm_nhwc_bwd_one_pass_kernelI11Fp32IOFp16WLi256ELi40ELi640EEv26Group_norm_nhwc_bwd_params:
	.zero		11472


//--------------------- .nv.shared._Z35group_norm_nhwc_bwd_one_pass_kernelI11Fp32IOFp16WLi512ELi40ELi640EEv26Group_norm_nhwc_bwd_params --------------------------
	.section	.nv.shared._Z35group_norm_nhwc_bwd_one_pass_kernelI11Fp32IOFp16WLi512ELi40ELi640EEv26Group_norm_nhwc_bwd_params,"aw",@nobits
	.sectionflags	@""
	.align	16
.nv.shared._Z35group_norm_nhwc_bwd_one_pass_kernelI11Fp32IOFp16WLi512ELi40ELi640EEv26Group_norm_nhwc_bwd_params:
	.zero		11472


//--------------------- .nv.shared._Z35group_norm_nhwc_fwd_one_pass_kernelI11Bf16IOFp32WLi64ELi40ELi640EEv26Group_norm_nhwc_fwd_params --------------------------
	.section	.nv.shared._Z35group_norm_nhwc_fwd_one_pass_kernelI11Bf16IOFp32WLi64ELi40ELi640EEv26Group_norm_nhwc_fwd_params,"aw",@nobits
	.sectionflags	@""
	.align	8
.nv.shared._Z35group_norm_nhwc_fwd_one_pass_kernelI11Bf16IOFp32WLi64ELi40ELi640EEv26Group_norm_nhwc_fwd_params:
	.zero		1224


//--------------------- .nv.shared._Z35group_norm_nhwc_fwd_one_pass_kernelI11Bf16IOFp32WLi128ELi40ELi640EEv26Group_norm_nhwc_fwd_params --------------------------
	.section	.nv.shared._Z35group_norm_nhwc_fwd_one_pass_kernelI11Bf16IOFp32WLi128ELi40ELi640EEv26Group_norm_nhwc_fwd_params,"aw",@nobits
	.sectionflags	@""
	.align	8
.nv.shared._Z35group_norm_nhwc_fwd_one_pass_kernelI11Bf16IOFp32WLi128ELi40ELi640EEv26Group_norm_nhwc_fwd_params:
	.zero		1224


//--------------------- .nv.shared._Z35group_norm_nhwc_fwd_one_pass_kernelI11Bf16IOFp32WLi256ELi40ELi640EEv26Group_norm_nhwc_fwd_params --------------------------
	.section	.nv.shared._Z35group_norm_nhwc_fwd_one_pass_kernelI11Bf16IOFp32WLi256ELi40ELi640EEv26Group_norm_nhwc_fwd_params,"aw",@nobits
	.sectionflags	@""
	.align	8
.nv.shared._Z35group_norm_nhwc_fwd_one_pass_kernelI11Bf16IOFp32WLi256ELi40ELi640EEv26Group_norm_nhwc_fwd_params:
	.zero		1224


//--------------------- .nv.shared._Z35group_norm_nhwc_fwd_one_pass_kernelI11Bf16IOFp32WLi512ELi40ELi640EEv26Group_norm_nhwc_fwd_params --------------------------
	.section	.nv.shared._Z35group_norm_nhwc_fwd_one_pass_kernelI11Bf16IOFp32WLi512ELi40ELi640EEv26Group_norm_nhwc_fwd_params,"aw",@nobits
	.sectionflags	@""
	.align	8
.nv.shared._Z35group_norm_nhwc_fwd_one_pass_kernelI11Bf16IOFp32WLi512ELi40ELi640EEv26Group_norm_nhwc_fwd_params:
	.zero		1224


//--------------------- .nv.shared._Z35group_norm_nhwc_fwd_one_pass_kernelI11Bf16IOBf16WLi64ELi40ELi640EEv26Group_norm_nhwc_fwd_params --------------------------
	.section	.nv.shared._Z35group_norm_nhwc_fwd_one_pass_kernelI11Bf16IOBf16WLi64ELi40ELi640EEv26Group_norm_nhwc_fwd_params,"aw",@nobits
	.sectionflags	@""
	.align	8
.nv.shared._Z35group_norm_nhwc_fwd_one_pass_kernelI11Bf16IOBf16WLi64ELi40ELi640EEv26Group_norm_nhwc_fwd_params:
	.zero		1224


//--------------------- .nv.shared._Z35group_norm_nhwc_fwd_one_pass_kernelI11Bf16IOBf16WLi128ELi40ELi640EEv26Group_norm_nhwc_fwd_params --------------------------
	.section	.nv.shared._Z35group_norm_nhwc_fwd_one_pass_kernelI11Bf16IOBf16WLi128ELi40ELi640EEv26Group_norm_nhwc_fwd_params,"aw",@nobits
	.sectionflags	@""
	.align	8
.nv.shared._Z35group_norm_nhwc_fwd_one_pass_kernelI11Bf16IOBf16WLi128ELi40ELi640EEv26Group_norm_nhwc_fwd_params:
	.zero		1224


//--------------------- .nv.shared._Z35group_norm_nhwc_fwd_one_pass_kernelI11Bf16IOBf16WLi256ELi40ELi640EEv26Group_norm_nhwc_fwd_params --------------------------
	.section	.nv.shared._Z35group_norm_nhwc_fwd_one_pass_kernelI11Bf16IOBf16WLi256ELi40ELi640EEv26Group_norm_nhwc_fwd_params,"aw",@nobits
	.sectionflags	@""
	.align	8
.nv.shared._Z35group_norm_nhwc_fwd_one_pass_kernelI11Bf16IOBf16WLi256ELi40ELi640EEv26Group_norm_nhwc_fwd_params:
	.zero		1224


//--------------------- .nv.shared._Z35group_norm_nhwc_fwd_one_pass_kernelI11Bf16IOBf16WLi512ELi40ELi640EEv26Group_norm_nhwc_fwd_params --------------------------
	.section	.nv.shared._Z35group_norm_nhwc_fwd_one_pass_kernelI11Bf16IOBf16WLi512ELi40ELi640EEv26Group_norm_nhwc_fwd_params,"aw",@nobits
	.sectionflags	@""
	.align	8
.nv.shared._Z35group_norm_nhwc_fwd_one_pass_kernelI11Bf16IOBf16WLi512ELi40ELi640EEv26Group_norm_nhwc_fwd_params:
	.zero		1224


//--------------------- .nv.shared._Z35group_norm_nhwc_fwd_one_pass_kernelI11Bf16IOFp16WLi64ELi40ELi640EEv26Group_norm_nhwc_fwd_params --------------------------
	.section	.nv.shared._Z35group_norm_nhwc_fwd_one_pass_kernelI11Bf16IOFp16WLi64ELi40ELi640EEv26Group_norm_nhwc_fwd_params,"aw",@nobits
	.sectionflags	@""
	.align	8
.nv.shared._Z35group_norm_nhwc_fwd_one_pass_kernelI11Bf16IOFp16WLi64ELi40ELi640EEv26Group_norm_nhwc_fwd_params:
	.zero		1224


//--------------------- .nv.shared._Z35group_norm_nhwc_fwd_one_pass_kernelI11Bf16IOFp16WLi128ELi40ELi640EEv26Group_norm_nhwc_fwd_params --------------------------
	.section	.nv.shared._Z35group_norm_nhwc_fwd_one_pass_kernelI11Bf16IOFp16WLi128ELi40ELi640EEv26Group_norm_nhwc_fwd_params,"aw",@nobits
	.sectionflags	@""
	.align	8
.nv.shared._Z35group_norm_nhwc_fwd_one_pass_kernelI11Bf16IOFp16WLi128ELi40ELi640EEv26Group_norm_nhwc_fwd_params:
	.zero		1224


//--------------------- .nv.shared._Z35group_norm_nhwc_fwd_one_pass_kernelI11Bf16IOFp16WLi256ELi40ELi640EEv26Group_norm_nhwc_fwd_params --------------------------
	.section	.nv.shared._Z35group_norm_nhwc_fwd_one_pass_kernelI11Bf16IOFp16WLi256ELi40ELi640EEv26Group_norm_nhwc_fwd_params,"aw",@nobits
	.sectionflags	@""
	.align	8
.nv.shared._Z35group_norm_nhwc_fwd_one_pass_kernelI11Bf16IOFp16WLi256ELi40ELi640EEv26Group_norm_nhwc_fwd_params:
	.zero		1224


//--------------------- .nv.shared._Z35group_norm_nhwc_fwd_one_pass_kernelI11Bf16IOFp16WLi512ELi40ELi640EEv26Group_norm_nhwc_fwd_params --------------------------
	.section	.nv.shared._Z35group_norm_nhwc_fwd_one_pass_kernelI11Bf16IOFp16WLi512ELi40ELi640EEv26Group_norm_nhwc_fwd_params,"aw",@nobits
	.sectionflags	@""
	.align	8
.nv.shared._Z35group_norm_nhwc_fwd_one_pass_kernelI11Bf16IOFp16WLi512ELi40ELi640EEv26Group_norm_nhwc_fwd_params:
	.zero		1224


//--------------------- .nv.shared._Z35group_norm_nhwc_fwd_one_pass_kernelI11Fp16IOFp32WLi64ELi40ELi640EEv26Group_norm_nhwc_fwd_params --------------------------
	.section	.nv.shared._Z35group_norm_nhwc_fwd_one_pass_kernelI11Fp16IOFp32WLi64ELi40ELi640EEv26Group_norm_nhwc_fwd_params,"aw",@nobits
	.sectionflags	@""
	.align	8
.nv.shared._Z35group_norm_nhwc_fwd_one_pass_kernelI11Fp16IOFp32WLi64ELi40ELi640EEv26Group_norm_nhwc_fwd_params:
	.zero		1224


//--------------------- .nv.shared._Z35group_norm_nhwc_fwd_one_pass_kernelI11Fp16IOFp32WLi128ELi40ELi640EEv26Group_norm_nhwc_fwd_params --------------------------
	.section	.nv.shared._Z35group_norm_nhwc_fwd_one_pass_kernelI11Fp16IOFp32WLi128ELi40ELi640EEv26Group_norm_nhwc_fwd_params,"aw",@nobits
	.sectionflags	@""
	.align	8
.nv.shared._Z35group_norm_nhwc_fwd_one_pass_kernelI11Fp16IOFp32WLi128ELi40ELi640EEv26Group_norm_nhwc_fwd_params:
	.zero		1224


//--------------------- .nv.shared._Z35group_norm_nhwc_fwd_one_pass_kernelI11Fp16IOFp32WLi256ELi40ELi640EEv26Group_norm_nhwc_fwd_params --------------------------
	.section	.nv.shared._Z35group_norm_nhwc_fwd_one_pass_kernelI11Fp16IOFp32WLi256ELi40ELi640EEv26Group_norm_nhwc_fwd_params,"aw",@nobits
	.sectionflags	@""
	.align	8
.nv.shared._Z35group_norm_nhwc_fwd_one_pass_kernelI11Fp16IOFp32WLi256ELi40ELi640EEv26Group_norm_nhwc_fwd_params:
	.zero		1224


//--------------------- .nv.shared._Z35group_norm_nhwc_fwd_one_pass_kernelI11Fp16IOFp32WLi512ELi40ELi640EEv26Group_norm_nhwc_fwd_params --------------------------
	.section	.nv.shared._Z35group_norm_nhwc_fwd_one_pass_kernelI11Fp16IOFp32WLi512ELi40ELi640EEv26Group_norm_nhwc_fwd_params,"aw",@nobits
	.sectionflags	@""
	.align	8
.nv.shared._Z35group_norm_nhwc_fwd_one_pass_kernelI11Fp16IOFp32WLi512ELi40ELi640EEv26Group_norm_nhwc_fwd_params:
	.zero		1224


//--------------------- .nv.shared._Z35group_norm_nhwc_fwd_one_pass_kernelI11Fp16IOBf16WLi64ELi40ELi640EEv26Group_norm_nhwc_fwd_params --------------------------
	.section	.nv.shared._Z35group_norm_nhwc_fwd_one_pass_kernelI11Fp16IOBf16WLi64ELi40ELi640EEv26Group_norm_nhwc_fwd_params,"aw",@nobits
	.sectionflags	@""
	.align	8
.nv.shared._Z35group_norm_nhwc_fwd_one_pass_kernelI11Fp16IOBf16WLi64ELi40ELi640EEv26Group_norm_nhwc_fwd_params:
	.zero		1224


//--------------------- .nv.shared._Z35group_norm_nhwc_fwd_one_pass_kernelI11Fp16IOBf16WLi128ELi40ELi640EEv26Group_norm_nhwc_fwd_params --------------------------
	.section	.nv.shared._Z35group_norm_nhwc_fwd_one_pass_kernelI11Fp16IOBf16WLi128ELi40ELi640EEv26Group_norm_nhwc_fwd_params,"aw",@nobits
	.sectionflags	@""
	.align	8
.nv.shared._Z35group_norm_nhwc_fwd_one_pass_kernelI11Fp16IOBf16WLi128ELi40ELi640EEv26Group_norm_nhwc_fwd_params:
	.zero		1224


//--------------------- .nv.shared._Z35group_norm_nhwc_fwd_one_pass_kernelI11Fp16IOBf16WLi256ELi40ELi640EEv26Group_norm_nhwc_fwd_params --------------------------
	.section	.nv.shared._Z35group_norm_nhwc_fwd_one_pass_kernelI11Fp16IOBf16WLi256ELi40ELi640EEv26Group_norm_nhwc_fwd_params,"aw",@nobits
	.sectionflags	@""
	.align	8
.nv.shared._Z35group_norm_nhwc_fwd_one_pass_kernelI11Fp16IOBf16WLi256ELi40ELi640EEv26Group_norm_nhwc_fwd_params:
	.zero		1224


//--------------------- .nv.shared._Z35group_norm_nhwc_fwd_one_pass_kernelI11Fp16IOBf16WLi512ELi40ELi640EEv26Group_norm_nhwc_fwd_params --------------------------
	.section	.nv.shared._Z35group_norm_nhwc_fwd_one_pass_kernelI11Fp16IOBf16WLi512ELi40ELi640EEv26Group_norm_nhwc_fwd_params,"aw",@nobits
	.sectionflags	@""
	.align	8
.nv.shared._Z35group_norm_nhwc_fwd_one_pass_kernelI11Fp16IOBf16WLi512ELi40ELi640EEv26Group_norm_nhwc_fwd_params:
	.zero		1224


//--------------------- .nv.shared._Z35group_norm_nhwc_fwd_one_pass_kernelI11Fp16IOFp16WLi64ELi40ELi640EEv26Group_norm_nhwc_fwd_params --------------------------
	.section	.nv.shared._Z35group_norm_nhwc_fwd_one_pass_kernelI11Fp16IOFp16WLi64ELi40ELi640EEv26Group_norm_nhwc_fwd_params,"aw",@nobits
	.sectionflags	@""
	.align	8
.nv.shared._Z35group_norm_nhwc_fwd_one_pass_kernelI11Fp16IOFp16WLi64ELi40ELi640EEv26Group_norm_nhwc_fwd_params:
	.zero		1224


//--------------------- .nv.shared._Z35group_norm_nhwc_fwd_one_pass_kernelI11Fp16IOFp16WLi128ELi40ELi640EEv26Group_norm_nhwc_fwd_params --------------------------
	.section	.nv.shared._Z35group_norm_nhwc_fwd_one_pass_kernelI11Fp16IOFp16WLi128ELi40ELi640EEv26Group_norm_nhwc_fwd_params,"aw",@nobits
	.sectionflags	@""
	.align	8
.nv.shared._Z35group_norm_nhwc_fwd_one_pass_kernelI11Fp16IOFp16WLi128ELi40ELi640EEv26Group_norm_nhwc_fwd_params:
	.zero		1224


//--------------------- .nv.shared._Z35group_norm_nhwc_fwd_one_pass_kernelI11Fp16IOFp16WLi256ELi40ELi640EEv26Group_norm_nhwc_fwd_params --------------------------
	.section	.nv.shared._Z35group_norm_nhwc_fwd_one_pass_kernelI11Fp16IOFp16WLi256ELi40ELi640EEv26Group_norm_nhwc_fwd_params,"aw",@nobits
	.sectionflags	@""
	.align	8
.nv.shared._Z35group_norm_nhwc_fwd_one_pass_kernelI11Fp16IOFp16WLi256ELi40ELi640EEv26Group_norm_nhwc_fwd_params:
	.zero		1224


//--------------------- .nv.shared._Z35group_norm_nhwc_fwd_one_pass_kernelI11Fp16IOFp16WLi512ELi40ELi640EEv26Group_norm_nhwc_fwd_params --------------------------
	.section	.nv.shared._Z35group_norm_nhwc_fwd_one_pass_kernelI11Fp16IOFp16WLi512ELi40ELi640EEv26Group_norm_nhwc_fwd_params,"aw",@nobits
	.sectionflags	@""
	.align	8
.nv.shared._Z35group_norm_nhwc_fwd_one_pass_kernelI11Fp16IOFp16WLi512ELi40ELi640EEv26Group_norm_nhwc_fwd_params:
	.zero		1224


//--------------------- .nv.shared._Z35group_norm_nhwc_fwd_one_pass_kernelI11Fp32IOFp32WLi64ELi40ELi640EEv26Group_norm_nhwc_fwd_params --------------------------
	.section	.nv.shared._Z35group_norm_nhwc_fwd_one_pass_kernelI11Fp32IOFp32WLi64ELi40ELi640EEv26Group_norm_nhwc_fwd_params,"aw",@nobits
	.sectionflags	@""
	.align	8
.nv.shared._Z35group_norm_nhwc_fwd_one_pass_kernelI11Fp32IOFp32WLi64ELi40ELi640EEv26Group_norm_nhwc_fwd_params:
	.zero		1224


//--------------------- .nv.shared._Z35group_norm_nhwc_fwd_one_pass_kernelI11Fp32IOFp32WLi128ELi40ELi640EEv26Group_norm_nhwc_fwd_params --------------------------
	.section	.nv.shared._Z35group_norm_nhwc_fwd_one_pass_kernelI11Fp32IOFp32WLi128ELi40ELi640EEv26Group_norm_nhwc_fwd_params,"aw",@nobits
	.sectionflags	@""
	.align	8
.nv.shared._Z35group_norm_nhwc_fwd_one_pass_kernelI11Fp32IOFp32WLi128ELi40ELi640EEv26Group_norm_nhwc_fwd_params:
	.zero		1224


//--------------------- .nv.shared._Z35group_norm_nhwc_fwd_one_pass_kernelI11Fp32IOFp32WLi256ELi40ELi640EEv26Group_norm_nhwc_fwd_params --------------------------
	.section	.nv.shared._Z35group_norm_nhwc_fwd_one_pass_kernelI11Fp32IOFp32WLi256ELi40ELi640EEv26Group_norm_nhwc_fwd_params,"aw",@nobits
	.sectionflags	@""
	.align	8
.nv.shared._Z35group_norm_nhwc_fwd_one_pass_kernelI11Fp32IOFp32WLi256ELi40ELi640EEv26Group_norm_nhwc_fwd_params:
	.zero		1224


//--------------------- .nv.shared._Z35group_norm_nhwc_fwd_one_pass_kernelI11Fp32IOFp32WLi512ELi40ELi640EEv26Group_norm_nhwc_fwd_params --------------------------
	.section	.nv.shared._Z35group_norm_nhwc_fwd_one_pass_kernelI11Fp32IOFp32WLi512ELi40ELi640EEv26Group_norm_nhwc_fwd_params,"aw",@nobits
	.sectionflags	@""
	.align	8
.nv.shared._Z35group_norm_nhwc_fwd_one_pass_kernelI11Fp32IOFp32WLi512ELi40ELi640EEv26Group_norm_nhwc_fwd_params:
	.zero		1224


//--------------------- .nv.shared._Z35group_norm_nhwc_fwd_one_pass_kernelI11Fp32IOBf16WLi64ELi40ELi640EEv26Group_norm_nhwc_fwd_params --------------------------
	.section	.nv.shared._Z35group_norm_nhwc_fwd_one_pass_kernelI11Fp32IOBf16WLi64ELi40ELi640EEv26Group_norm_nhwc_fwd_params,"aw",@nobits
	.sectionflags	@""
	.align	8
.nv.shared._Z35group_norm_nhwc_fwd_one_pass_kernelI11Fp32IOBf16WLi64ELi40ELi640EEv26Group_norm_nhwc_fwd_params:
	.zero		1224


//--------------------- .nv.shared._Z35group_norm_nhwc_fwd_one_pass_kernelI11Fp32IOBf16WLi128ELi40ELi640EEv26Group_norm_nhwc_fwd_params --------------------------
	.section	.nv.shared._Z35group_norm_nhwc_fwd_one_pass_kernelI11Fp32IOBf16WLi128ELi40ELi640EEv26Group_norm_nhwc_fwd_params,"aw",@nobits
	.sectionflags	@""
	.align	8
.nv.shared._Z35group_norm_nhwc_fwd_one_pass_kernelI11Fp32IOBf16WLi128ELi40ELi640EEv26Group_norm_nhwc_fwd_params:
	.zero		1224


//--------------------- .nv.shared._Z35group_norm_nhwc_fwd_one_pass_kernelI11Fp32IOBf16WLi256ELi40ELi640EEv26Group_norm_nhwc_fwd_params --------------------------
	.section	.nv.shared._Z35group_norm_nhwc_fwd_one_pass_kernelI11Fp32IOBf16WLi256ELi40ELi640EEv26Group_norm_nhwc_fwd_params,"aw",@nobits
	.sectionflags	@""
	.align	8
.nv.shared._Z35group_norm_nhwc_fwd_one_pass_kernelI11Fp32IOBf16WLi256ELi40ELi640EEv26Group_norm_nhwc_fwd_params:
	.zero		1224


//--------------------- .nv.shared._Z35group_norm_nhwc_fwd_one_pass_kernelI11Fp32IOBf16WLi512ELi40ELi640EEv26Group_norm_nhwc_fwd_params --------------------------
	.section	.nv.shared._Z35group_norm_nhwc_fwd_one_pass_kernelI11Fp32IOBf16WLi512ELi40ELi640EEv26Group_norm_nhwc_fwd_params,"aw",@nobits
	.sectionflags	@""
	.align	8
.nv.shared._Z35group_norm_nhwc_fwd_one_pass_kernelI11Fp32IOBf16WLi512ELi40ELi640EEv26Group_norm_nhwc_fwd_params:
	.zero		1224


//--------------------- .nv.shared._Z35group_norm_nhwc_fwd_one_pass_kernelI11Fp32IOFp16WLi64ELi40ELi640EEv26Group_norm_nhwc_fwd_params --------------------------
	.section	.nv.shared._Z35group_norm_nhwc_fwd_one_pass_kernelI11Fp32IOFp16WLi64ELi40ELi640EEv26Group_norm_nhwc_fwd_params,"aw",@nobits
	.sectionflags	@""
	.align	8
.nv.shared._Z35group_norm_nhwc_fwd_one_pass_kernelI11Fp32IOFp16WLi64ELi40ELi640EEv26Group_norm_nhwc_fwd_params:
	.zero		1224


//--------------------- .nv.shared._Z35group_norm_nhwc_fwd_one_pass_kernelI11Fp32IOFp16WLi128ELi40ELi640EEv26Group_norm_nhwc_fwd_params --------------------------
	.section	.nv.shared._Z35group_norm_nhwc_fwd_one_pass_kernelI11Fp32IOFp16WLi128ELi40ELi640EEv26Group_norm_nhwc_fwd_params,"aw",@nobits
	.sectionflags	@""
	.align	8
.nv.shared._Z35group_norm_nhwc_fwd_one_pass_kernelI11Fp32IOFp16WLi128ELi40ELi640EEv26Group_norm_nhwc_fwd_params:
	.zero		1224


//--------------------- .nv.shared._Z35group_norm_nhwc_fwd_one_pass_kernelI11Fp32IOFp16WLi256ELi40ELi640EEv26Group_norm_nhwc_fwd_params --------------------------
	.section	.nv.shared._Z35group_norm_nhwc_fwd_one_pass_kernelI11Fp32IOFp16WLi256ELi40ELi640EEv26Group_norm_nhwc_fwd_params,"aw",@nobits
	.sectionflags	@""
	.align	8
.nv.shared._Z35group_norm_nhwc_fwd_one_pass_kernelI11Fp32IOFp16WLi256ELi40ELi640EEv26Group_norm_nhwc_fwd_params:
	.zero		1224


//--------------------- .nv.shared._Z35group_norm_nhwc_fwd_one_pass_kernelI11Fp32IOFp16WLi512ELi40ELi640EEv26Group_norm_nhwc_fwd_params --------------------------
	.section	.nv.shared._Z35group_norm_nhwc_fwd_one_pass_kernelI11Fp32IOFp16WLi512ELi40ELi640EEv26Group_norm_nhwc_fwd_params,"aw",@nobits
	.sectionflags	@""
	.align	8
.nv.shared._Z35group_norm_nhwc_fwd_one_pass_kernelI11Fp32IOFp16WLi512ELi40ELi640EEv26Group_norm_nhwc_fwd_params:
	.zero		1224


//--------------------- .nv.constant0._ZN3cub17CUB_300001_SM_9006detail11EmptyKernelIvEEvv --------------------------
	.section	.nv.constant0._ZN3cub17CUB_300001_SM_9006detail11EmptyKernelIvEEvv,"a",@progbits
	.sectionflags	@""
	.align	4
.nv.constant0._ZN3cub17CUB_300001_SM_9006detail11EmptyKernelIvEEvv:
	.zero		528


//--------------------- .nv.constant0._Z35group_norm_nhwc_bwd_one_pass_kernelI11Bf16IOFp32WLi64ELi40ELi640EEv26Group_norm_nhwc_bwd_params --------------------------
	.section	.nv.constant0._Z35group_norm_nhwc_bwd_one_pass_kernelI11Bf16IOFp32WLi64ELi40ELi640EEv26Group_norm_nhwc_bwd_params,"a",@progbits
	.sectionflags	@""
	.align	4
.nv.constant0._Z35group_norm_nhwc_bwd_one_pass_kernelI11Bf16IOFp32WLi64ELi40ELi640EEv26Group_norm_nhwc_bwd_params:
	.zero		712


//--------------------- .nv.constant0._Z35group_norm_nhwc_bwd_one_pass_kernelI11Bf16IOFp32WLi128ELi40ELi640EEv26Group_norm_nhwc_bwd_params --------------------------
	.section	.nv.constant0._Z35group_norm_nhwc_bwd_one_pass_kernelI11Bf16IOFp32WLi128ELi40ELi640EEv26Group_norm_nhwc_bwd_params,"a",@progbits
	.sectionflags	@""
	.align	4
.nv.constant0._Z35group_norm_nhwc_bwd_one_pass_kernelI11Bf16IOFp32WLi128ELi40ELi640EEv26Group_norm_nhwc_bwd_params:
	.zero		712


//--------------------- .nv.constant0._Z35group_norm_nhwc_bwd_one_pass_kernelI11Bf16IOFp32WLi256ELi40ELi640EEv26Group_norm_nhwc_bwd_params --------------------------
	.section	.nv.constant0._Z35group_norm_nhwc_bwd_one_pass_kernelI11Bf16IOFp32WLi256ELi40ELi640EEv26Group_norm_nhwc_bwd_params,"a",@progbits
	.sectionflags	@""
	.align	4
.nv.constant0._Z35group_norm_nhwc_bwd_one_pass_kernelI11Bf16IOFp32WLi256ELi40ELi640EEv26Group_norm_nhwc_bwd_params:
	.zero		712


//--------------------- .nv.constant0._Z35group_norm_nhwc_bwd_one_pass_kernelI11Bf16IOFp32WLi512ELi40ELi640EEv26Group_norm_nhwc_bwd_params --------------------------
	.section	.nv.constant0._Z35group_norm_nhwc_bwd_one_pass_kernelI11Bf16IOFp32WLi512ELi40ELi640EEv26Group_norm_nhwc_bwd_params,"a",@progbits
	.sectionflags	@""
	.align	4
.nv.constant0._Z35group_norm_nhwc_bwd_one_pass_kernelI11Bf16IOFp32WLi512ELi40ELi640EEv26Group_norm_nhwc_bwd_params:
	.zero		712


//--------------------- .nv.constant0._Z35group_norm_nhwc_bwd_one_pass_kernelI11Bf16IOBf16WLi64ELi40ELi640EEv26Group_norm_nhwc_bwd_params --------------------------
	.section	.nv.constant0._Z35group_norm_nhwc_bwd_one_pass_kernelI11Bf16IOBf16WLi64ELi40ELi640EEv26Group_norm_nhwc_bwd_params,"a",@progbits
	.sectionflags	@""
	.align	4
.nv.constant0._Z35group_norm_nhwc_bwd_one_pass_kernelI11Bf16IOBf16WLi64ELi40ELi640EEv26Group_norm_nhwc_bwd_params:
	.zero		712


//--------------------- .nv.constant0._Z35group_norm_nhwc_bwd_one_pass_kernelI11Bf16IOBf16WLi128ELi40ELi640EEv26Group_norm_nhwc_bwd_params --------------------------
	.section	.nv.constant0._Z35group_norm_nhwc_bwd_one_pass_kernelI11Bf16IOBf16WLi128ELi40ELi640EEv26Group_norm_nhwc_bwd_params,"a",@progbits
	.sectionflags	@""
	.align	4
.nv.constant0._Z35group_norm_nhwc_bwd_one_pass_kernelI11Bf16IOBf16WLi128ELi40ELi640EEv26Group_norm_nhwc_bwd_params:
	.zero		712


//--------------------- .nv.constant0._Z35group_norm_nhwc_bwd_one_pass_kernelI11Bf16IOBf16WLi256ELi40ELi640EEv26Group_norm_nhwc_bwd_params --------------------------
	.section	.nv.constant0._Z35group_norm_nhwc_bwd_one_pass_kernelI11Bf16IOBf16WLi256ELi40ELi640EEv26Group_norm_nhwc_bwd_params,"a",@progbits
	.sectionflags	@""
	.align	4
.nv.constant0._Z35group_norm_nhwc_bwd_one_pass_kernelI11Bf16IOBf16WLi256ELi40ELi640EEv26Group_norm_nhwc_bwd_params:
	.zero		712


//--------------------- .nv.constant0._Z35group_norm_nhwc_bwd_one_pass_kernelI11Bf16IOBf16WLi512ELi40ELi640EEv26Group_norm_nhwc_bwd_params --------------------------
	.section	.nv.constant0._Z35group_norm_nhwc_bwd_one_pass_kernelI11Bf16IOBf16WLi512ELi40ELi640EEv26Group_norm_nhwc_bwd_params,"a",@progbits
	.sectionflags	@""
	.align	4
.nv.constant0._Z35group_norm_nhwc_bwd_one_pass_kernelI11Bf16IOBf16WLi512ELi40ELi640EEv26Group_norm_nhwc_bwd_params:
	.zero		712


//--------------------- .nv.constant0._Z35group_norm_nhwc_bwd_one_pass_kernelI11Bf16IOFp16WLi64ELi40ELi640EEv26Group_norm_nhwc_bwd_params --------------------------
	.section	.nv.constant0._Z35group_norm_nhwc_bwd_one_pass_kernelI11Bf16IOFp16WLi64ELi40ELi640EEv26Group_norm_nhwc_bwd_params,"a",@progbits
	.sectionflags	@""
	.align	4
.nv.constant0._Z35group_norm_nhwc_bwd_one_pass_kernelI11Bf16IOFp16WLi64ELi40ELi640EEv26Group_norm_nhwc_bwd_params:
	.zero		712


//--------------------- .nv.constant0._Z35group_norm_nhwc_bwd_one_pass_kernelI11Bf16IOFp16WLi128ELi40ELi640EEv26Group_norm_nhwc_bwd_params --------------------------
	.section	.nv.constant0._Z35group_norm_nhwc_bwd_one_pass_kernelI11Bf16IOFp16WLi128ELi40ELi640EEv26Group_norm_nhwc_bwd_params,"a",@progbits
	.sectionflags	@""
	.align	4
.nv.constant0._Z35group_norm_nhwc_bwd_one_pass_kernelI11Bf16IOFp16WLi128ELi40ELi640EEv26Group_norm_nhwc_bwd_params:
	.zero		712


//--------------------- .nv.constant0._Z35group_norm_nhwc_bwd_one_pass_kernelI11Bf16IOFp16WLi256ELi40ELi640EEv26Group_norm_nhwc_bwd_params --------------------------
	.section	.nv.constant0._Z35group_norm_nhwc_bwd_one_pass_kernelI11Bf16IOFp16WLi256ELi40ELi640EEv26Group_norm_nhwc_bwd_params,"a",@progbits
	.sectionflags	@""
	.align	4
.nv.constant0._Z35group_norm_nhwc_bwd_one_pass_kernelI11Bf16IOFp16WLi256ELi40ELi640EEv26Group_norm_nhwc_bwd_params:
	.zero		712


//--------------------- .nv.constant0._Z35group_norm_nhwc_bwd_one_pass_kernelI11Bf16IOFp16WLi512ELi40ELi640EEv26Group_norm_nhwc_bwd_params --------------------------
	.section	.nv.constant0._Z35group_norm_nhwc_bwd_one_pass_kernelI11Bf16IOFp16WLi512ELi40ELi640EEv26Group_norm_nhwc_bwd_params,"a",@progbits
	.sectionflags	@""
	.align	4
.nv.constant0._Z35group_norm_nhwc_bwd_one_pass_kernelI11Bf16IOFp16WLi512ELi40ELi640EEv26Group_norm_nhwc_bwd_params:
	.zero		712


//--------------------- .nv.constant0._Z35group_norm_nhwc_bwd_one_pass_kernelI11Fp16IOFp32WLi64ELi40ELi640EEv26Group_norm_nhwc_bwd_params --------------------------
	.section	.nv.constant0._Z35group_norm_nhwc_bwd_one_pass_kernelI11Fp16IOFp32WLi64ELi40ELi640EEv26Group_norm_nhwc_bwd_params,"a",@progbits
	.sectionflags	@""
	.align	4
.nv.constant0._Z35group_norm_nhwc_bwd_one_pass_kernelI11Fp16IOFp32WLi64ELi40ELi640EEv26Group_norm_nhwc_bwd_params:
	.zero		712


//--------------------- .nv.constant0._Z35group_norm_nhwc_bwd_one_pass_kernelI11Fp16IOFp32WLi128ELi40ELi640EEv26Group_norm_nhwc_bwd_params --------------------------
	.section	.nv.constant0._Z35group_norm_nhwc_bwd_one_pass_kernelI11Fp16IOFp32WLi128ELi40ELi640EEv26Group_norm_nhwc_bwd_params,"a",@progbits
	.sectionflags	@""
	.align	4
.nv.constant0._Z35group_norm_nhwc_bwd_one_pass_kernelI11Fp16IOFp32WLi128ELi40ELi640EEv26Group_norm_nhwc_bwd_params:
	.zero		712


//--------------------- .nv.constant0._Z35group_norm_nhwc_bwd_one_pass_kernelI11Fp16IOFp32WLi256ELi40ELi640EEv26Group_norm_nhwc_bwd_params --------------------------
	.section	.nv.constant0._Z35group_norm_nhwc_bwd_one_pass_kernelI11Fp16IOFp32WLi256ELi40ELi640EEv26Group_norm_nhwc_bwd_params,"a",@progbits
	.sectionflags	@""
	.align	4
.nv.constant0._Z35group_norm_nhwc_bwd_one_pass_kernelI11Fp16IOFp32WLi256ELi40ELi640EEv26Group_norm_nhwc_bwd_params:
	.zero		712


//--------------------- .nv.constant0._Z35group_norm_nhwc_bwd_one_pass_kernelI11Fp16IOFp32WLi512ELi40ELi640EEv26Group_norm_nhwc_bwd_params --------------------------
	.section	.nv.constant0._Z35group_norm_nhwc_bwd_one_pass_kernelI11Fp16IOFp32WLi512ELi40ELi640EEv26Group_norm_nhwc_bwd_params,"a",@progbits
	.sectionflags	@""
	.align	4
.nv.constant0._Z35group_norm_nhwc_bwd_one_pass_kernelI11Fp16IOFp32WLi512ELi40ELi640EEv26Group_norm_nhwc_bwd_params:
	.zero		712


//--------------------- .nv.constant0._Z35group_norm_nhwc_bwd_one_pass_kernelI11Fp16IOBf16WLi64ELi40ELi640EEv26Group_norm_nhwc_bwd_params --------------------------
	.section	.nv.constant0._Z35group_norm_nhwc_bwd_one_pass_kernelI11Fp16IOBf16WLi64ELi40ELi640EEv26Group_norm_nhwc_bwd_params,"a",@progbits
	.sectionflags	@""
	.align	4
.nv.constant0._Z35group_norm_nhwc_bwd_one_pass_kernelI11Fp16IOBf16WLi64ELi40ELi640EEv26Group_norm_nhwc_bwd_params:
	.zero		712


//--------------------- .nv.constant0._Z35group_norm_nhwc_bwd_one_pass_kernelI11Fp16IOBf16WLi128ELi40ELi640EEv26Group_norm_nhwc_bwd_params --------------------------
	.section	.nv.constant0._Z35group_norm_nhwc_bwd_one_pass_kernelI11Fp16IOBf16WLi128ELi40ELi640EEv26Group_norm_nhwc_bwd_params,"a",@progbits
	.sectionflags	@""
	.align	4
.nv.constant0._Z35group_norm_nhwc_bwd_one_pass_kernelI11Fp16IOBf16WLi128ELi40ELi640EEv26Group_norm_nhwc_bwd_params:
	.zero		712


//--------------------- .nv.constant0._Z35group_norm_nhwc_bwd_one_pass_kernelI11Fp16IOBf16WLi256ELi40ELi640EEv26Group_norm_nhwc_bwd_params --------------------------
	.section	.nv.constant0._Z35group_norm_nhwc_bwd_one_pass_kernelI11Fp16IOBf16WLi256ELi40ELi640EEv26Group_norm_nhwc_bwd_params,"a",@progbits
	.sectionflags	@""
	.align	4
.nv.constant0._Z35group_norm_nhwc_bwd_one_pass_kernelI11Fp16IOBf16WLi256ELi40ELi640EEv26Group_norm_nhwc_bwd_params:
	.zero		712


//--------------------- .nv.constant0._Z35group_norm_nhwc_bwd_one_pass_kernelI11Fp16IOBf16WLi512ELi40ELi640EEv26Group_norm_nhwc_bwd_params --------------------------
	.section	.nv.constant0._Z35group_norm_nhwc_bwd_one_pass_kernelI11Fp16IOBf16WLi512ELi40ELi640EEv26Group_norm_nhwc_bwd_params,"a",@progbits
	.sectionflags	@""
	.align	4
.nv.constant0._Z35group_norm_nhwc_bwd_one_pass_kernelI11Fp16IOBf16WLi512ELi40ELi640EEv26Group_norm_nhwc_bwd_params:
	.zero		712


//--------------------- .nv.constant0._Z35group_norm_nhwc_bwd_one_pass_kernelI11Fp16IOFp16WLi64ELi40ELi640EEv26Group_norm_nhwc_bwd_params --------------------------
	.section	.nv.constant0._Z35group_norm_nhwc_bwd_one_pass_kernelI11Fp16IOFp16WLi64ELi40ELi640EEv26Group_norm_nhwc_bwd_params,"a",@progbits
	.sectionflags	@""
	.align	4
.nv.constant0._Z35group_norm_nhwc_bwd_one_pass_kernelI11Fp16IOFp16WLi64ELi40ELi640EEv26Group_norm_nhwc_bwd_params:
	.zero		712


//--------------------- .nv.constant0._Z35group_norm_nhwc_bwd_one_pass_kernelI11Fp16IOFp16WLi128ELi40ELi640EEv26Group_norm_nhwc_bwd_params --------------------------
	.section	.nv.constant0._Z35group_norm_nhwc_bwd_one_pass_kernelI11Fp16IOFp16WLi128ELi40ELi640EEv26Group_norm_nhwc_bwd_params,"a",@progbits
	.sectionflags	@""
	.align	4
.nv.constant0._Z35group_norm_nhwc_bwd_one_pass_kernelI11Fp16IOFp16WLi128ELi40ELi640EEv26Group_norm_nhwc_bwd_params:
	.zero		712


//--------------------- .nv.constant0._Z35group_norm_nhwc_bwd_one_pass_kernelI11Fp16IOFp16WLi256ELi40ELi640EEv26Group_norm_nhwc_bwd_params --------------------------
	.section	.nv.constant0._Z35group_norm_nhwc_bwd_one_pass_kernelI11Fp16IOFp16WLi256ELi40ELi640EEv26Group_norm_nhwc_bwd_params,"a",@progbits
	.sectionflags	@""
	.align	4
.nv.constant0._Z35group_norm_nhwc_bwd_one_pass_kernelI11Fp16IOFp16WLi256ELi40ELi640EEv26Group_norm_nhwc_bwd_params:
	.zero		712


//--------------------- .nv.constant0._Z35group_norm_nhwc_bwd_one_pass_kernelI11Fp16IOFp16WLi512ELi40ELi640EEv26Group_norm_nhwc_bwd_params --------------------------
	.section	.nv.constant0._Z35group_norm_nhwc_bwd_one_pass_kernelI11Fp16IOFp16WLi512ELi40ELi640EEv26Group_norm_nhwc_bwd_params,"a",@progbits
	.sectionflags	@""
	.align	4
.nv.constant0._Z35group_norm_nhwc_bwd_one_pass_kernelI11Fp16IOFp16WLi512ELi40ELi640EEv26Group_norm_nhwc_bwd_params:
	.zero		712


//--------------------- .nv.constant0._Z35group_norm_nhwc_bwd_one_pass_kernelI11Fp32IOFp32WLi64ELi40ELi640EEv26Group_norm_nhwc_bwd_params --------------------------
	.section	.nv.constant0._Z35group_norm_nhwc_bwd_one_pass_kernelI11Fp32IOFp32WLi64ELi40ELi640EEv26Group_norm_nhwc_bwd_params,"a",@progbits
	.sectionflags	@""
	.align	4
.nv.constant0._Z35group_norm_nhwc_bwd_one_pass_kernelI11Fp32IOFp32WLi64ELi40ELi640EEv26Group_norm_nhwc_bwd_params:
	.zero		712


//--------------------- .nv.constant0._Z35group_norm_nhwc_bwd_one_pass_kernelI11Fp32IOFp32WLi128ELi40ELi640EEv26Group_norm_nhwc_bwd_params --------------------------
	.section	.nv.constant0._Z35group_norm_nhwc_bwd_one_pass_kernelI11Fp32IOFp32WLi128ELi40ELi640EEv26Group_norm_nhwc_bwd_params,"a",@progbits
	.sectionflags	@""
	.align	4
.nv.constant0._Z35group_norm_nhwc_bwd_one_pass_kernelI11Fp32IOFp32WLi128ELi40ELi640EEv26Group_norm_nhwc_bwd_params:
	.zero		712


//--------------------- .nv.constant0._Z35group_norm_nhwc_bwd_one_pass_kernelI11Fp32IOFp32WLi256ELi40ELi640EEv26Group_norm_nhwc_bwd_params --------------------------
	.section	.nv.constant0._Z35group_norm_nhwc_bwd_one_pass_kernelI11Fp32IOFp32WLi256ELi40ELi640EEv26Group_norm_nhwc_bwd_params,"a",@progbits
	.sectionflags	@""
	.align	4
.nv.constant0._Z35group_norm_nhwc_bwd_one_pass_kernelI11Fp32IOFp32WLi256ELi40ELi640EEv26Group_norm_nhwc_bwd_params:
	.zero		712


//--------------------- .nv.constant0._Z35group_norm_nhwc_bwd_one_pass_kernelI11Fp32IOFp32WLi512ELi40ELi640EEv26Group_norm_nhwc_bwd_params --------------------------
	.section	.nv.constant0._Z35group_norm_nhwc_bwd_one_pass_kernelI11Fp32IOFp32WLi512ELi40ELi640EEv26Group_norm_nhwc_bwd_params,"a",@progbits
	.sectionflags	@""
	.align	4
.nv.constant0._Z35group_norm_nhwc_bwd_one_pass_kernelI11Fp32IOFp32WLi512ELi40ELi640EEv26Group_norm_nhwc_bwd_params:
	.zero		712


//--------------------- .nv.constant0._Z35group_norm_nhwc_bwd_one_pass_kernelI11Fp32IOBf16WLi64ELi40ELi640EEv26Group_norm_nhwc_bwd_params --------------------------
	.section	.nv.constant0._Z35group_norm_nhwc_bwd_one_pass_kernelI11Fp32IOBf16WLi64ELi40ELi640EEv26Group_norm_nhwc_bwd_params,"a",@progbits
	.sectionflags	@""
	.align	4
.nv.constant0._Z35group_norm_nhwc_bwd_one_pass_kernelI11Fp32IOBf16WLi64ELi40ELi640EEv26Group_norm_nhwc_bwd_params:
	.zero		712


//--------------------- .nv.constant0._Z35group_norm_nhwc_bwd_one_pass_kernelI11Fp32IOBf16WLi128ELi40ELi640EEv26Group_norm_nhwc_bwd_params --------------------------
	.section	.nv.constant0._Z35group_norm_nhwc_bwd_one_pass_kernelI11Fp32IOBf16WLi128ELi40ELi640EEv26Group_norm_nhwc_bwd_params,"a",@progbits
	.sectionflags	@""
	.align	4
.nv.constant0._Z35group_norm_nhwc_bwd_one_pass_kernelI11Fp32IOBf16WLi128ELi40ELi640EEv26Group_norm_nhwc_bwd_params:
	.zero		712


//--------------------- .nv.constant0._Z35group_norm_nhwc_bwd_one_pass_kernelI11Fp32IOBf16WLi256ELi40ELi640EEv26Group_norm_nhwc_bwd_params --------------------------
	.section	.nv.constant0._Z35group_norm_nhwc_bwd_one_pass_kernelI11Fp32IOBf16WLi256ELi40ELi640EEv26Group_norm_nhwc_bwd_params,"a",@progbits
	.sectionflags	@""
	.align	4
.nv.constant0._Z35group_norm_nhwc_bwd_one_pass_kernelI11Fp32IOBf16WLi256ELi40ELi640EEv26Group_norm_nhwc_bwd_params:
	.zero		712


//--------------------- .nv.constant0._Z35group_norm_nhwc_bwd_one_pass_kernelI11Fp32IOBf16WLi512ELi40ELi640EEv26Group_norm_nhwc_bwd_params --------------------------
	.section	.nv.constant0._Z35group_norm_nhwc_bwd_one_pass_kernelI11Fp32IOBf16WLi512ELi40ELi640EEv26Group_norm_nhwc_bwd_params,"a",@progbits
	.sectionflags	@""
	.align	4
.nv.constant0._Z35group_norm_nhwc_bwd_one_pass_kernelI11Fp32IOBf16WLi512ELi40ELi640EEv26Group_norm_nhwc_bwd_params:
	.zero		712


//--------------------- .nv.constant0._Z35group_norm_nhwc_bwd_one_pass_kernelI11Fp32IOFp16WLi64ELi40ELi640EEv26Group_norm_nhwc_bwd_params --------------------------
	.section	.nv.constant0._Z35group_norm_nhwc_bwd_one_pass_kernelI11Fp32IOFp16WLi64ELi40ELi640EEv26Group_norm_nhwc_bwd_params,"a",@progbits
	.sectionflags	@""
	.align	4
.nv.constant0._Z35group_norm_nhwc_bwd_one_pass_kernelI11Fp32IOFp16WLi64ELi40ELi640EEv26Group_norm_nhwc_bwd_params:
	.zero		712


//--------------------- .nv.constant0._Z35group_norm_nhwc_bwd_one_pass_kernelI11Fp32IOFp16WLi128ELi40ELi640EEv26Group_norm_nhwc_bwd_params --------------------------
	.section	.nv.constant0._Z35group_norm_nhwc_bwd_one_pass_kernelI11Fp32IOFp16WLi128ELi40ELi640EEv26Group_norm_nhwc_bwd_params,"a",@progbits
	.sectionflags	@""
	.align	4
.nv.constant0._Z35group_norm_nhwc_bwd_one_pass_kernelI11Fp32IOFp16WLi128ELi40ELi640EEv26Group_norm_nhwc_bwd_params:
	.zero		712


//--------------------- .nv.constant0._Z35group_norm_nhwc_bwd_one_pass_kernelI11Fp32IOFp16WLi256ELi40ELi640EEv26Group_norm_nhwc_bwd_params --------------------------
	.section	.nv.constant0._Z35group_norm_nhwc_bwd_one_pass_kernelI11Fp32IOFp16WLi256ELi40ELi640EEv26Group_norm_nhwc_bwd_params,"a",@progbits
	.sectionflags	@""
	.align	4
.nv.constant0._Z35group_norm_nhwc_bwd_one_pass_kernelI11Fp32IOFp16WLi256ELi40ELi640EEv26Group_norm_nhwc_bwd_params:
	.zero		712


//--------------------- .nv.constant0._Z35group_norm_nhwc_bwd_one_pass_kernelI11Fp32IOFp16WLi512ELi40ELi640EEv26Group_norm_nhwc_bwd_params --------------------------
	.section	.nv.constant0._Z35group_norm_nhwc_bwd_one_pass_kernelI11Fp32IOFp16WLi512ELi40ELi640EEv26Group_norm_nhwc_bwd_params,"a",@progbits
	.sectionflags	@""
	.align	4
.nv.constant0._Z35group_norm_nhwc_bwd_one_pass_kernelI11Fp32IOFp16WLi512ELi40ELi640EEv26Group_norm_nhwc_bwd_params:
	.zero		712


//--------------------- .nv.constant0._Z35group_norm_nhwc_fwd_one_pass_kernelI11Bf16IOFp32WLi64ELi40ELi640EEv26Group_norm_nhwc_fwd_params --------------------------
	.section	.nv.constant0._Z35group_norm_nhwc_fwd_one_pass_kernelI11Bf16IOFp32WLi64ELi40ELi640EEv26Group_norm_nhwc_fwd_params,"a",@progbits
	.sectionflags	@""
	.align	4
.nv.constant0._Z35group_norm_nhwc_fwd_one_pass_kernelI11Bf16IOFp32WLi64ELi40ELi640EEv26Group_norm_nhwc_fwd_params:
	.zero		688


//--------------------- .nv.constant0._Z35group_norm_nhwc_fwd_one_pass_kernelI11Bf16IOFp32WLi128ELi40ELi640EEv26Group_norm_nhwc_fwd_params --------------------------
	.section	.nv.constant0._Z35group_norm_nhwc_fwd_one_pass_kernelI11Bf16IOFp32WLi128ELi40ELi640EEv26Group_norm_nhwc_fwd_params,"a",@progbits
	.sectionflags	@""
	.align	4
.nv.constant0._Z35group_norm_nhwc_fwd_one_pass_kernelI11Bf16IOFp32WLi128ELi40ELi640EEv26Group_norm_nhwc_fwd_params:
	.zero		688


//--------------------- .nv.constant0._Z35group_norm_nhwc_fwd_one_pass_kernelI11Bf16IOFp32WLi256ELi40ELi640EEv26Group_norm_nhwc_fwd_params --------------------------
	.section	.nv.constant0._Z35group_norm_nhwc_fwd_one_pass_kernelI11Bf16IOFp32WLi256ELi40ELi640EEv26Group_norm_nhwc_fwd_params,"a",@progbits
	.sectionflags	@""
	.align	4
.nv.constant0._Z35group_norm_nhwc_fwd_one_pass_kernelI11Bf16IOFp32WLi256ELi40ELi640EEv26Group_norm_nhwc_fwd_params:
	.zero		688


//--------------------- .nv.constant0._Z35group_norm_nhwc_fwd_one_pass_kernelI11Bf16IOFp32WLi512ELi40ELi640EEv26Group_norm_nhwc_fwd_params --------------------------
	.section	.nv.constant0._Z35group_norm_nhwc_fwd_one_pass_kernelI11Bf16IOFp32WLi512ELi40ELi640EEv26Group_norm_nhwc_fwd_params,"a",@progbits
	.sectionflags	@""
	.align	4
.nv.constant0._Z35group_norm_nhwc_fwd_one_pass_kernelI11Bf16IOFp32WLi512ELi40ELi640EEv26Group_norm_nhwc_fwd_params:
	.zero		688


//--------------------- .nv.constant0._Z35group_norm_nhwc_fwd_one_pass_kernelI11Bf16IOBf16WLi64ELi40ELi640EEv26Group_norm_nhwc_fwd_params --------------------------
	.section	.nv.constant0._Z35group_norm_nhwc_fwd_one_pass_kernelI11Bf16IOBf16WLi64ELi40ELi640EEv26Group_norm_nhwc_fwd_params,"a",@progbits
	.sectionflags	@""
	.align	4
.nv.constant0._Z35group_norm_nhwc_fwd_one_pass_kernelI11Bf16IOBf16WLi64ELi40ELi640EEv26Group_norm_nhwc_fwd_params:
	.zero		688


//--------------------- .nv.constant0._Z35group_norm_nhwc_fwd_one_pass_kernelI11Bf16IOBf16WLi128ELi40ELi640EEv26Group_norm_nhwc_fwd_params --------------------------
	.section	.nv.constant0._Z35group_norm_nhwc_fwd_one_pass_kernelI11Bf16IOBf16WLi128ELi40ELi640EEv26Group_norm_nhwc_fwd_params,"a",@progbits
	.sectionflags	@""
	.align	4
.nv.constant0._Z35group_norm_nhwc_fwd_one_pass_kernelI11Bf16IOBf16WLi128ELi40ELi640EEv26Group_norm_nhwc_fwd_params:
	.zero		688


//--------------------- .nv.constant0._Z35group_norm_nhwc_fwd_one_pass_kernelI11Bf16IOBf16WLi256ELi40ELi640EEv26Group_norm_nhwc_fwd_params --------------------------
	.section	.nv.constant0._Z35group_norm_nhwc_fwd_one_pass_kernelI11Bf16IOBf16WLi256ELi40ELi640EEv26Group_norm_nhwc_fwd_params,"a",@progbits
	.sectionflags	@""
	.align	4
.nv.constant0._Z35group_norm_nhwc_fwd_one_pass_kernelI11Bf16IOBf16WLi256ELi40ELi640EEv26Group_norm_nhwc_fwd_params:
	.zero		688


//--------------------- .nv.constant0._Z35group_norm_nhwc_fwd_one_pass_kernelI11Bf16IOBf16WLi512ELi40ELi640EEv26Group_norm_nhwc_fwd_params --------------------------
	.section	.nv.constant0._Z35group_norm_nhwc_fwd_one_pass_kernelI11Bf16IOBf16WLi512ELi40ELi640EEv26Group_norm_nhwc_fwd_params,"a",@progbits
	.sectionflags	@""
	.align	4
.nv.constant0._Z35group_norm_nhwc_fwd_one_pass_kernelI11Bf16IOBf16WLi512ELi40ELi640EEv26Group_norm_nhwc_fwd_params:
	.zero		688


//--------------------- .nv.constant0._Z35group_norm_nhwc_fwd_one_pass_kernelI11Bf16IOFp16WLi64ELi40ELi640EEv26Group_norm_nhwc_fwd_params --------------------------
	.section	.nv.constant0._Z35group_norm_nhwc_fwd_one_pass_kernelI11Bf16IOFp16WLi64ELi40ELi640EEv26Group_norm_nhwc_fwd_params,"a",@progbits
	.sectionflags	@""
	.align	4
.nv.constant0._Z35group_norm_nhwc_fwd_one_pass_kernelI11Bf16IOFp16WLi64ELi40ELi640EEv26Group_norm_nhwc_fwd_params:
	.zero		688


//--------------------- .nv.constant0._Z35group_norm_nhwc_fwd_one_pass_kernelI11Bf16IOFp16WLi128ELi40ELi640EEv26Group_norm_nhwc_fwd_params --------------------------
	.section	.nv.constant0._Z35group_norm_nhwc_fwd_one_pass_kernelI11Bf16IOFp16WLi128ELi40ELi640EEv26Group_norm_nhwc_fwd_params,"a",@progbits
	.sectionflags	@""
	.align	4
.nv.constant0._Z35group_norm_nhwc_fwd_one_pass_kernelI11Bf16IOFp16WLi128ELi40ELi640EEv26Group_norm_nhwc_fwd_params:
	.zero		688


//--------------------- .nv.constant0._Z35group_norm_nhwc_fwd_one_pass_kernelI11Bf16IOFp16WLi256ELi40ELi640EEv26Group_norm_nhwc_fwd_params --------------------------
	.section	.nv.constant0._Z35group_norm_nhwc_fwd_one_pass_kernelI11Bf16IOFp16WLi256ELi40ELi640EEv26Group_norm_nhwc_fwd_params,"a",@progbits
	.sectionflags	@""
	.align	4
.nv.constant0._Z35group_norm_nhwc_fwd_one_pass_kernelI11Bf16IOFp16WLi256ELi40ELi640EEv26Group_norm_nhwc_fwd_params:
	.zero		688


//--------------------- .nv.constant0._Z35group_norm_nhwc_fwd_one_pass_kernelI11Bf16IOFp16WLi512ELi40ELi640EEv26Group_norm_nhwc_fwd_params --------------------------
	.section	.nv.constant0._Z35group_norm_nhwc_fwd_one_pass_kernelI11Bf16IOFp16WLi512ELi40ELi640EEv26Group_norm_nhwc_fwd_params,"a",@progbits
	.sectionflags	@""
	.align	4
.nv.constant0._Z35group_norm_nhwc_fwd_one_pass_kernelI11Bf16IOFp16WLi512ELi40ELi640EEv26Group_norm_nhwc_fwd_params:
	.zero		688


//--------------------- .nv.constant0._Z35group_norm_nhwc_fwd_one_pass_kernelI11Fp16IOFp32WLi64ELi40ELi640EEv26Group_norm_nhwc_fwd_params --------------------------
	.section	.nv.constant0._Z35group_norm_nhwc_fwd_one_pass_kernelI11Fp16IOFp32WLi64ELi40ELi640EEv26Group_norm_nhwc_fwd_params,"a",@progbits
	.sectionflags	@""
	.align	4
.nv.constant0._Z35group_norm_nhwc_fwd_one_pass_kernelI11Fp16IOFp32WLi64ELi40ELi640EEv26Group_norm_nhwc_fwd_params:
	.zero		688


//--------------------- .nv.constant0._Z35group_norm_nhwc_fwd_one_pass_kernelI11Fp16IOFp32WLi128ELi40ELi640EEv26Group_norm_nhwc_fwd_params --------------------------
	.section	.nv.constant0._Z35group_norm_nhwc_fwd_one_pass_kernelI11Fp16IOFp32WLi128ELi40ELi640EEv26Group_norm_nhwc_fwd_params,"a",@progbits
	.sectionflags	@""
	.align	4
.nv.constant0._Z35group_norm_nhwc_fwd_one_pass_kernelI11Fp16IOFp32WLi128ELi40ELi640EEv26Group_norm_nhwc_fwd_params:
	.zero		688


//--------------------- .nv.constant0._Z35group_norm_nhwc_fwd_one_pass_kernelI11Fp16IOFp32WLi256ELi40ELi640EEv26Group_norm_nhwc_fwd_params --------------------------
	.section	.nv.constant0._Z35group_norm_nhwc_fwd_one_pass_kernelI11Fp16IOFp32WLi256ELi40ELi640EEv26Group_norm_nhwc_fwd_params,"a",@progbits
	.sectionflags	@""
	.align	4
.nv.constant0._Z35group_norm_nhwc_fwd_one_pass_kernelI11Fp16IOFp32WLi256ELi40ELi640EEv26Group_norm_nhwc_fwd_params:
	.zero		688


//--------------------- .nv.constant0._Z35group_norm_nhwc_fwd_one_pass_kernelI11Fp16IOFp32WLi512ELi40ELi640EEv26Group_norm_nhwc_fwd_params --------------------------
	.section	.nv.constant0._Z35group_norm_nhwc_fwd_one_pass_kernelI11Fp16IOFp32WLi512ELi40ELi640EEv26Group_norm_nhwc_fwd_params,"a",@progbits
	.sectionflags	@""
	.align	4
.nv.constant0._Z35group_norm_nhwc_fwd_one_pass_kernelI11Fp16IOFp32WLi512ELi40ELi640EEv26Group_norm_nhwc_fwd_params:
	.zero		688


//--------------------- .nv.constant0._Z35group_norm_nhwc_fwd_one_pass_kernelI11Fp16IOBf16WLi64ELi40ELi640EEv26Group_norm_nhwc_fwd_params --------------------------
	.section	.nv.constant0._Z35group_norm_nhwc_fwd_one_pass_kernelI11Fp16IOBf16WLi64ELi40ELi640EEv26Group_norm_nhwc_fwd_params,"a",@progbits
	.sectionflags	@""
	.align	4
.nv.constant0._Z35group_norm_nhwc_fwd_one_pass_kernelI11Fp16IOBf16WLi64ELi40ELi640EEv26Group_norm_nhwc_fwd_params:
	.zero		688


//--------------------- .nv.constant0._Z35group_norm_nhwc_fwd_one_pass_kernelI11Fp16IOBf16WLi128ELi40ELi640EEv26Group_norm_nhwc_fwd_params --------------------------
	.section	.nv.constant0._Z35group_norm_nhwc_fwd_one_pass_kernelI11Fp16IOBf16WLi128ELi40ELi640EEv26Group_norm_nhwc_fwd_params,"a",@progbits
	.sectionflags	@""
	.align	4
.nv.constant0._Z35group_norm_nhwc_fwd_one_pass_kernelI11Fp16IOBf16WLi128ELi40ELi640EEv26Group_norm_nhwc_fwd_params:
	.zero		688


//--------------------- .nv.constant0._Z35group_norm_nhwc_fwd_one_pass_kernelI11Fp16IOBf16WLi256ELi40ELi640EEv26Group_norm_nhwc_fwd_params --------------------------
	.section	.nv.constant0._Z35group_norm_nhwc_fwd_one_pass_kernelI11Fp16IOBf16WLi256ELi40ELi640EEv26Group_norm_nhwc_fwd_params,"a",@progbits
	.sectionflags	@""
	.align	4
.nv.constant0._Z35group_norm_nhwc_fwd_one_pass_kernelI11Fp16IOBf16WLi256ELi40ELi640EEv26Group_norm_nhwc_fwd_params:
	.zero		688


//--------------------- .nv.constant0._Z35group_norm_nhwc_fwd_one_pass_kernelI11Fp16IOBf16WLi512ELi40ELi640EEv26Group_norm_nhwc_fwd_params --------------------------
	.section	.nv.constant0._Z35group_norm_nhwc_fwd_one_pass_kernelI11Fp16IOBf16WLi512ELi40ELi640EEv26Group_norm_nhwc_fwd_params,"a",@progbits
	.sectionflags	@""
	.align	4
.nv.constant0._Z35group_norm_nhwc_fwd_one_pass_kernelI11Fp16IOBf16WLi512ELi40ELi640EEv26Group_norm_nhwc_fwd_params:
	.zero		688


//--------------------- .nv.constant0._Z35group_norm_nhwc_fwd_one_pass_kernelI11Fp16IOFp16WLi64ELi40ELi640EEv26Group_norm_nhwc_fwd_params --------------------------
	.section	.nv.constant0._Z35group_norm_nhwc_fwd_one_pass_kernelI11Fp16IOFp16WLi64ELi40ELi640EEv26Group_norm_nhwc_fwd_params,"a",@progbits
	.sectionflags	@""
	.align	4
.nv.constant0._Z35group_norm_nhwc_fwd_one_pass_kernelI11Fp16IOFp16WLi64ELi40ELi640EEv26Group_norm_nhwc_fwd_params:
	.zero		688


//--------------------- .nv.constant0._Z35group_norm_nhwc_fwd_one_pass_kernelI11Fp16IOFp16WLi128ELi40ELi640EEv26Group_norm_nhwc_fwd_params --------------------------
	.section	.nv.constant0._Z35group_norm_nhwc_fwd_one_pass_kernelI11Fp16IOFp16WLi128ELi40ELi640EEv26Group_norm_nhwc_fwd_params,"a",@progbits
	.sectionflags	@""
	.align	4
.nv.constant0._Z35group_norm_nhwc_fwd_one_pass_kernelI11Fp16IOFp16WLi128ELi40ELi640EEv26Group_norm_nhwc_fwd_params:
	.zero		688


//--------------------- .nv.constant0._Z35group_norm_nhwc_fwd_one_pass_kernelI11Fp16IOFp16WLi256ELi40ELi640EEv26Group_norm_nhwc_fwd_params --------------------------
	.section	.nv.constant0._Z35group_norm_nhwc_fwd_one_pass_kernelI11Fp16IOFp16WLi256ELi40ELi640EEv26Group_norm_nhwc_fwd_params,"a",@progbits
	.sectionflags	@""
	.align	4
.nv.constant0._Z35group_norm_nhwc_fwd_one_pass_kernelI11Fp16IOFp16WLi256ELi40ELi640EEv26Group_norm_nhwc_fwd_params:
	.zero		688


//--------------------- .nv.constant0._Z35group_norm_nhwc_fwd_one_pass_kernelI11Fp16IOFp16WLi512ELi40ELi640EEv26Group_norm_nhwc_fwd_params --------------------------
	.section	.nv.constant0._Z35group_norm_nhwc_fwd_one_pass_kernelI11Fp16IOFp16WLi512ELi40ELi640EEv26Group_norm_nhwc_fwd_params,"a",@progbits
	.sectionflags	@""
	.align	4
.nv.constant0._Z35group_norm_nhwc_fwd_one_pass_kernelI11Fp16IOFp16WLi512ELi40ELi640EEv26Group_norm_nhwc_fwd_params:
	.zero		688


//--------------------- .nv.constant0._Z35group_norm_nhwc_fwd_one_pass_kernelI11Fp32IOFp32WLi64ELi40ELi640EEv26Group_norm_nhwc_fwd_params --------------------------
	.section	.nv.constant0._Z35group_norm_nhwc_fwd_one_pass_kernelI11Fp32IOFp32WLi64ELi40ELi640EEv26Group_norm_nhwc_fwd_params,"a",@progbits
	.sectionflags	@""
	.align	4
.nv.constant0._Z35group_norm_nhwc_fwd_one_pass_kernelI11Fp32IOFp32WLi64ELi40ELi640EEv26Group_norm_nhwc_fwd_params:
	.zero		688


//--------------------- .nv.constant0._Z35group_norm_nhwc_fwd_one_pass_kernelI11Fp32IOFp32WLi128ELi40ELi640EEv26Group_norm_nhwc_fwd_params --------------------------
	.section	.nv.constant0._Z35group_norm_nhwc_fwd_one_pass_kernelI11Fp32IOFp32WLi128ELi40ELi640EEv26Group_norm_nhwc_fwd_params,"a",@progbits
	.sectionflags	@""
	.align	4
.nv.constant0._Z35group_norm_nhwc_fwd_one_pass_kernelI11Fp32IOFp32WLi128ELi40ELi640EEv26Group_norm_nhwc_fwd_params:
	.zero		688


//--------------------- .nv.constant0._Z35group_norm_nhwc_fwd_one_pass_kernelI11Fp32IOFp32WLi256ELi40ELi640EEv26Group_norm_nhwc_fwd_params --------------------------
	.section	.nv.constant0._Z35group_norm_nhwc_fwd_one_pass_kernelI11Fp32IOFp32WLi256ELi40ELi640EEv26Group_norm_nhwc_fwd_params,"a",@progbits
	.sectionflags	@""
	.align	4
.nv.constant0._Z35group_norm_nhwc_fwd_one_pass_kernelI11Fp32IOFp32WLi256ELi40ELi640EEv26Group_norm_nhwc_fwd_params:
	.zero		688


//--------------------- .nv.constant0._Z35group_norm_nhwc_fwd_one_pass_kernelI11Fp32IOFp32WLi512ELi40ELi640EEv26Group_norm_nhwc_fwd_params --------------------------
	.section	.nv.constant0._Z35group_norm_nhwc_fwd_one_pass_kernelI11Fp32IOFp32WLi512ELi40ELi640EEv26Group_norm_nhwc_fwd_params,"a",@progbits
	.sectionflags	@""
	.align	4
.nv.constant0._Z35group_norm_nhwc_fwd_one_pass_kernelI11Fp32IOFp32WLi512ELi40ELi640EEv26Group_norm_nhwc_fwd_params:
	.zero		688


//--------------------- .nv.constant0._Z35group_norm_nhwc_fwd_one_pass_kernelI11Fp32IOBf16WLi64ELi40ELi640EEv26Group_norm_nhwc_fwd_params --------------------------
	.section	.nv.constant0._Z35group_norm_nhwc_fwd_one_pass_kernelI11Fp32IOBf16WLi64ELi40ELi640EEv26Group_norm_nhwc_fwd_params,"a",@progbits
	.sectionflags	@""
	.align	4
.nv.constant0._Z35group_norm_nhwc_fwd_one_pass_kernelI11Fp32IOBf16WLi64ELi40ELi640EEv26Group_norm_nhwc_fwd_params:
	.zero		688


//--------------------- .nv.constant0._Z35group_norm_nhwc_fwd_one_pass_kernelI11Fp32IOBf16WLi128ELi40ELi640EEv26Group_norm_nhwc_fwd_params --------------------------
	.section	.nv.constant0._Z35group_norm_nhwc_fwd_one_pass_kernelI11Fp32IOBf16WLi128ELi40ELi640EEv26Group_norm_nhwc_fwd_params,"a",@progbits
	.sectionflags	@""
	.align	4
.nv.constant0._Z35group_norm_nhwc_fwd_one_pass_kernelI11Fp32IOBf16WLi128ELi40ELi640EEv26Group_norm_nhwc_fwd_params:
	.zero		688


//--------------------- .nv.constant0._Z35group_norm_nhwc_fwd_one_pass_kernelI11Fp32IOBf16WLi256ELi40ELi640EEv26Group_norm_nhwc_fwd_params --------------------------
	.section	.nv.constant0._Z35group_norm_nhwc_fwd_one_pass_kernelI11Fp32IOBf16WLi256ELi40ELi640EEv26Group_norm_nhwc_fwd_params,"a",@progbits
	.sectionflags	@""
	.align	4
.nv.constant0._Z35group_norm_nhwc_fwd_one_pass_kernelI11Fp32IOBf16WLi256ELi40ELi640EEv26Group_norm_nhwc_fwd_params:
	.zero		688


//--------------------- .nv.constant0._Z35group_norm_nhwc_fwd_one_pass_kernelI11Fp32IOBf16WLi512ELi40ELi640EEv26Group_norm_nhwc_fwd_params --------------------------
	.section	.nv.constant0._Z35group_norm_nhwc_fwd_one_pass_kernelI11Fp32IOBf16WLi512ELi40ELi640EEv26Group_norm_nhwc_fwd_params,"a",@progbits
	.sectionflags	@""
	.align	4
.nv.constant0._Z35group_norm_nhwc_fwd_one_pass_kernelI11Fp32IOBf16WLi512ELi40ELi640EEv26Group_norm_nhwc_fwd_params:
	.zero		688


//--------------------- .nv.constant0._Z35group_norm_nhwc_fwd_one_pass_kernelI11Fp32IOFp16WLi64ELi40ELi640EEv26Group_norm_nhwc_fwd_params --------------------------
	.section	.nv.constant0._Z35group_norm_nhwc_fwd_one_pass_kernelI11Fp32IOFp16WLi64ELi40ELi640EEv26Group_norm_nhwc_fwd_params,"a",@progbits
	.sectionflags	@""
	.align	4
.nv.constant0._Z35group_norm_nhwc_fwd_one_pass_kernelI11Fp32IOFp16WLi64ELi40ELi640EEv26Group_norm_nhwc_fwd_params:
	.zero		688


//--------------------- .nv.constant0._Z35group_norm_nhwc_fwd_one_pass_kernelI11Fp32IOFp16WLi128ELi40ELi640EEv26Group_norm_nhwc_fwd_params --------------------------
	.section	.nv.constant0._Z35group_norm_nhwc_fwd_one_pass_kernelI11Fp32IOFp16WLi128ELi40ELi640EEv26Group_norm_nhwc_fwd_params,"a",@progbits
	.sectionflags	@""
	.align	4
.nv.constant0._Z35group_norm_nhwc_fwd_one_pass_kernelI11Fp32IOFp16WLi128ELi40ELi640EEv26Group_norm_nhwc_fwd_params:
	.zero		688


//--------------------- .nv.constant0._Z35group_norm_nhwc_fwd_one_pass_kernelI11Fp32IOFp16WLi256ELi40ELi640EEv26Group_norm_nhwc_fwd_params --------------------------
	.section	.nv.constant0._Z35group_norm_nhwc_fwd_one_pass_kernelI11Fp32IOFp16WLi256ELi40ELi640EEv26Group_norm_nhwc_fwd_params,"a",@progbits
	.sectionflags	@""
	.align	4
.nv.constant0._Z35group_norm_nhwc_fwd_one_pass_kernelI11Fp32IOFp16WLi256ELi40ELi640EEv26Group_norm_nhwc_fwd_params:
	.zero		688


//--------------------- .nv.constant0._Z35group_norm_nhwc_fwd_one_pass_kernelI11Fp32IOFp16WLi512ELi40ELi640EEv26Group_norm_nhwc_fwd_params --------------------------
	.section	.nv.constant0._Z35group_norm_nhwc_fwd_one_pass_kernelI11Fp32IOFp16WLi512ELi40ELi640EEv26Group_norm_nhwc_fwd_params,"a",@progbits
	.sectionflags	@""
	.align	4
.nv.constant0._Z35group_norm_nhwc_fwd_one_pass_kernelI11Fp32IOFp16WLi512ELi40ELi640EEv26Group_norm_nhwc_fwd_params:
	.zero		688


//--------------------- SYMBOLS --------------------------

	.type		.nv.reservedSmem.offset0,@object
	.size		.nv.reservedSmem.offset0,0x4
